//
// Generated by NVIDIA NVVM Compiler
//
// Compiler Build ID: CL-36424714
// Cuda compilation tools, release 13.0, V13.0.88
// Based on NVVM 20.0.0
//

.version 9.0
.target sm_100
.address_size 64

	// .globl	_ZN3cub18CUB_300001_SM_10006detail11EmptyKernelIvEEvv
// _ZZN3cub18CUB_300001_SM_10006detail10radix_sort31DeviceRadixSortSingleTileKernelINS1_5radix10policy_hubIfNS0_8NullTypeEyE10Policy1000ELNS0_9SortOrderE0EfS6_yNS1_21identity_decomposer_tEEEvPKT1_PSB_PKT2_PSF_T3_iiT4_E12temp_storage has been demoted
// _ZZN3cub18CUB_300001_SM_10006detail10radix_sort30DeviceRadixSortHistogramKernelINS1_5radix10policy_hubIfNS0_8NullTypeEyE10Policy1000ELNS0_9SortOrderE0EfyNS1_21identity_decomposer_tEEEvPT2_PKT1_SB_iiT3_E12temp_storage has been demoted
// _ZZN3cub18CUB_300001_SM_10006detail10radix_sort33DeviceRadixSortExclusiveSumKernelINS1_5radix10policy_hubIfNS0_8NullTypeEyE10Policy1000EyEEvPT0_E12temp_storage has been demoted
// _ZZN3cub18CUB_300001_SM_10006detail10radix_sort29DeviceRadixSortOnesweepKernelINS1_5radix10policy_hubIfNS0_8NullTypeEyE10Policy1000ELNS0_9SortOrderE0EfS6_yiiNS1_21identity_decomposer_tEEEvPT5_SC_PT3_PKSD_PT1_PKSH_PT2_PKSL_T4_iiT6_E1s has been demoted
// _ZZN3cub18CUB_300001_SM_10006detail6reduce28DeviceReduceSingleTileKernelINS2_10policy_hubIfjN4cuda3std3__44plusIfEEE10Policy1000EN6thrust24THRUST_300001_SM_1000_NS6detail15normal_iteratorINSD_10device_ptrIfEEEEPfjS9_ffNS7_10__identityEEEvT0_T1_T2_T3_T4_T6_E12temp_storage has been demoted
// _ZZN3cub18CUB_300001_SM_10006detail6reduce18DeviceReduceKernelINS2_10policy_hubIfjN4cuda3std3__44plusIfEEE10Policy1000EN6thrust24THRUST_300001_SM_1000_NS6detail15normal_iteratorINSD_10device_ptrIfEEEEjS9_fNS7_10__identityEEEvT0_PT3_T1_NS0_13GridEvenShareISN_EET2_T4_E12temp_storage has been demoted
// _ZZN3cub18CUB_300001_SM_10006detail6reduce28DeviceReduceSingleTileKernelINS2_10policy_hubIfjN4cuda3std3__44plusIfEEE10Policy1000EPfSC_iS9_ffNS7_10__identityEEEvT0_T1_T2_T3_T4_T6_E12temp_storage has been demoted
// _ZZN3cub18CUB_300001_SM_10006detail6reduce28DeviceReduceSingleTileKernelINS2_10policy_hubIfyN4cuda3std3__44plusIfEEE10Policy1000EN6thrust24THRUST_300001_SM_1000_NS6detail15normal_iteratorINSD_10device_ptrIfEEEEPfyS9_ffNS7_10__identityEEEvT0_T1_T2_T3_T4_T6_E12temp_storage has been demoted
// _ZZN3cub18CUB_300001_SM_10006detail6reduce18DeviceReduceKernelINS2_10policy_hubIfyN4cuda3std3__44plusIfEEE10Policy1000EN6thrust24THRUST_300001_SM_1000_NS6detail15normal_iteratorINSD_10device_ptrIfEEEEyS9_fNS7_10__identityEEEvT0_PT3_T1_NS0_13GridEvenShareISN_EET2_T4_E12temp_storage has been demoted
// _ZZN3cub18CUB_300001_SM_10006detail6reduce28DeviceReduceSingleTileKernelINS2_10policy_hubIfyN4cuda3std3__44plusIfEEE10Policy1000EPfSC_iS9_ffNS7_10__identityEEEvT0_T1_T2_T3_T4_T6_E12temp_storage has been demoted
// _ZZN3cub18CUB_300001_SM_10006detail9transform23transform_kernel_ublkcpINS2_19async_copy_policy_tILi128EEEiN4cuda3std3__410multipliesIfEEN6thrust24THRUST_300001_SM_1000_NS6detail15normal_iteratorINSC_10device_ptrIfEEEEJffEEEvT0_iT1_T2_DpNS2_16aligned_base_ptrIT3_EEE3bar has been demoted
// _ZZN3cub18CUB_300001_SM_10006detail9transform23transform_kernel_ublkcpINS2_19async_copy_policy_tILi128EEElN4cuda3std3__410multipliesIfEEN6thrust24THRUST_300001_SM_1000_NS6detail15normal_iteratorINSC_10device_ptrIfEEEEJffEEEvT0_iT1_T2_DpNS2_16aligned_base_ptrIT3_EEE3bar has been demoted
// _ZZN3cub18CUB_300001_SM_10006detail9transform23transform_kernel_ublkcpINS2_19async_copy_policy_tILi128EEEiN4cuda3std3__44plusIfEEN6thrust24THRUST_300001_SM_1000_NS6detail15normal_iteratorINSC_10device_ptrIfEEEEJffEEEvT0_iT1_T2_DpNS2_16aligned_base_ptrIT3_EEE3bar has been demoted
// _ZZN3cub18CUB_300001_SM_10006detail9transform23transform_kernel_ublkcpINS2_19async_copy_policy_tILi128EEElN4cuda3std3__44plusIfEEN6thrust24THRUST_300001_SM_1000_NS6detail15normal_iteratorINSC_10device_ptrIfEEEEJffEEEvT0_iT1_T2_DpNS2_16aligned_base_ptrIT3_EEE3bar has been demoted
.global .align 1 .b8 _ZN34_INTERNAL_6bfdb5dd_4_k_cu_54babb5d4cuda3std3__45__cpo5beginE[1];
.global .align 1 .b8 _ZN34_INTERNAL_6bfdb5dd_4_k_cu_54babb5d4cuda3std3__45__cpo3endE[1];
.global .align 1 .b8 _ZN34_INTERNAL_6bfdb5dd_4_k_cu_54babb5d4cuda3std3__45__cpo6cbeginE[1];
.global .align 1 .b8 _ZN34_INTERNAL_6bfdb5dd_4_k_cu_54babb5d4cuda3std3__45__cpo4cendE[1];
.global .align 1 .b8 _ZN34_INTERNAL_6bfdb5dd_4_k_cu_54babb5d4cuda3std3__45__cpo6rbeginE[1];
.global .align 1 .b8 _ZN34_INTERNAL_6bfdb5dd_4_k_cu_54babb5d4cuda3std3__45__cpo4rendE[1];
.global .align 1 .b8 _ZN34_INTERNAL_6bfdb5dd_4_k_cu_54babb5d4cuda3std3__45__cpo7crbeginE[1];
.global .align 1 .b8 _ZN34_INTERNAL_6bfdb5dd_4_k_cu_54babb5d4cuda3std3__45__cpo5crendE[1];
.global .align 1 .b8 _ZN34_INTERNAL_6bfdb5dd_4_k_cu_54babb5d4cuda3std3__436_GLOBAL__N__6bfdb5dd_4_k_cu_54babb5d6ignoreE[1];
.global .align 1 .b8 _ZN34_INTERNAL_6bfdb5dd_4_k_cu_54babb5d4cuda3std3__419piecewise_constructE[1];
.global .align 1 .b8 _ZN34_INTERNAL_6bfdb5dd_4_k_cu_54babb5d4cuda3std3__48in_placeE[1];
.global .align 1 .b8 _ZN34_INTERNAL_6bfdb5dd_4_k_cu_54babb5d4cuda3std3__420unreachable_sentinelE[1];
.global .align 1 .b8 _ZN34_INTERNAL_6bfdb5dd_4_k_cu_54babb5d4cuda3std3__47nulloptE[1];
.global .align 1 .b8 _ZN34_INTERNAL_6bfdb5dd_4_k_cu_54babb5d4cuda3std3__48unexpectE[1];
.global .align 1 .b8 _ZN34_INTERNAL_6bfdb5dd_4_k_cu_54babb5d4cuda3std6ranges3__45__cpo4swapE[1];
.global .align 1 .b8 _ZN34_INTERNAL_6bfdb5dd_4_k_cu_54babb5d4cuda3std6ranges3__45__cpo9iter_moveE[1];
.global .align 1 .b8 _ZN34_INTERNAL_6bfdb5dd_4_k_cu_54babb5d4cuda3std6ranges3__45__cpo5beginE[1];
.global .align 1 .b8 _ZN34_INTERNAL_6bfdb5dd_4_k_cu_54babb5d4cuda3std6ranges3__45__cpo3endE[1];
.global .align 1 .b8 _ZN34_INTERNAL_6bfdb5dd_4_k_cu_54babb5d4cuda3std6ranges3__45__cpo6cbeginE[1];
.global .align 1 .b8 _ZN34_INTERNAL_6bfdb5dd_4_k_cu_54babb5d4cuda3std6ranges3__45__cpo4cendE[1];
.global .align 1 .b8 _ZN34_INTERNAL_6bfdb5dd_4_k_cu_54babb5d4cuda3std6ranges3__45__cpo7advanceE[1];
.global .align 1 .b8 _ZN34_INTERNAL_6bfdb5dd_4_k_cu_54babb5d4cuda3std6ranges3__45__cpo9iter_swapE[1];
.global .align 1 .b8 _ZN34_INTERNAL_6bfdb5dd_4_k_cu_54babb5d4cuda3std6ranges3__45__cpo4nextE[1];
.global .align 1 .b8 _ZN34_INTERNAL_6bfdb5dd_4_k_cu_54babb5d4cuda3std6ranges3__45__cpo4prevE[1];
.global .align 1 .b8 _ZN34_INTERNAL_6bfdb5dd_4_k_cu_54babb5d4cuda3std6ranges3__45__cpo4dataE[1];
.global .align 1 .b8 _ZN34_INTERNAL_6bfdb5dd_4_k_cu_54babb5d4cuda3std6ranges3__45__cpo5cdataE[1];
.global .align 1 .b8 _ZN34_INTERNAL_6bfdb5dd_4_k_cu_54babb5d4cuda3std6ranges3__45__cpo4sizeE[1];
.global .align 1 .b8 _ZN34_INTERNAL_6bfdb5dd_4_k_cu_54babb5d4cuda3std6ranges3__45__cpo5ssizeE[1];
.global .align 1 .b8 _ZN34_INTERNAL_6bfdb5dd_4_k_cu_54babb5d4cuda3std6ranges3__45__cpo8distanceE[1];
.global .align 1 .b8 _ZN34_INTERNAL_6bfdb5dd_4_k_cu_54babb5d6thrust24THRUST_300001_SM_1000_NS8cuda_cub3parE[1];
.global .align 1 .b8 _ZN34_INTERNAL_6bfdb5dd_4_k_cu_54babb5d6thrust24THRUST_300001_SM_1000_NS8cuda_cub10par_nosyncE[1];
.global .align 1 .b8 _ZN34_INTERNAL_6bfdb5dd_4_k_cu_54babb5d6thrust24THRUST_300001_SM_1000_NS6system6detail10sequential3seqE[1];
.global .align 1 .b8 _ZN34_INTERNAL_6bfdb5dd_4_k_cu_54babb5d6thrust24THRUST_300001_SM_1000_NS6system3cpp3parE[1];
.global .align 1 .b8 _ZN34_INTERNAL_6bfdb5dd_4_k_cu_54babb5d6thrust24THRUST_300001_SM_1000_NS12placeholders2_1E[1];
.global .align 1 .b8 _ZN34_INTERNAL_6bfdb5dd_4_k_cu_54babb5d6thrust24THRUST_300001_SM_1000_NS12placeholders2_2E[1];
.global .align 1 .b8 _ZN34_INTERNAL_6bfdb5dd_4_k_cu_54babb5d6thrust24THRUST_300001_SM_1000_NS12placeholders2_3E[1];
.global .align 1 .b8 _ZN34_INTERNAL_6bfdb5dd_4_k_cu_54babb5d6thrust24THRUST_300001_SM_1000_NS12placeholders2_4E[1];
.global .align 1 .b8 _ZN34_INTERNAL_6bfdb5dd_4_k_cu_54babb5d6thrust24THRUST_300001_SM_1000_NS12placeholders2_5E[1];
.global .align 1 .b8 _ZN34_INTERNAL_6bfdb5dd_4_k_cu_54babb5d6thrust24THRUST_300001_SM_1000_NS12placeholders2_6E[1];
.global .align 1 .b8 _ZN34_INTERNAL_6bfdb5dd_4_k_cu_54babb5d6thrust24THRUST_300001_SM_1000_NS12placeholders2_7E[1];
.global .align 1 .b8 _ZN34_INTERNAL_6bfdb5dd_4_k_cu_54babb5d6thrust24THRUST_300001_SM_1000_NS12placeholders2_8E[1];
.global .align 1 .b8 _ZN34_INTERNAL_6bfdb5dd_4_k_cu_54babb5d6thrust24THRUST_300001_SM_1000_NS12placeholders2_9E[1];
.global .align 1 .b8 _ZN34_INTERNAL_6bfdb5dd_4_k_cu_54babb5d6thrust24THRUST_300001_SM_1000_NS12placeholders3_10E[1];
.global .align 1 .b8 _ZN34_INTERNAL_6bfdb5dd_4_k_cu_54babb5d6thrust24THRUST_300001_SM_1000_NS3seqE[1];
.global .align 1 .b8 _ZN34_INTERNAL_6bfdb5dd_4_k_cu_54babb5d6thrust24THRUST_300001_SM_1000_NS6deviceE[1];
.extern .shared .align 128 .b8 _ZN3cub18CUB_300001_SM_10006detail9transform4smemE[];

.visible .entry _ZN3cub18CUB_300001_SM_10006detail11EmptyKernelIvEEvv()
{


	ret;

}
	// .globl	_ZN3cub18CUB_300001_SM_10006detail8for_each13static_kernelINS2_12policy_hub_t12policy_500_tEmN6thrust24THRUST_300001_SM_1000_NS8cuda_cub20__uninitialized_fill7functorINS7_10device_ptrIfEEfEEEEvT0_T1_
.visible .entry _ZN3cub18CUB_300001_SM_10006detail8for_each13static_kernelINS2_12policy_hub_t12policy_500_tEmN6thrust24THRUST_300001_SM_1000_NS8cuda_cub20__uninitialized_fill7functorINS7_10device_ptrIfEEfEEEEvT0_T1_(
	.param .u64 _ZN3cub18CUB_300001_SM_10006detail8for_each13static_kernelINS2_12policy_hub_t12policy_500_tEmN6thrust24THRUST_300001_SM_1000_NS8cuda_cub20__uninitialized_fill7functorINS7_10device_ptrIfEEfEEEEvT0_T1__param_0,
	.param .align 8 .b8 _ZN3cub18CUB_300001_SM_10006detail8for_each13static_kernelINS2_12policy_hub_t12policy_500_tEmN6thrust24THRUST_300001_SM_1000_NS8cuda_cub20__uninitialized_fill7functorINS7_10device_ptrIfEEfEEEEvT0_T1__param_1[16]
)
.maxntid 256
{
	.reg .pred 	%p<4>;
	.reg .b16 	%rs<5>;
	.reg .b32 	%r<10>;
	.reg .b32 	%f<3>;
	.reg .b64 	%rd<16>;

	ld.param.f32 	%f2, [_ZN3cub18CUB_300001_SM_10006detail8for_each13static_kernelINS2_12policy_hub_t12policy_500_tEmN6thrust24THRUST_300001_SM_1000_NS8cuda_cub20__uninitialized_fill7functorINS7_10device_ptrIfEEfEEEEvT0_T1__param_1+8];
	ld.param.u64 	%rd4, [_ZN3cub18CUB_300001_SM_10006detail8for_each13static_kernelINS2_12policy_hub_t12policy_500_tEmN6thrust24THRUST_300001_SM_1000_NS8cuda_cub20__uninitialized_fill7functorINS7_10device_ptrIfEEfEEEEvT0_T1__param_1];
	ld.param.u64 	%rd5, [_ZN3cub18CUB_300001_SM_10006detail8for_each13static_kernelINS2_12policy_hub_t12policy_500_tEmN6thrust24THRUST_300001_SM_1000_NS8cuda_cub20__uninitialized_fill7functorINS7_10device_ptrIfEEfEEEEvT0_T1__param_0];
	mov.u32 	%r7, %ctaid.x;
	mul.wide.u32 	%rd1, %r7, 512;
	sub.s64 	%rd2, %rd5, %rd1;
	setp.lt.u64 	%p1, %rd2, 512;
	@%p1 bra 	$L__BB1_2;
	mov.u32 	%r9, %tid.x;
	cvta.to.global.u64 	%rd11, %rd4;
	cvt.u64.u32 	%rd12, %r9;
	add.s64 	%rd13, %rd1, %rd12;
	shl.b64 	%rd14, %rd13, 2;
	add.s64 	%rd15, %rd11, %rd14;
	st.global.f32 	[%rd15], %f2;
	st.global.f32 	[%rd15+1024], %f2;
	bra.uni 	$L__BB1_6;
$L__BB1_2:
	cvta.to.global.u64 	%rd6, %rd4;
	mov.u32 	%r1, %tid.x;
	cvt.u64.u32 	%rd7, %r1;
	setp.le.u64 	%p2, %rd2, %rd7;
	add.s64 	%rd8, %rd1, %rd7;
	shl.b64 	%rd9, %rd8, 2;
	add.s64 	%rd3, %rd6, %rd9;
	@%p2 bra 	$L__BB1_4;
	st.global.f32 	[%rd3], %f2;
$L__BB1_4:
	add.s32 	%r8, %r1, 256;
	cvt.u64.u32 	%rd10, %r8;
	setp.le.u64 	%p3, %rd2, %rd10;
	@%p3 bra 	$L__BB1_6;
	st.global.f32 	[%rd3+1024], %f2;
$L__BB1_6:
	ret;

}
	// .globl	_ZN3cub18CUB_300001_SM_10006detail8for_each13static_kernelINS2_12policy_hub_t12policy_500_tElN6thrust24THRUST_300001_SM_1000_NS8cuda_cub6__fill7functorINS7_6detail15normal_iteratorINS7_10device_ptrIfEEEEfEEEEvT0_T1_
.visible .entry _ZN3cub18CUB_300001_SM_10006detail8for_each13static_kernelINS2_12policy_hub_t12policy_500_tElN6thrust24THRUST_300001_SM_1000_NS8cuda_cub6__fill7functorINS7_6detail15normal_iteratorINS7_10device_ptrIfEEEEfEEEEvT0_T1_(
	.param .u64 _ZN3cub18CUB_300001_SM_10006detail8for_each13static_kernelINS2_12policy_hub_t12policy_500_tElN6thrust24THRUST_300001_SM_1000_NS8cuda_cub6__fill7functorINS7_6detail15normal_iteratorINS7_10device_ptrIfEEEEfEEEEvT0_T1__param_0,
	.param .align 8 .b8 _ZN3cub18CUB_300001_SM_10006detail8for_each13static_kernelINS2_12policy_hub_t12policy_500_tElN6thrust24THRUST_300001_SM_1000_NS8cuda_cub6__fill7functorINS7_6detail15normal_iteratorINS7_10device_ptrIfEEEEfEEEEvT0_T1__param_1[16]
)
.maxntid 256
{
	.reg .pred 	%p<4>;
	.reg .b16 	%rs<5>;
	.reg .b32 	%r<10>;
	.reg .b32 	%f<3>;
	.reg .b64 	%rd<17>;

	ld.param.f32 	%f2, [_ZN3cub18CUB_300001_SM_10006detail8for_each13static_kernelINS2_12policy_hub_t12policy_500_tElN6thrust24THRUST_300001_SM_1000_NS8cuda_cub6__fill7functorINS7_6detail15normal_iteratorINS7_10device_ptrIfEEEEfEEEEvT0_T1__param_1+8];
	ld.param.u64 	%rd5, [_ZN3cub18CUB_300001_SM_10006detail8for_each13static_kernelINS2_12policy_hub_t12policy_500_tElN6thrust24THRUST_300001_SM_1000_NS8cuda_cub6__fill7functorINS7_6detail15normal_iteratorINS7_10device_ptrIfEEEEfEEEEvT0_T1__param_1];
	ld.param.u64 	%rd6, [_ZN3cub18CUB_300001_SM_10006detail8for_each13static_kernelINS2_12policy_hub_t12policy_500_tElN6thrust24THRUST_300001_SM_1000_NS8cuda_cub6__fill7functorINS7_6detail15normal_iteratorINS7_10device_ptrIfEEEEfEEEEvT0_T1__param_0];
	mov.u32 	%r7, %ctaid.x;
	mul.wide.u32 	%rd1, %r7, 512;
	sub.s64 	%rd2, %rd6, %rd1;
	setp.lt.s64 	%p1, %rd2, 512;
	@%p1 bra 	$L__BB2_2;
	mov.u32 	%r9, %tid.x;
	cvta.to.global.u64 	%rd12, %rd5;
	cvt.u64.u32 	%rd13, %r9;
	add.s64 	%rd14, %rd1, %rd13;
	shl.b64 	%rd15, %rd14, 2;
	add.s64 	%rd16, %rd12, %rd15;
	st.global.f32 	[%rd16], %f2;
	st.global.f32 	[%rd16+1024], %f2;
	bra.uni 	$L__BB2_6;
$L__BB2_2:
	cvta.to.global.u64 	%rd7, %rd5;
	mov.u32 	%r1, %tid.x;
	cvt.s64.s32 	%rd3, %rd2;
	cvt.u64.u32 	%rd8, %r1;
	setp.le.s64 	%p2, %rd3, %rd8;
	add.s64 	%rd9, %rd1, %rd8;
	shl.b64 	%rd10, %rd9, 2;
	add.s64 	%rd4, %rd7, %rd10;
	@%p2 bra 	$L__BB2_4;
	st.global.f32 	[%rd4], %f2;
$L__BB2_4:
	add.s32 	%r8, %r1, 256;
	cvt.u64.u32 	%rd11, %r8;
	setp.le.s64 	%p3, %rd3, %rd11;
	@%p3 bra 	$L__BB2_6;
	st.global.f32 	[%rd4+1024], %f2;
$L__BB2_6:
	ret;

}
	// .globl	_ZN3cub18CUB_300001_SM_10006detail9transform16transform_kernelINS2_10policy_hubILb1EN4cuda3std3__45tupleIJN6thrust24THRUST_300001_SM_1000_NS6detail15normal_iteratorINSA_10device_ptrIfEEEESF_EEEE10policy1000Ei13saxpy_functorSF_JPfSK_EEEvT0_iT1_T2_DpNS2_10kernel_argIT3_EE
.visible .entry _ZN3cub18CUB_300001_SM_10006detail9transform16transform_kernelINS2_10policy_hubILb1EN4cuda3std3__45tupleIJN6thrust24THRUST_300001_SM_1000_NS6detail15normal_iteratorINSA_10device_ptrIfEEEESF_EEEE10policy1000Ei13saxpy_functorSF_JPfSK_EEEvT0_iT1_T2_DpNS2_10kernel_argIT3_EE(
	.param .u32 _ZN3cub18CUB_300001_SM_10006detail9transform16transform_kernelINS2_10policy_hubILb1EN4cuda3std3__45tupleIJN6thrust24THRUST_300001_SM_1000_NS6detail15normal_iteratorINSA_10device_ptrIfEEEESF_EEEE10policy1000Ei13saxpy_functorSF_JPfSK_EEEvT0_iT1_T2_DpNS2_10kernel_argIT3_EE_param_0,
	.param .u32 _ZN3cub18CUB_300001_SM_10006detail9transform16transform_kernelINS2_10policy_hubILb1EN4cuda3std3__45tupleIJN6thrust24THRUST_300001_SM_1000_NS6detail15normal_iteratorINSA_10device_ptrIfEEEESF_EEEE10policy1000Ei13saxpy_functorSF_JPfSK_EEEvT0_iT1_T2_DpNS2_10kernel_argIT3_EE_param_1,
	.param .align 4 .b8 _ZN3cub18CUB_300001_SM_10006detail9transform16transform_kernelINS2_10policy_hubILb1EN4cuda3std3__45tupleIJN6thrust24THRUST_300001_SM_1000_NS6detail15normal_iteratorINSA_10device_ptrIfEEEESF_EEEE10policy1000Ei13saxpy_functorSF_JPfSK_EEEvT0_iT1_T2_DpNS2_10kernel_argIT3_EE_param_2[4],
	.param .align 8 .b8 _ZN3cub18CUB_300001_SM_10006detail9transform16transform_kernelINS2_10policy_hubILb1EN4cuda3std3__45tupleIJN6thrust24THRUST_300001_SM_1000_NS6detail15normal_iteratorINSA_10device_ptrIfEEEESF_EEEE10policy1000Ei13saxpy_functorSF_JPfSK_EEEvT0_iT1_T2_DpNS2_10kernel_argIT3_EE_param_3[8],
	.param .align 8 .b8 _ZN3cub18CUB_300001_SM_10006detail9transform16transform_kernelINS2_10policy_hubILb1EN4cuda3std3__45tupleIJN6thrust24THRUST_300001_SM_1000_NS6detail15normal_iteratorINSA_10device_ptrIfEEEESF_EEEE10policy1000Ei13saxpy_functorSF_JPfSK_EEEvT0_iT1_T2_DpNS2_10kernel_argIT3_EE_param_4[16],
	.param .align 8 .b8 _ZN3cub18CUB_300001_SM_10006detail9transform16transform_kernelINS2_10policy_hubILb1EN4cuda3std3__45tupleIJN6thrust24THRUST_300001_SM_1000_NS6detail15normal_iteratorINSA_10device_ptrIfEEEESF_EEEE10policy1000Ei13saxpy_functorSF_JPfSK_EEEvT0_iT1_T2_DpNS2_10kernel_argIT3_EE_param_5[16]
)
.maxntid 128
{
	.reg .pred 	%p<38>;
	.reg .b32 	%r<81>;
	.reg .b32 	%f<93>;
	.reg .b64 	%rd<97>;

	ld.param.f32 	%f2, [_ZN3cub18CUB_300001_SM_10006detail9transform16transform_kernelINS2_10policy_hubILb1EN4cuda3std3__45tupleIJN6thrust24THRUST_300001_SM_1000_NS6detail15normal_iteratorINSA_10device_ptrIfEEEESF_EEEE10policy1000Ei13saxpy_functorSF_JPfSK_EEEvT0_iT1_T2_DpNS2_10kernel_argIT3_EE_param_2];
	ld.param.u32 	%r45, [_ZN3cub18CUB_300001_SM_10006detail9transform16transform_kernelINS2_10policy_hubILb1EN4cuda3std3__45tupleIJN6thrust24THRUST_300001_SM_1000_NS6detail15normal_iteratorINSA_10device_ptrIfEEEESF_EEEE10policy1000Ei13saxpy_functorSF_JPfSK_EEEvT0_iT1_T2_DpNS2_10kernel_argIT3_EE_param_0];
	ld.param.u64 	%rd27, [_ZN3cub18CUB_300001_SM_10006detail9transform16transform_kernelINS2_10policy_hubILb1EN4cuda3std3__45tupleIJN6thrust24THRUST_300001_SM_1000_NS6detail15normal_iteratorINSA_10device_ptrIfEEEESF_EEEE10policy1000Ei13saxpy_functorSF_JPfSK_EEEvT0_iT1_T2_DpNS2_10kernel_argIT3_EE_param_5];
	ld.param.u64 	%rd25, [_ZN3cub18CUB_300001_SM_10006detail9transform16transform_kernelINS2_10policy_hubILb1EN4cuda3std3__45tupleIJN6thrust24THRUST_300001_SM_1000_NS6detail15normal_iteratorINSA_10device_ptrIfEEEESF_EEEE10policy1000Ei13saxpy_functorSF_JPfSK_EEEvT0_iT1_T2_DpNS2_10kernel_argIT3_EE_param_4];
	ld.param.u64 	%rd29, [_ZN3cub18CUB_300001_SM_10006detail9transform16transform_kernelINS2_10policy_hubILb1EN4cuda3std3__45tupleIJN6thrust24THRUST_300001_SM_1000_NS6detail15normal_iteratorINSA_10device_ptrIfEEEESF_EEEE10policy1000Ei13saxpy_functorSF_JPfSK_EEEvT0_iT1_T2_DpNS2_10kernel_argIT3_EE_param_3];
	ld.param.u32 	%r44, [_ZN3cub18CUB_300001_SM_10006detail9transform16transform_kernelINS2_10policy_hubILb1EN4cuda3std3__45tupleIJN6thrust24THRUST_300001_SM_1000_NS6detail15normal_iteratorINSA_10device_ptrIfEEEESF_EEEE10policy1000Ei13saxpy_functorSF_JPfSK_EEEvT0_iT1_T2_DpNS2_10kernel_argIT3_EE_param_1];
	cvta.to.global.u64 	%rd1, %rd29;
	cvta.to.global.u64 	%rd2, %rd25;
	cvta.to.global.u64 	%rd3, %rd27;
	shl.b32 	%r1, %r44, 7;
	mov.u32 	%r46, %ctaid.x;
	mul.lo.s32 	%r2, %r1, %r46;
	sub.s32 	%r3, %r45, %r2;
	min.s32 	%r4, %r1, %r3;
	shl.b32 	%r5, %r4, 2;
	mov.u32 	%r6, %tid.x;
	shl.b32 	%r71, %r6, 7;
	setp.ge.s32 	%p1, %r71, %r5;
	@%p1 bra 	$L__BB3_5;
	mul.wide.u32 	%rd4, %r6, 128;
	add.s64 	%rd30, %rd2, %rd4;
	mul.wide.s32 	%rd5, %r2, 4;
	add.s64 	%rd94, %rd30, %rd5;
	mov.u32 	%r70, %r71;
$L__BB3_2:
	.pragma "nounroll";
	// begin inline asm
	prefetch.global.L2 [%rd94];
	// end inline asm
	add.s32 	%r70, %r70, 16384;
	add.s64 	%rd94, %rd94, 16384;
	setp.lt.s32 	%p2, %r70, %r5;
	@%p2 bra 	$L__BB3_2;
	add.s64 	%rd32, %rd3, %rd4;
	add.s64 	%rd95, %rd32, %rd5;
$L__BB3_4:
	.pragma "nounroll";
	// begin inline asm
	prefetch.global.L2 [%rd95];
	// end inline asm
	add.s32 	%r71, %r71, 16384;
	add.s64 	%rd95, %rd95, 16384;
	setp.lt.s32 	%p3, %r71, %r5;
	@%p3 bra 	$L__BB3_4;
$L__BB3_5:
	mul.wide.s32 	%rd96, %r2, 4;
	add.s64 	%rd12, %rd2, %rd96;
	add.s64 	%rd13, %rd3, %rd96;
	add.s64 	%rd14, %rd1, %rd96;
	setp.gt.s32 	%p4, %r1, %r3;
	@%p4 bra 	$L__BB3_18;
	setp.lt.s32 	%p5, %r44, 1;
	@%p5 bra 	$L__BB3_59;
	setp.lt.u32 	%p6, %r44, 8;
	mov.b32 	%r79, 0;
	@%p6 bra 	$L__BB3_10;
	and.b32  	%r48, %r44, 2147483640;
	neg.s32 	%r73, %r48;
	mul.wide.u32 	%rd35, %r6, 4;
	add.s64 	%rd15, %rd1, %rd35;
	add.s64 	%rd36, %rd96, 1536;
	add.s64 	%rd17, %rd2, %rd36;
	add.s32 	%r72, %r6, 128;
	add.s64 	%rd18, %rd3, %rd36;
	add.s64 	%rd19, %rd1, %rd36;
$L__BB3_9:
	.pragma "nounroll";
	and.b32  	%r79, %r44, 2147483640;
	mul.wide.s32 	%rd37, %r72, 4;
	add.s64 	%rd38, %rd17, %rd37;
	add.s64 	%rd39, %rd18, %rd37;
	add.s64 	%rd40, %rd19, %rd37;
	cvta.to.global.u64 	%rd41, %rd25;
	mul.wide.u32 	%rd42, %r6, 4;
	add.s64 	%rd43, %rd41, %rd42;
	add.s64 	%rd44, %rd43, %rd96;
	cvta.to.global.u64 	%rd45, %rd27;
	add.s64 	%rd46, %rd45, %rd42;
	add.s64 	%rd47, %rd46, %rd96;
	ld.global.f32 	%f3, [%rd44];
	ld.global.f32 	%f4, [%rd47];
	fma.rn.f32 	%f5, %f2, %f3, %f4;
	add.s64 	%rd48, %rd15, %rd96;
	st.global.f32 	[%rd48], %f5;
	ld.global.f32 	%f6, [%rd38+-1536];
	ld.global.f32 	%f7, [%rd39+-1536];
	fma.rn.f32 	%f8, %f2, %f6, %f7;
	st.global.f32 	[%rd40+-1536], %f8;
	ld.global.f32 	%f9, [%rd38+-1024];
	ld.global.f32 	%f10, [%rd39+-1024];
	fma.rn.f32 	%f11, %f2, %f9, %f10;
	st.global.f32 	[%rd40+-1024], %f11;
	ld.global.f32 	%f12, [%rd38+-512];
	ld.global.f32 	%f13, [%rd39+-512];
	fma.rn.f32 	%f14, %f2, %f12, %f13;
	st.global.f32 	[%rd40+-512], %f14;
	ld.global.f32 	%f15, [%rd38];
	ld.global.f32 	%f16, [%rd39];
	fma.rn.f32 	%f17, %f2, %f15, %f16;
	st.global.f32 	[%rd40], %f17;
	ld.global.f32 	%f18, [%rd38+512];
	ld.global.f32 	%f19, [%rd39+512];
	fma.rn.f32 	%f20, %f2, %f18, %f19;
	st.global.f32 	[%rd40+512], %f20;
	ld.global.f32 	%f21, [%rd38+1024];
	ld.global.f32 	%f22, [%rd39+1024];
	fma.rn.f32 	%f23, %f2, %f21, %f22;
	st.global.f32 	[%rd40+1024], %f23;
	ld.global.f32 	%f24, [%rd38+1536];
	ld.global.f32 	%f25, [%rd39+1536];
	fma.rn.f32 	%f26, %f2, %f24, %f25;
	st.global.f32 	[%rd40+1536], %f26;
	add.s32 	%r73, %r73, 8;
	add.s64 	%rd96, %rd96, 4096;
	add.s32 	%r72, %r72, 1024;
	setp.eq.s32 	%p7, %r73, 0;
	@%p7 bra 	$L__BB3_10;
	bra.uni 	$L__BB3_9;
$L__BB3_10:
	and.b32  	%r38, %r44, 7;
	setp.eq.s32 	%p8, %r38, 0;
	@%p8 bra 	$L__BB3_59;
	and.b32  	%r39, %r44, 3;
	setp.lt.u32 	%p9, %r38, 4;
	@%p9 bra 	$L__BB3_13;
	shl.b32 	%r49, %r79, 7;
	add.s32 	%r50, %r49, %r6;
	mul.wide.s32 	%rd49, %r50, 4;
	add.s64 	%rd50, %rd12, %rd49;
	add.s64 	%rd51, %rd13, %rd49;
	ld.global.f32 	%f27, [%rd50];
	ld.global.f32 	%f28, [%rd51];
	fma.rn.f32 	%f29, %f2, %f27, %f28;
	add.s64 	%rd52, %rd14, %rd49;
	st.global.f32 	[%rd52], %f29;
	ld.global.f32 	%f30, [%rd50+512];
	ld.global.f32 	%f31, [%rd51+512];
	fma.rn.f32 	%f32, %f2, %f30, %f31;
	st.global.f32 	[%rd52+512], %f32;
	ld.global.f32 	%f33, [%rd50+1024];
	ld.global.f32 	%f34, [%rd51+1024];
	fma.rn.f32 	%f35, %f2, %f33, %f34;
	st.global.f32 	[%rd52+1024], %f35;
	ld.global.f32 	%f36, [%rd50+1536];
	ld.global.f32 	%f37, [%rd51+1536];
	fma.rn.f32 	%f38, %f2, %f36, %f37;
	st.global.f32 	[%rd52+1536], %f38;
	add.s32 	%r79, %r79, 4;
$L__BB3_13:
	setp.eq.s32 	%p10, %r39, 0;
	@%p10 bra 	$L__BB3_59;
	setp.eq.s32 	%p11, %r39, 1;
	@%p11 bra 	$L__BB3_16;
	shl.b32 	%r51, %r79, 7;
	add.s32 	%r52, %r51, %r6;
	mul.wide.s32 	%rd53, %r52, 4;
	add.s64 	%rd54, %rd12, %rd53;
	add.s64 	%rd55, %rd13, %rd53;
	ld.global.f32 	%f39, [%rd54];
	ld.global.f32 	%f40, [%rd55];
	fma.rn.f32 	%f41, %f2, %f39, %f40;
	add.s64 	%rd56, %rd14, %rd53;
	st.global.f32 	[%rd56], %f41;
	ld.global.f32 	%f42, [%rd54+512];
	ld.global.f32 	%f43, [%rd55+512];
	fma.rn.f32 	%f44, %f2, %f42, %f43;
	st.global.f32 	[%rd56+512], %f44;
	add.s32 	%r79, %r79, 2;
$L__BB3_16:
	and.b32  	%r53, %r44, 1;
	setp.eq.b32 	%p12, %r53, 1;
	not.pred 	%p13, %p12;
	@%p13 bra 	$L__BB3_59;
	shl.b32 	%r54, %r79, 7;
	add.s32 	%r55, %r54, %r6;
	mul.wide.s32 	%rd57, %r55, 4;
	add.s64 	%rd58, %rd12, %rd57;
	add.s64 	%rd59, %rd13, %rd57;
	ld.global.f32 	%f45, [%rd58];
	ld.global.f32 	%f46, [%rd59];
	fma.rn.f32 	%f47, %f2, %f45, %f46;
	add.s64 	%rd60, %rd14, %rd57;
	st.global.f32 	[%rd60], %f47;
	bra.uni 	$L__BB3_59;
$L__BB3_18:
	setp.lt.s32 	%p14, %r44, 1;
	@%p14 bra 	$L__BB3_59;
	and.b32  	%r14, %r44, 7;
	setp.lt.u32 	%p15, %r44, 8;
	mov.b32 	%r75, 0;
	@%p15 bra 	$L__BB3_38;
	and.b32  	%r75, %r44, 2147483640;
	mov.b32 	%r74, 0;
$L__BB3_21:
	.pragma "nounroll";
	shl.b32 	%r58, %r74, 7;
	add.s32 	%r22, %r58, %r6;
	setp.ge.s32 	%p16, %r22, %r4;
	@%p16 bra 	$L__BB3_23;
	mul.wide.u32 	%rd61, %r22, 4;
	add.s64 	%rd62, %rd12, %rd61;
	add.s64 	%rd63, %rd13, %rd61;
	ld.global.f32 	%f48, [%rd62];
	ld.global.f32 	%f49, [%rd63];
	fma.rn.f32 	%f50, %f2, %f48, %f49;
	add.s64 	%rd64, %rd14, %rd61;
	st.global.f32 	[%rd64], %f50;
$L__BB3_23:
	add.s32 	%r59, %r22, 128;
	setp.ge.s32 	%p17, %r59, %r4;
	mul.wide.s32 	%rd65, %r59, 4;
	add.s64 	%rd22, %rd12, %rd65;
	add.s64 	%rd23, %rd13, %rd65;
	add.s64 	%rd24, %rd14, %rd65;
	@%p17 bra 	$L__BB3_25;
	ld.global.f32 	%f51, [%rd22];
	ld.global.f32 	%f52, [%rd23];
	fma.rn.f32 	%f53, %f2, %f51, %f52;
	st.global.f32 	[%rd24], %f53;
$L__BB3_25:
	add.s32 	%r60, %r22, 256;
	setp.ge.s32 	%p18, %r60, %r4;
	@%p18 bra 	$L__BB3_27;
	ld.global.f32 	%f54, [%rd22+512];
	ld.global.f32 	%f55, [%rd23+512];
	fma.rn.f32 	%f56, %f2, %f54, %f55;
	st.global.f32 	[%rd24+512], %f56;
$L__BB3_27:
	add.s32 	%r61, %r22, 384;
	setp.ge.s32 	%p19, %r61, %r4;
	@%p19 bra 	$L__BB3_29;
	ld.global.f32 	%f57, [%rd22+1024];
	ld.global.f32 	%f58, [%rd23+1024];
	fma.rn.f32 	%f59, %f2, %f57, %f58;
	st.global.f32 	[%rd24+1024], %f59;
$L__BB3_29:
	add.s32 	%r62, %r22, 512;
	setp.ge.s32 	%p20, %r62, %r4;
	@%p20 bra 	$L__BB3_31;
	ld.global.f32 	%f60, [%rd22+1536];
	ld.global.f32 	%f61, [%rd23+1536];
	fma.rn.f32 	%f62, %f2, %f60, %f61;
	st.global.f32 	[%rd24+1536], %f62;
$L__BB3_31:
	add.s32 	%r63, %r22, 640;
	setp.ge.s32 	%p21, %r63, %r4;
	@%p21 bra 	$L__BB3_33;
	ld.global.f32 	%f63, [%rd22+2048];
	ld.global.f32 	%f64, [%rd23+2048];
	fma.rn.f32 	%f65, %f2, %f63, %f64;
	st.global.f32 	[%rd24+2048], %f65;
$L__BB3_33:
	add.s32 	%r64, %r22, 768;
	setp.ge.s32 	%p22, %r64, %r4;
	@%p22 bra 	$L__BB3_35;
	ld.global.f32 	%f66, [%rd22+2560];
	ld.global.f32 	%f67, [%rd23+2560];
	fma.rn.f32 	%f68, %f2, %f66, %f67;
	st.global.f32 	[%rd24+2560], %f68;
$L__BB3_35:
	add.s32 	%r65, %r22, 896;
	setp.ge.s32 	%p23, %r65, %r4;
	@%p23 bra 	$L__BB3_37;
	ld.global.f32 	%f69, [%rd22+3072];
	ld.global.f32 	%f70, [%rd23+3072];
	fma.rn.f32 	%f71, %f2, %f69, %f70;
	st.global.f32 	[%rd24+3072], %f71;
$L__BB3_37:
	add.s32 	%r74, %r74, 8;
	setp.ne.s32 	%p24, %r74, %r75;
	@%p24 bra 	$L__BB3_21;
$L__BB3_38:
	setp.eq.s32 	%p25, %r14, 0;
	@%p25 bra 	$L__BB3_59;
	and.b32  	%r25, %r44, 3;
	setp.lt.u32 	%p26, %r14, 4;
	@%p26 bra 	$L__BB3_49;
	shl.b32 	%r66, %r75, 7;
	add.s32 	%r26, %r66, %r6;
	setp.ge.s32 	%p27, %r26, %r4;
	@%p27 bra 	$L__BB3_42;
	mul.wide.s32 	%rd66, %r26, 4;
	add.s64 	%rd67, %rd12, %rd66;
	add.s64 	%rd68, %rd13, %rd66;
	ld.global.f32 	%f72, [%rd67];
	ld.global.f32 	%f73, [%rd68];
	fma.rn.f32 	%f74, %f2, %f72, %f73;
	add.s64 	%rd69, %rd14, %rd66;
	st.global.f32 	[%rd69], %f74;
$L__BB3_42:
	add.s32 	%r27, %r26, 128;
	setp.ge.s32 	%p28, %r27, %r4;
	@%p28 bra 	$L__BB3_44;
	mul.wide.s32 	%rd70, %r27, 4;
	add.s64 	%rd71, %rd12, %rd70;
	add.s64 	%rd72, %rd13, %rd70;
	ld.global.f32 	%f75, [%rd71];
	ld.global.f32 	%f76, [%rd72];
	fma.rn.f32 	%f77, %f2, %f75, %f76;
	add.s64 	%rd73, %rd14, %rd70;
	st.global.f32 	[%rd73], %f77;
$L__BB3_44:
	add.s32 	%r28, %r26, 256;
	setp.ge.s32 	%p29, %r28, %r4;
	@%p29 bra 	$L__BB3_46;
	mul.wide.s32 	%rd74, %r28, 4;
	add.s64 	%rd75, %rd12, %rd74;
	add.s64 	%rd76, %rd13, %rd74;
	ld.global.f32 	%f78, [%rd75];
	ld.global.f32 	%f79, [%rd76];
	fma.rn.f32 	%f80, %f2, %f78, %f79;
	add.s64 	%rd77, %rd14, %rd74;
	st.global.f32 	[%rd77], %f80;
$L__BB3_46:
	add.s32 	%r29, %r26, 384;
	setp.ge.s32 	%p30, %r29, %r4;
	@%p30 bra 	$L__BB3_48;
	mul.wide.s32 	%rd78, %r29, 4;
	add.s64 	%rd79, %rd12, %rd78;
	add.s64 	%rd80, %rd13, %rd78;
	ld.global.f32 	%f81, [%rd79];
	ld.global.f32 	%f82, [%rd80];
	fma.rn.f32 	%f83, %f2, %f81, %f82;
	add.s64 	%rd81, %rd14, %rd78;
	st.global.f32 	[%rd81], %f83;
$L__BB3_48:
	add.s32 	%r75, %r75, 4;
$L__BB3_49:
	setp.eq.s32 	%p31, %r25, 0;
	@%p31 bra 	$L__BB3_59;
	setp.eq.s32 	%p32, %r25, 1;
	@%p32 bra 	$L__BB3_56;
	shl.b32 	%r67, %r75, 7;
	add.s32 	%r32, %r67, %r6;
	setp.ge.s32 	%p33, %r32, %r4;
	@%p33 bra 	$L__BB3_53;
	mul.wide.s32 	%rd82, %r32, 4;
	add.s64 	%rd83, %rd12, %rd82;
	add.s64 	%rd84, %rd13, %rd82;
	ld.global.f32 	%f84, [%rd83];
	ld.global.f32 	%f85, [%rd84];
	fma.rn.f32 	%f86, %f2, %f84, %f85;
	add.s64 	%rd85, %rd14, %rd82;
	st.global.f32 	[%rd85], %f86;
$L__BB3_53:
	add.s32 	%r33, %r32, 128;
	setp.ge.s32 	%p34, %r33, %r4;
	@%p34 bra 	$L__BB3_55;
	mul.wide.s32 	%rd86, %r33, 4;
	add.s64 	%rd87, %rd12, %rd86;
	add.s64 	%rd88, %rd13, %rd86;
	ld.global.f32 	%f87, [%rd87];
	ld.global.f32 	%f88, [%rd88];
	fma.rn.f32 	%f89, %f2, %f87, %f88;
	add.s64 	%rd89, %rd14, %rd86;
	st.global.f32 	[%rd89], %f89;
$L__BB3_55:
	add.s32 	%r75, %r75, 2;
$L__BB3_56:
	and.b32  	%r68, %r44, 1;
	setp.eq.b32 	%p35, %r68, 1;
	not.pred 	%p36, %p35;
	@%p36 bra 	$L__BB3_59;
	shl.b32 	%r69, %r75, 7;
	add.s32 	%r36, %r69, %r6;
	setp.ge.s32 	%p37, %r36, %r4;
	@%p37 bra 	$L__BB3_59;
	mul.wide.s32 	%rd90, %r36, 4;
	add.s64 	%rd91, %rd12, %rd90;
	add.s64 	%rd92, %rd13, %rd90;
	ld.global.f32 	%f90, [%rd91];
	ld.global.f32 	%f91, [%rd92];
	fma.rn.f32 	%f92, %f2, %f90, %f91;
	add.s64 	%rd93, %rd14, %rd90;
	st.global.f32 	[%rd93], %f92;
$L__BB3_59:
	ret;

}
	// .globl	_ZN3cub18CUB_300001_SM_10006detail9transform16transform_kernelINS2_10policy_hubILb1EN4cuda3std3__45tupleIJN6thrust24THRUST_300001_SM_1000_NS6detail15normal_iteratorINSA_10device_ptrIfEEEESF_EEEE10policy1000El13saxpy_functorSF_JPfSK_EEEvT0_iT1_T2_DpNS2_10kernel_argIT3_EE
.visible .entry _ZN3cub18CUB_300001_SM_10006detail9transform16transform_kernelINS2_10policy_hubILb1EN4cuda3std3__45tupleIJN6thrust24THRUST_300001_SM_1000_NS6detail15normal_iteratorINSA_10device_ptrIfEEEESF_EEEE10policy1000El13saxpy_functorSF_JPfSK_EEEvT0_iT1_T2_DpNS2_10kernel_argIT3_EE(
	.param .u64 _ZN3cub18CUB_300001_SM_10006detail9transform16transform_kernelINS2_10policy_hubILb1EN4cuda3std3__45tupleIJN6thrust24THRUST_300001_SM_1000_NS6detail15normal_iteratorINSA_10device_ptrIfEEEESF_EEEE10policy1000El13saxpy_functorSF_JPfSK_EEEvT0_iT1_T2_DpNS2_10kernel_argIT3_EE_param_0,
	.param .u32 _ZN3cub18CUB_300001_SM_10006detail9transform16transform_kernelINS2_10policy_hubILb1EN4cuda3std3__45tupleIJN6thrust24THRUST_300001_SM_1000_NS6detail15normal_iteratorINSA_10device_ptrIfEEEESF_EEEE10policy1000El13saxpy_functorSF_JPfSK_EEEvT0_iT1_T2_DpNS2_10kernel_argIT3_EE_param_1,
	.param .align 4 .b8 _ZN3cub18CUB_300001_SM_10006detail9transform16transform_kernelINS2_10policy_hubILb1EN4cuda3std3__45tupleIJN6thrust24THRUST_300001_SM_1000_NS6detail15normal_iteratorINSA_10device_ptrIfEEEESF_EEEE10policy1000El13saxpy_functorSF_JPfSK_EEEvT0_iT1_T2_DpNS2_10kernel_argIT3_EE_param_2[4],
	.param .align 8 .b8 _ZN3cub18CUB_300001_SM_10006detail9transform16transform_kernelINS2_10policy_hubILb1EN4cuda3std3__45tupleIJN6thrust24THRUST_300001_SM_1000_NS6detail15normal_iteratorINSA_10device_ptrIfEEEESF_EEEE10policy1000El13saxpy_functorSF_JPfSK_EEEvT0_iT1_T2_DpNS2_10kernel_argIT3_EE_param_3[8],
	.param .align 8 .b8 _ZN3cub18CUB_300001_SM_10006detail9transform16transform_kernelINS2_10policy_hubILb1EN4cuda3std3__45tupleIJN6thrust24THRUST_300001_SM_1000_NS6detail15normal_iteratorINSA_10device_ptrIfEEEESF_EEEE10policy1000El13saxpy_functorSF_JPfSK_EEEvT0_iT1_T2_DpNS2_10kernel_argIT3_EE_param_4[16],
	.param .align 8 .b8 _ZN3cub18CUB_300001_SM_10006detail9transform16transform_kernelINS2_10policy_hubILb1EN4cuda3std3__45tupleIJN6thrust24THRUST_300001_SM_1000_NS6detail15normal_iteratorINSA_10device_ptrIfEEEESF_EEEE10policy1000El13saxpy_functorSF_JPfSK_EEEvT0_iT1_T2_DpNS2_10kernel_argIT3_EE_param_5[16]
)
.maxntid 128
{
	.reg .pred 	%p<38>;
	.reg .b32 	%r<78>;
	.reg .b32 	%f<93>;
	.reg .b64 	%rd<103>;

	ld.param.f32 	%f2, [_ZN3cub18CUB_300001_SM_10006detail9transform16transform_kernelINS2_10policy_hubILb1EN4cuda3std3__45tupleIJN6thrust24THRUST_300001_SM_1000_NS6detail15normal_iteratorINSA_10device_ptrIfEEEESF_EEEE10policy1000El13saxpy_functorSF_JPfSK_EEEvT0_iT1_T2_DpNS2_10kernel_argIT3_EE_param_2];
	ld.param.u64 	%rd30, [_ZN3cub18CUB_300001_SM_10006detail9transform16transform_kernelINS2_10policy_hubILb1EN4cuda3std3__45tupleIJN6thrust24THRUST_300001_SM_1000_NS6detail15normal_iteratorINSA_10device_ptrIfEEEESF_EEEE10policy1000El13saxpy_functorSF_JPfSK_EEEvT0_iT1_T2_DpNS2_10kernel_argIT3_EE_param_0];
	ld.param.u64 	%rd28, [_ZN3cub18CUB_300001_SM_10006detail9transform16transform_kernelINS2_10policy_hubILb1EN4cuda3std3__45tupleIJN6thrust24THRUST_300001_SM_1000_NS6detail15normal_iteratorINSA_10device_ptrIfEEEESF_EEEE10policy1000El13saxpy_functorSF_JPfSK_EEEvT0_iT1_T2_DpNS2_10kernel_argIT3_EE_param_5];
	ld.param.u64 	%rd26, [_ZN3cub18CUB_300001_SM_10006detail9transform16transform_kernelINS2_10policy_hubILb1EN4cuda3std3__45tupleIJN6thrust24THRUST_300001_SM_1000_NS6detail15normal_iteratorINSA_10device_ptrIfEEEESF_EEEE10policy1000El13saxpy_functorSF_JPfSK_EEEvT0_iT1_T2_DpNS2_10kernel_argIT3_EE_param_4];
	ld.param.u64 	%rd31, [_ZN3cub18CUB_300001_SM_10006detail9transform16transform_kernelINS2_10policy_hubILb1EN4cuda3std3__45tupleIJN6thrust24THRUST_300001_SM_1000_NS6detail15normal_iteratorINSA_10device_ptrIfEEEESF_EEEE10policy1000El13saxpy_functorSF_JPfSK_EEEvT0_iT1_T2_DpNS2_10kernel_argIT3_EE_param_3];
	ld.param.u32 	%r42, [_ZN3cub18CUB_300001_SM_10006detail9transform16transform_kernelINS2_10policy_hubILb1EN4cuda3std3__45tupleIJN6thrust24THRUST_300001_SM_1000_NS6detail15normal_iteratorINSA_10device_ptrIfEEEESF_EEEE10policy1000El13saxpy_functorSF_JPfSK_EEEvT0_iT1_T2_DpNS2_10kernel_argIT3_EE_param_1];
	cvta.to.global.u64 	%rd1, %rd31;
	cvta.to.global.u64 	%rd2, %rd26;
	cvta.to.global.u64 	%rd3, %rd28;
	shl.b32 	%r1, %r42, 7;
	mov.u32 	%r43, %ctaid.x;
	cvt.u64.u32 	%rd32, %r43;
	cvt.s64.s32 	%rd33, %r1;
	mul.lo.s64 	%rd4, %rd33, %rd32;
	sub.s64 	%rd34, %rd30, %rd4;
	min.s64 	%rd35, %rd34, %rd33;
	cvt.u32.u64 	%r2, %rd35;
	shl.b32 	%r3, %r2, 2;
	mov.u32 	%r4, %tid.x;
	shl.b32 	%r68, %r4, 7;
	setp.ge.s32 	%p1, %r68, %r3;
	@%p1 bra 	$L__BB4_5;
	shl.b64 	%rd5, %rd4, 2;
	add.s64 	%rd36, %rd2, %rd5;
	mul.wide.u32 	%rd6, %r4, 128;
	add.s64 	%rd100, %rd36, %rd6;
	mov.u32 	%r67, %r68;
$L__BB4_2:
	.pragma "nounroll";
	// begin inline asm
	prefetch.global.L2 [%rd100];
	// end inline asm
	add.s32 	%r67, %r67, 16384;
	add.s64 	%rd100, %rd100, 16384;
	setp.lt.s32 	%p2, %r67, %r3;
	@%p2 bra 	$L__BB4_2;
	add.s64 	%rd38, %rd3, %rd5;
	add.s64 	%rd101, %rd38, %rd6;
$L__BB4_4:
	.pragma "nounroll";
	// begin inline asm
	prefetch.global.L2 [%rd101];
	// end inline asm
	add.s32 	%r68, %r68, 16384;
	add.s64 	%rd101, %rd101, 16384;
	setp.lt.s32 	%p3, %r68, %r3;
	@%p3 bra 	$L__BB4_4;
$L__BB4_5:
	shl.b64 	%rd102, %rd4, 2;
	add.s64 	%rd13, %rd2, %rd102;
	add.s64 	%rd14, %rd3, %rd102;
	add.s64 	%rd15, %rd1, %rd102;
	setp.eq.s32 	%p4, %r1, %r2;
	@%p4 bra 	$L__BB4_47;
	setp.lt.s32 	%p5, %r42, 1;
	@%p5 bra 	$L__BB4_59;
	and.b32  	%r10, %r42, 7;
	setp.lt.u32 	%p6, %r42, 8;
	mov.b32 	%r75, 0;
	@%p6 bra 	$L__BB4_26;
	and.b32  	%r75, %r42, 2147483640;
	mov.b32 	%r71, 0;
$L__BB4_9:
	.pragma "nounroll";
	shl.b32 	%r46, %r71, 7;
	add.s32 	%r20, %r46, %r4;
	setp.ge.s32 	%p7, %r20, %r2;
	@%p7 bra 	$L__BB4_11;
	mul.wide.u32 	%rd41, %r20, 4;
	add.s64 	%rd42, %rd13, %rd41;
	add.s64 	%rd43, %rd14, %rd41;
	ld.global.f32 	%f3, [%rd42];
	ld.global.f32 	%f4, [%rd43];
	fma.rn.f32 	%f5, %f2, %f3, %f4;
	add.s64 	%rd44, %rd15, %rd41;
	st.global.f32 	[%rd44], %f5;
$L__BB4_11:
	add.s32 	%r47, %r20, 128;
	setp.ge.s32 	%p8, %r47, %r2;
	mul.wide.s32 	%rd45, %r47, 4;
	add.s64 	%rd23, %rd13, %rd45;
	add.s64 	%rd24, %rd14, %rd45;
	add.s64 	%rd25, %rd15, %rd45;
	@%p8 bra 	$L__BB4_13;
	ld.global.f32 	%f6, [%rd23];
	ld.global.f32 	%f7, [%rd24];
	fma.rn.f32 	%f8, %f2, %f6, %f7;
	st.global.f32 	[%rd25], %f8;
$L__BB4_13:
	add.s32 	%r48, %r20, 256;
	setp.ge.s32 	%p9, %r48, %r2;
	@%p9 bra 	$L__BB4_15;
	ld.global.f32 	%f9, [%rd23+512];
	ld.global.f32 	%f10, [%rd24+512];
	fma.rn.f32 	%f11, %f2, %f9, %f10;
	st.global.f32 	[%rd25+512], %f11;
$L__BB4_15:
	add.s32 	%r49, %r20, 384;
	setp.ge.s32 	%p10, %r49, %r2;
	@%p10 bra 	$L__BB4_17;
	ld.global.f32 	%f12, [%rd23+1024];
	ld.global.f32 	%f13, [%rd24+1024];
	fma.rn.f32 	%f14, %f2, %f12, %f13;
	st.global.f32 	[%rd25+1024], %f14;
$L__BB4_17:
	add.s32 	%r50, %r20, 512;
	setp.ge.s32 	%p11, %r50, %r2;
	@%p11 bra 	$L__BB4_19;
	ld.global.f32 	%f15, [%rd23+1536];
	ld.global.f32 	%f16, [%rd24+1536];
	fma.rn.f32 	%f17, %f2, %f15, %f16;
	st.global.f32 	[%rd25+1536], %f17;
$L__BB4_19:
	add.s32 	%r51, %r20, 640;
	setp.ge.s32 	%p12, %r51, %r2;
	@%p12 bra 	$L__BB4_21;
	ld.global.f32 	%f18, [%rd23+2048];
	ld.global.f32 	%f19, [%rd24+2048];
	fma.rn.f32 	%f20, %f2, %f18, %f19;
	st.global.f32 	[%rd25+2048], %f20;
$L__BB4_21:
	add.s32 	%r52, %r20, 768;
	setp.ge.s32 	%p13, %r52, %r2;
	@%p13 bra 	$L__BB4_23;
	ld.global.f32 	%f21, [%rd23+2560];
	ld.global.f32 	%f22, [%rd24+2560];
	fma.rn.f32 	%f23, %f2, %f21, %f22;
	st.global.f32 	[%rd25+2560], %f23;
$L__BB4_23:
	add.s32 	%r53, %r20, 896;
	setp.ge.s32 	%p14, %r53, %r2;
	@%p14 bra 	$L__BB4_25;
	ld.global.f32 	%f24, [%rd23+3072];
	ld.global.f32 	%f25, [%rd24+3072];
	fma.rn.f32 	%f26, %f2, %f24, %f25;
	st.global.f32 	[%rd25+3072], %f26;
$L__BB4_25:
	add.s32 	%r71, %r71, 8;
	setp.eq.s32 	%p15, %r71, %r75;
	@%p15 bra 	$L__BB4_26;
	bra.uni 	$L__BB4_9;
$L__BB4_26:
	setp.eq.s32 	%p16, %r10, 0;
	@%p16 bra 	$L__BB4_59;
	and.b32  	%r30, %r42, 3;
	setp.lt.u32 	%p17, %r10, 4;
	@%p17 bra 	$L__BB4_37;
	shl.b32 	%r54, %r75, 7;
	add.s32 	%r31, %r54, %r4;
	setp.ge.s32 	%p18, %r31, %r2;
	@%p18 bra 	$L__BB4_30;
	mul.wide.s32 	%rd46, %r31, 4;
	add.s64 	%rd47, %rd13, %rd46;
	add.s64 	%rd48, %rd14, %rd46;
	ld.global.f32 	%f27, [%rd47];
	ld.global.f32 	%f28, [%rd48];
	fma.rn.f32 	%f29, %f2, %f27, %f28;
	add.s64 	%rd49, %rd15, %rd46;
	st.global.f32 	[%rd49], %f29;
$L__BB4_30:
	add.s32 	%r32, %r31, 128;
	setp.ge.s32 	%p19, %r32, %r2;
	@%p19 bra 	$L__BB4_32;
	mul.wide.s32 	%rd50, %r32, 4;
	add.s64 	%rd51, %rd13, %rd50;
	add.s64 	%rd52, %rd14, %rd50;
	ld.global.f32 	%f30, [%rd51];
	ld.global.f32 	%f31, [%rd52];
	fma.rn.f32 	%f32, %f2, %f30, %f31;
	add.s64 	%rd53, %rd15, %rd50;
	st.global.f32 	[%rd53], %f32;
$L__BB4_32:
	add.s32 	%r33, %r31, 256;
	setp.ge.s32 	%p20, %r33, %r2;
	@%p20 bra 	$L__BB4_34;
	mul.wide.s32 	%rd54, %r33, 4;
	add.s64 	%rd55, %rd13, %rd54;
	add.s64 	%rd56, %rd14, %rd54;
	ld.global.f32 	%f33, [%rd55];
	ld.global.f32 	%f34, [%rd56];
	fma.rn.f32 	%f35, %f2, %f33, %f34;
	add.s64 	%rd57, %rd15, %rd54;
	st.global.f32 	[%rd57], %f35;
$L__BB4_34:
	add.s32 	%r34, %r31, 384;
	setp.ge.s32 	%p21, %r34, %r2;
	@%p21 bra 	$L__BB4_36;
	mul.wide.s32 	%rd58, %r34, 4;
	add.s64 	%rd59, %rd13, %rd58;
	add.s64 	%rd60, %rd14, %rd58;
	ld.global.f32 	%f36, [%rd59];
	ld.global.f32 	%f37, [%rd60];
	fma.rn.f32 	%f38, %f2, %f36, %f37;
	add.s64 	%rd61, %rd15, %rd58;
	st.global.f32 	[%rd61], %f38;
$L__BB4_36:
	add.s32 	%r75, %r75, 4;
$L__BB4_37:
	setp.eq.s32 	%p22, %r30, 0;
	@%p22 bra 	$L__BB4_59;
	setp.eq.s32 	%p23, %r30, 1;
	@%p23 bra 	$L__BB4_44;
	shl.b32 	%r55, %r75, 7;
	add.s32 	%r37, %r55, %r4;
	setp.ge.s32 	%p24, %r37, %r2;
	@%p24 bra 	$L__BB4_41;
	mul.wide.s32 	%rd62, %r37, 4;
	add.s64 	%rd63, %rd13, %rd62;
	add.s64 	%rd64, %rd14, %rd62;
	ld.global.f32 	%f39, [%rd63];
	ld.global.f32 	%f40, [%rd64];
	fma.rn.f32 	%f41, %f2, %f39, %f40;
	add.s64 	%rd65, %rd15, %rd62;
	st.global.f32 	[%rd65], %f41;
$L__BB4_41:
	add.s32 	%r38, %r37, 128;
	setp.ge.s32 	%p25, %r38, %r2;
	@%p25 bra 	$L__BB4_43;
	mul.wide.s32 	%rd66, %r38, 4;
	add.s64 	%rd67, %rd13, %rd66;
	add.s64 	%rd68, %rd14, %rd66;
	ld.global.f32 	%f42, [%rd67];
	ld.global.f32 	%f43, [%rd68];
	fma.rn.f32 	%f44, %f2, %f42, %f43;
	add.s64 	%rd69, %rd15, %rd66;
	st.global.f32 	[%rd69], %f44;
$L__BB4_43:
	add.s32 	%r75, %r75, 2;
$L__BB4_44:
	and.b32  	%r56, %r42, 1;
	setp.eq.b32 	%p26, %r56, 1;
	not.pred 	%p27, %p26;
	@%p27 bra 	$L__BB4_59;
	shl.b32 	%r57, %r75, 7;
	add.s32 	%r41, %r57, %r4;
	setp.ge.s32 	%p28, %r41, %r2;
	@%p28 bra 	$L__BB4_59;
	mul.wide.s32 	%rd70, %r41, 4;
	add.s64 	%rd71, %rd13, %rd70;
	add.s64 	%rd72, %rd14, %rd70;
	ld.global.f32 	%f45, [%rd71];
	ld.global.f32 	%f46, [%rd72];
	fma.rn.f32 	%f47, %f2, %f45, %f46;
	add.s64 	%rd73, %rd15, %rd70;
	st.global.f32 	[%rd73], %f47;
	bra.uni 	$L__BB4_59;
$L__BB4_47:
	setp.lt.s32 	%p29, %r42, 1;
	@%p29 bra 	$L__BB4_59;
	setp.lt.u32 	%p30, %r42, 8;
	mov.b32 	%r73, 0;
	@%p30 bra 	$L__BB4_51;
	and.b32  	%r73, %r42, 2147483640;
	neg.s32 	%r70, %r73;
	mul.wide.u32 	%rd74, %r4, 4;
	add.s64 	%rd16, %rd1, %rd74;
	add.s64 	%rd75, %rd102, 1536;
	add.s64 	%rd18, %rd2, %rd75;
	add.s32 	%r69, %r4, 128;
	add.s64 	%rd19, %rd3, %rd75;
	add.s64 	%rd20, %rd1, %rd75;
$L__BB4_50:
	.pragma "nounroll";
	mul.wide.s32 	%rd76, %r69, 4;
	add.s64 	%rd77, %rd18, %rd76;
	add.s64 	%rd78, %rd19, %rd76;
	add.s64 	%rd79, %rd20, %rd76;
	cvta.to.global.u64 	%rd80, %rd26;
	mul.wide.u32 	%rd81, %r4, 4;
	add.s64 	%rd82, %rd80, %rd81;
	add.s64 	%rd83, %rd82, %rd102;
	cvta.to.global.u64 	%rd84, %rd28;
	add.s64 	%rd85, %rd84, %rd81;
	add.s64 	%rd86, %rd85, %rd102;
	ld.global.f32 	%f48, [%rd83];
	ld.global.f32 	%f49, [%rd86];
	fma.rn.f32 	%f50, %f2, %f48, %f49;
	add.s64 	%rd87, %rd16, %rd102;
	st.global.f32 	[%rd87], %f50;
	ld.global.f32 	%f51, [%rd77+-1536];
	ld.global.f32 	%f52, [%rd78+-1536];
	fma.rn.f32 	%f53, %f2, %f51, %f52;
	st.global.f32 	[%rd79+-1536], %f53;
	ld.global.f32 	%f54, [%rd77+-1024];
	ld.global.f32 	%f55, [%rd78+-1024];
	fma.rn.f32 	%f56, %f2, %f54, %f55;
	st.global.f32 	[%rd79+-1024], %f56;
	ld.global.f32 	%f57, [%rd77+-512];
	ld.global.f32 	%f58, [%rd78+-512];
	fma.rn.f32 	%f59, %f2, %f57, %f58;
	st.global.f32 	[%rd79+-512], %f59;
	ld.global.f32 	%f60, [%rd77];
	ld.global.f32 	%f61, [%rd78];
	fma.rn.f32 	%f62, %f2, %f60, %f61;
	st.global.f32 	[%rd79], %f62;
	ld.global.f32 	%f63, [%rd77+512];
	ld.global.f32 	%f64, [%rd78+512];
	fma.rn.f32 	%f65, %f2, %f63, %f64;
	st.global.f32 	[%rd79+512], %f65;
	ld.global.f32 	%f66, [%rd77+1024];
	ld.global.f32 	%f67, [%rd78+1024];
	fma.rn.f32 	%f68, %f2, %f66, %f67;
	st.global.f32 	[%rd79+1024], %f68;
	ld.global.f32 	%f69, [%rd77+1536];
	ld.global.f32 	%f70, [%rd78+1536];
	fma.rn.f32 	%f71, %f2, %f69, %f70;
	st.global.f32 	[%rd79+1536], %f71;
	add.s32 	%r70, %r70, 8;
	add.s64 	%rd102, %rd102, 4096;
	add.s32 	%r69, %r69, 1024;
	setp.eq.s32 	%p31, %r70, 0;
	@%p31 bra 	$L__BB4_51;
	bra.uni 	$L__BB4_50;
$L__BB4_51:
	and.b32  	%r23, %r42, 7;
	setp.eq.s32 	%p32, %r23, 0;
	@%p32 bra 	$L__BB4_59;
	and.b32  	%r24, %r42, 3;
	setp.lt.u32 	%p33, %r23, 4;
	@%p33 bra 	$L__BB4_54;
	shl.b32 	%r60, %r73, 7;
	add.s32 	%r61, %r60, %r4;
	mul.wide.s32 	%rd88, %r61, 4;
	add.s64 	%rd89, %rd13, %rd88;
	add.s64 	%rd90, %rd14, %rd88;
	ld.global.f32 	%f72, [%rd89];
	ld.global.f32 	%f73, [%rd90];
	fma.rn.f32 	%f74, %f2, %f72, %f73;
	add.s64 	%rd91, %rd15, %rd88;
	st.global.f32 	[%rd91], %f74;
	ld.global.f32 	%f75, [%rd89+512];
	ld.global.f32 	%f76, [%rd90+512];
	fma.rn.f32 	%f77, %f2, %f75, %f76;
	st.global.f32 	[%rd91+512], %f77;
	ld.global.f32 	%f78, [%rd89+1024];
	ld.global.f32 	%f79, [%rd90+1024];
	fma.rn.f32 	%f80, %f2, %f78, %f79;
	st.global.f32 	[%rd91+1024], %f80;
	ld.global.f32 	%f81, [%rd89+1536];
	ld.global.f32 	%f82, [%rd90+1536];
	fma.rn.f32 	%f83, %f2, %f81, %f82;
	st.global.f32 	[%rd91+1536], %f83;
	add.s32 	%r73, %r73, 4;
$L__BB4_54:
	setp.eq.s32 	%p34, %r24, 0;
	@%p34 bra 	$L__BB4_59;
	setp.eq.s32 	%p35, %r24, 1;
	@%p35 bra 	$L__BB4_57;
	shl.b32 	%r62, %r73, 7;
	add.s32 	%r63, %r62, %r4;
	mul.wide.s32 	%rd92, %r63, 4;
	add.s64 	%rd93, %rd13, %rd92;
	add.s64 	%rd94, %rd14, %rd92;
	ld.global.f32 	%f84, [%rd93];
	ld.global.f32 	%f85, [%rd94];
	fma.rn.f32 	%f86, %f2, %f84, %f85;
	add.s64 	%rd95, %rd15, %rd92;
	st.global.f32 	[%rd95], %f86;
	ld.global.f32 	%f87, [%rd93+512];
	ld.global.f32 	%f88, [%rd94+512];
	fma.rn.f32 	%f89, %f2, %f87, %f88;
	st.global.f32 	[%rd95+512], %f89;
	add.s32 	%r73, %r73, 2;
$L__BB4_57:
	and.b32  	%r64, %r42, 1;
	setp.eq.b32 	%p36, %r64, 1;
	not.pred 	%p37, %p36;
	@%p37 bra 	$L__BB4_59;
	shl.b32 	%r65, %r73, 7;
	add.s32 	%r66, %r65, %r4;
	mul.wide.s32 	%rd96, %r66, 4;
	add.s64 	%rd97, %rd13, %rd96;
	add.s64 	%rd98, %rd14, %rd96;
	ld.global.f32 	%f90, [%rd97];
	ld.global.f32 	%f91, [%rd98];
	fma.rn.f32 	%f92, %f2, %f90, %f91;
	add.s64 	%rd99, %rd15, %rd96;
	st.global.f32 	[%rd99], %f92;
$L__BB4_59:
	ret;

}
	// .globl	_ZN3cub18CUB_300001_SM_10006detail9transform16transform_kernelINS2_10policy_hubILb0EN4cuda3std3__45tupleIJN6thrust24THRUST_300001_SM_1000_NS6detail15normal_iteratorINSA_10device_ptrIfEEEESF_EEEE10policy1000EiNS7_10multipliesIfEESF_JPfSL_EEEvT0_iT1_T2_DpNS2_10kernel_argIT3_EE
.visible .entry _ZN3cub18CUB_300001_SM_10006detail9transform16transform_kernelINS2_10policy_hubILb0EN4cuda3std3__45tupleIJN6thrust24THRUST_300001_SM_1000_NS6detail15normal_iteratorINSA_10device_ptrIfEEEESF_EEEE10policy1000EiNS7_10multipliesIfEESF_JPfSL_EEEvT0_iT1_T2_DpNS2_10kernel_argIT3_EE(
	.param .u32 _ZN3cub18CUB_300001_SM_10006detail9transform16transform_kernelINS2_10policy_hubILb0EN4cuda3std3__45tupleIJN6thrust24THRUST_300001_SM_1000_NS6detail15normal_iteratorINSA_10device_ptrIfEEEESF_EEEE10policy1000EiNS7_10multipliesIfEESF_JPfSL_EEEvT0_iT1_T2_DpNS2_10kernel_argIT3_EE_param_0,
	.param .u32 _ZN3cub18CUB_300001_SM_10006detail9transform16transform_kernelINS2_10policy_hubILb0EN4cuda3std3__45tupleIJN6thrust24THRUST_300001_SM_1000_NS6detail15normal_iteratorINSA_10device_ptrIfEEEESF_EEEE10policy1000EiNS7_10multipliesIfEESF_JPfSL_EEEvT0_iT1_T2_DpNS2_10kernel_argIT3_EE_param_1,
	.param .align 1 .b8 _ZN3cub18CUB_300001_SM_10006detail9transform16transform_kernelINS2_10policy_hubILb0EN4cuda3std3__45tupleIJN6thrust24THRUST_300001_SM_1000_NS6detail15normal_iteratorINSA_10device_ptrIfEEEESF_EEEE10policy1000EiNS7_10multipliesIfEESF_JPfSL_EEEvT0_iT1_T2_DpNS2_10kernel_argIT3_EE_param_2[1],
	.param .align 8 .b8 _ZN3cub18CUB_300001_SM_10006detail9transform16transform_kernelINS2_10policy_hubILb0EN4cuda3std3__45tupleIJN6thrust24THRUST_300001_SM_1000_NS6detail15normal_iteratorINSA_10device_ptrIfEEEESF_EEEE10policy1000EiNS7_10multipliesIfEESF_JPfSL_EEEvT0_iT1_T2_DpNS2_10kernel_argIT3_EE_param_3[8],
	.param .align 8 .b8 _ZN3cub18CUB_300001_SM_10006detail9transform16transform_kernelINS2_10policy_hubILb0EN4cuda3std3__45tupleIJN6thrust24THRUST_300001_SM_1000_NS6detail15normal_iteratorINSA_10device_ptrIfEEEESF_EEEE10policy1000EiNS7_10multipliesIfEESF_JPfSL_EEEvT0_iT1_T2_DpNS2_10kernel_argIT3_EE_param_4[16],
	.param .align 8 .b8 _ZN3cub18CUB_300001_SM_10006detail9transform16transform_kernelINS2_10policy_hubILb0EN4cuda3std3__45tupleIJN6thrust24THRUST_300001_SM_1000_NS6detail15normal_iteratorINSA_10device_ptrIfEEEESF_EEEE10policy1000EiNS7_10multipliesIfEESF_JPfSL_EEEvT0_iT1_T2_DpNS2_10kernel_argIT3_EE_param_5[16]
)
.maxntid 128
{
	.reg .pred 	%p<28>;
	.reg .b32 	%r<188>;
	.reg .b32 	%f<7>;
	.reg .b64 	%rd<143>;
	// demoted variable
	.shared .align 8 .u64 _ZZN3cub18CUB_300001_SM_10006detail9transform23transform_kernel_ublkcpINS2_19async_copy_policy_tILi128EEEiN4cuda3std3__410multipliesIfEEN6thrust24THRUST_300001_SM_1000_NS6detail15normal_iteratorINSC_10device_ptrIfEEEEJffEEEvT0_iT1_T2_DpNS2_16aligned_base_ptrIT3_EEE3bar;
	ld.param.u64 	%rd66, [_ZN3cub18CUB_300001_SM_10006detail9transform16transform_kernelINS2_10policy_hubILb0EN4cuda3std3__45tupleIJN6thrust24THRUST_300001_SM_1000_NS6detail15normal_iteratorINSA_10device_ptrIfEEEESF_EEEE10policy1000EiNS7_10multipliesIfEESF_JPfSL_EEEvT0_iT1_T2_DpNS2_10kernel_argIT3_EE_param_5];
	ld.param.u64 	%rd64, [_ZN3cub18CUB_300001_SM_10006detail9transform16transform_kernelINS2_10policy_hubILb0EN4cuda3std3__45tupleIJN6thrust24THRUST_300001_SM_1000_NS6detail15normal_iteratorINSA_10device_ptrIfEEEESF_EEEE10policy1000EiNS7_10multipliesIfEESF_JPfSL_EEEvT0_iT1_T2_DpNS2_10kernel_argIT3_EE_param_4];
	ld.param.u32 	%r71, [_ZN3cub18CUB_300001_SM_10006detail9transform16transform_kernelINS2_10policy_hubILb0EN4cuda3std3__45tupleIJN6thrust24THRUST_300001_SM_1000_NS6detail15normal_iteratorINSA_10device_ptrIfEEEESF_EEEE10policy1000EiNS7_10multipliesIfEESF_JPfSL_EEEvT0_iT1_T2_DpNS2_10kernel_argIT3_EE_param_0];
	ld.param.u64 	%rd67, [_ZN3cub18CUB_300001_SM_10006detail9transform16transform_kernelINS2_10policy_hubILb0EN4cuda3std3__45tupleIJN6thrust24THRUST_300001_SM_1000_NS6detail15normal_iteratorINSA_10device_ptrIfEEEESF_EEEE10policy1000EiNS7_10multipliesIfEESF_JPfSL_EEEvT0_iT1_T2_DpNS2_10kernel_argIT3_EE_param_5+8];
	ld.param.u64 	%rd65, [_ZN3cub18CUB_300001_SM_10006detail9transform16transform_kernelINS2_10policy_hubILb0EN4cuda3std3__45tupleIJN6thrust24THRUST_300001_SM_1000_NS6detail15normal_iteratorINSA_10device_ptrIfEEEESF_EEEE10policy1000EiNS7_10multipliesIfEESF_JPfSL_EEEvT0_iT1_T2_DpNS2_10kernel_argIT3_EE_param_4+8];
	ld.param.u64 	%rd68, [_ZN3cub18CUB_300001_SM_10006detail9transform16transform_kernelINS2_10policy_hubILb0EN4cuda3std3__45tupleIJN6thrust24THRUST_300001_SM_1000_NS6detail15normal_iteratorINSA_10device_ptrIfEEEESF_EEEE10policy1000EiNS7_10multipliesIfEESF_JPfSL_EEEvT0_iT1_T2_DpNS2_10kernel_argIT3_EE_param_3];
	ld.param.u32 	%r70, [_ZN3cub18CUB_300001_SM_10006detail9transform16transform_kernelINS2_10policy_hubILb0EN4cuda3std3__45tupleIJN6thrust24THRUST_300001_SM_1000_NS6detail15normal_iteratorINSA_10device_ptrIfEEEESF_EEEE10policy1000EiNS7_10multipliesIfEESF_JPfSL_EEEvT0_iT1_T2_DpNS2_10kernel_argIT3_EE_param_1];
	cvta.to.global.u64 	%rd1, %rd68;
	cvt.u32.u64 	%r1, %rd65;
	cvt.u32.u64 	%r2, %rd67;
	shl.b32 	%r3, %r70, 7;
	mov.u32 	%r72, %ctaid.x;
	mul.lo.s32 	%r4, %r3, %r72;
	sub.s32 	%r5, %r71, %r4;
	min.s32 	%r6, %r3, %r5;
	setp.eq.s32 	%p1, %r72, 0;
	add.s32 	%r74, %r72, 2;
	mov.u32 	%r75, %nctaid.x;
	setp.ge.u32 	%p2, %r74, %r75;
	shl.b32 	%r7, %r70, 9;
	or.pred  	%p3, %p1, %p2;
	@%p3 bra 	$L__BB5_5;
	mov.b32 	%r139, -1;
	// begin inline asm
	{
	 .reg .pred P_OUT; 
	elect.sync _|P_OUT, %r139;
	selp.b32 %r138, 1, 0, P_OUT; 
}
	// end inline asm
	mov.u32 	%r140, %tid.x;
	setp.gt.u32 	%p18, %r140, 31;
	setp.eq.s32 	%p19, %r138, 0;
	or.pred  	%p20, %p18, %p19;
	@%p20 bra 	$L__BB5_3;
	mov.u32 	%r141, _ZZN3cub18CUB_300001_SM_10006detail9transform23transform_kernel_ublkcpINS2_19async_copy_policy_tILi128EEEiN4cuda3std3__410multipliesIfEEN6thrust24THRUST_300001_SM_1000_NS6detail15normal_iteratorINSC_10device_ptrIfEEEEJffEEEvT0_iT1_T2_DpNS2_16aligned_base_ptrIT3_EEE3bar;
	mov.b32 	%r142, 1;
	// begin inline asm
	mbarrier.init.shared.b64 [%r141], %r142;
	// end inline asm
	// begin inline asm
	fence.proxy.async.shared::cta; // 6.
	// end inline asm
	mul.wide.s32 	%rd120, %r4, 4;
	add.s32 	%r151, %r7, 15;
	add.s32 	%r152, %r151, %r1;
	and.b32  	%r144, %r152, -16;
	cvta.to.global.u64 	%rd121, %rd64;
	add.s64 	%rd117, %rd121, %rd120;
	mov.u32 	%r143, _ZN3cub18CUB_300001_SM_10006detail9transform4smemE;
	// begin inline asm
	cp.async.bulk.shared::cluster.global.mbarrier::complete_tx::bytes [%r143], [%rd117], %r144, [%r141];
	// end inline asm
	add.s32 	%r153, %r151, %r2;
	and.b32  	%r147, %r153, -16;
	add.s32 	%r154, %r143, %r7;
	add.s32 	%r146, %r154, 128;
	cvta.to.global.u64 	%rd122, %rd66;
	add.s64 	%rd118, %rd122, %rd120;
	// begin inline asm
	cp.async.bulk.shared::cluster.global.mbarrier::complete_tx::bytes [%r146], [%rd118], %r147, [%r141];
	// end inline asm
	add.s32 	%r150, %r147, %r144;
	// begin inline asm
	mbarrier.arrive.expect_tx.release.cta.shared::cta.b64 %rd119, [%r141], %r150; // 8. 
	// end inline asm
$L__BB5_3:
	bar.sync 	0;
	mov.u32 	%r156, _ZZN3cub18CUB_300001_SM_10006detail9transform23transform_kernel_ublkcpINS2_19async_copy_policy_tILi128EEEiN4cuda3std3__410multipliesIfEEN6thrust24THRUST_300001_SM_1000_NS6detail15normal_iteratorINSC_10device_ptrIfEEEEJffEEEvT0_iT1_T2_DpNS2_16aligned_base_ptrIT3_EEE3bar;
$L__BB5_4:
	mov.b32 	%r157, 0;
	// begin inline asm
	{
	 .reg .pred P_OUT; 
	mbarrier.try_wait.parity.shared::cta.b64  P_OUT, [%r156], %r157;                                // 7a. 
	selp.b32 %r155, 1, 0, P_OUT; 
}
	// end inline asm
	setp.eq.s32 	%p21, %r155, 0;
	@%p21 bra 	$L__BB5_4;
	bra.uni 	$L__BB5_26;
$L__BB5_5:
	cvt.s64.s32 	%rd4, %r1;
	cvt.s64.s32 	%rd5, %r4;
	shl.b32 	%r77, %r6, 2;
	cvt.s64.s32 	%rd69, %r77;
	shr.u64 	%rd6, %rd69, 2;
	mov.u32 	%r8, %ntid.x;
	mov.u32 	%r9, %ntid.y;
	mul.lo.s32 	%r78, %r8, %r9;
	mov.u32 	%r10, %ntid.z;
	mul.lo.s32 	%r11, %r78, %r10;
	mov.u32 	%r79, %tid.x;
	mov.u32 	%r80, %tid.y;
	mov.u32 	%r81, %tid.z;
	mad.lo.s32 	%r82, %r81, %r9, %r80;
	mad.lo.s32 	%r83, %r82, %r8, %r79;
	cvt.u64.u32 	%rd140, %r83;
	setp.le.u64 	%p4, %rd6, %rd140;
	@%p4 bra 	$L__BB5_15;
	cvt.u32.u64 	%r84, %rd140;
	cvt.u64.u32 	%rd8, %r11;
	add.s32 	%r85, %r84, %r11;
	cvt.u64.u32 	%rd70, %r85;
	max.u64 	%rd71, %rd6, %rd70;
	setp.gt.u64 	%p5, %rd6, %rd70;
	selp.u64 	%rd9, 1, 0, %p5;
	add.s64 	%rd72, %rd9, %rd70;
	sub.s64 	%rd10, %rd71, %rd72;
	and.b64  	%rd73, %rd10, -4294967296;
	setp.ne.s64 	%p6, %rd73, 0;
	@%p6 bra 	$L__BB5_8;
	cvt.u32.u64 	%r86, %rd8;
	cvt.u32.u64 	%r87, %rd10;
	div.u32 	%r88, %r87, %r86;
	cvt.u64.u32 	%rd129, %r88;
	bra.uni 	$L__BB5_9;
$L__BB5_8:
	div.u64 	%rd129, %rd10, %rd8;
$L__BB5_9:
	add.s64 	%rd14, %rd129, %rd9;
	and.b64  	%rd74, %rd14, 3;
	setp.eq.s64 	%p7, %rd74, 3;
	mov.u64 	%rd133, %rd140;
	@%p7 bra 	$L__BB5_12;
	shl.b64 	%rd75, %rd140, 2;
	shl.b64 	%rd76, %rd5, 2;
	add.s64 	%rd77, %rd75, %rd76;
	add.s64 	%rd78, %rd77, %rd4;
	add.s64 	%rd131, %rd64, %rd78;
	mov.u32 	%r90, _ZN3cub18CUB_300001_SM_10006detail9transform4smemE;
	add.s32 	%r91, %r1, %r90;
	shl.b32 	%r92, %r84, 2;
	add.s32 	%r170, %r91, %r92;
	mul.lo.s32 	%r93, %r10, %r9;
	mul.lo.s32 	%r94, %r93, %r8;
	shl.b32 	%r13, %r94, 2;
	add.s64 	%rd79, %rd14, 1;
	and.b64  	%rd80, %rd79, 3;
	neg.s64 	%rd130, %rd80;
	mov.u64 	%rd133, %rd140;
$L__BB5_11:
	.pragma "nounroll";
	// begin inline asm
	cp.async.ca.shared.global [%r170], [%rd131], 4, 4;
	// end inline asm
	add.s64 	%rd133, %rd133, %rd8;
	shl.b64 	%rd82, %rd8, 2;
	add.s64 	%rd131, %rd131, %rd82;
	add.s32 	%r170, %r170, %r13;
	add.s64 	%rd130, %rd130, 1;
	setp.ne.s64 	%p8, %rd130, 0;
	@%p8 bra 	$L__BB5_11;
$L__BB5_12:
	setp.lt.u64 	%p9, %rd14, 3;
	@%p9 bra 	$L__BB5_15;
	shl.b64 	%rd24, %rd8, 2;
	shl.b64 	%rd83, %rd133, 2;
	shl.b64 	%rd84, %rd5, 2;
	add.s64 	%rd25, %rd83, %rd84;
	shl.b64 	%rd85, %rd8, 3;
	add.s64 	%rd26, %rd25, %rd85;
	add.s64 	%rd86, %rd133, %rd5;
	shl.b64 	%rd87, %rd86, 2;
	mad.lo.s64 	%rd27, %rd8, 12, %rd87;
	cvt.u32.u64 	%r96, %rd65;
	mov.u32 	%r97, _ZN3cub18CUB_300001_SM_10006detail9transform4smemE;
	add.s32 	%r98, %r96, %r97;
	mul.lo.s32 	%r99, %r10, %r9;
	mul.lo.s32 	%r100, %r99, %r8;
	shl.b32 	%r101, %r100, 2;
	cvt.u32.u64 	%r102, %rd133;
	shl.b32 	%r103, %r102, 2;
	add.s32 	%r171, %r98, %r103;
	add.s32 	%r174, %r171, %r101;
	shl.b32 	%r104, %r100, 3;
	add.s32 	%r173, %r171, %r104;
	mad.lo.s32 	%r172, %r100, 12, %r171;
	cvt.s64.s32 	%rd88, %rd65;
	add.s64 	%rd134, %rd64, %rd88;
$L__BB5_14:
	add.s64 	%rd89, %rd134, %rd25;
	// begin inline asm
	cp.async.ca.shared.global [%r171], [%rd89], 4, 4;
	// end inline asm
	add.s64 	%rd93, %rd25, %rd24;
	add.s64 	%rd90, %rd134, %rd93;
	// begin inline asm
	cp.async.ca.shared.global [%r174], [%rd90], 4, 4;
	// end inline asm
	add.s64 	%rd91, %rd134, %rd26;
	// begin inline asm
	cp.async.ca.shared.global [%r173], [%rd91], 4, 4;
	// end inline asm
	add.s64 	%rd92, %rd134, %rd27;
	// begin inline asm
	cp.async.ca.shared.global [%r172], [%rd92], 4, 4;
	// end inline asm
	add.s64 	%rd133, %rd133, %rd24;
	mul.wide.u32 	%rd94, %r11, 16;
	add.s64 	%rd134, %rd134, %rd94;
	mul.lo.s32 	%r109, %r10, %r9;
	mul.lo.s32 	%r110, %r109, %r8;
	shl.b32 	%r111, %r110, 4;
	add.s32 	%r174, %r174, %r111;
	add.s32 	%r173, %r173, %r111;
	add.s32 	%r172, %r172, %r111;
	add.s32 	%r171, %r171, %r111;
	setp.lt.u64 	%p10, %rd133, %rd6;
	@%p10 bra 	$L__BB5_14;
$L__BB5_15:
	setp.le.u64 	%p11, %rd6, %rd140;
	// begin inline asm
	cp.async.commit_group;
	// end inline asm
	cvt.s64.s32 	%rd33, %r2;
	@%p11 bra 	$L__BB5_25;
	cvt.u32.u64 	%r112, %rd140;
	cvt.u64.u32 	%rd34, %r11;
	add.s32 	%r113, %r112, %r11;
	cvt.u64.u32 	%rd95, %r113;
	max.u64 	%rd96, %rd6, %rd95;
	setp.gt.u64 	%p12, %rd6, %rd95;
	selp.u64 	%rd35, 1, 0, %p12;
	add.s64 	%rd97, %rd35, %rd95;
	sub.s64 	%rd36, %rd96, %rd97;
	and.b64  	%rd98, %rd36, -4294967296;
	setp.ne.s64 	%p13, %rd98, 0;
	@%p13 bra 	$L__BB5_18;
	cvt.u32.u64 	%r114, %rd34;
	cvt.u32.u64 	%r115, %rd36;
	div.u32 	%r116, %r115, %r114;
	cvt.u64.u32 	%rd136, %r116;
	bra.uni 	$L__BB5_19;
$L__BB5_18:
	div.u64 	%rd136, %rd36, %rd34;
$L__BB5_19:
	add.s64 	%rd40, %rd136, %rd35;
	and.b64  	%rd99, %rd40, 3;
	setp.eq.s64 	%p14, %rd99, 3;
	@%p14 bra 	$L__BB5_22;
	shl.b64 	%rd100, %rd140, 2;
	shl.b64 	%rd101, %rd5, 2;
	add.s64 	%rd102, %rd100, %rd101;
	add.s64 	%rd103, %rd102, %rd33;
	add.s64 	%rd138, %rd66, %rd103;
	shl.b64 	%rd42, %rd34, 2;
	mov.u32 	%r118, _ZN3cub18CUB_300001_SM_10006detail9transform4smemE;
	add.s32 	%r119, %r2, %r118;
	add.s32 	%r120, %r119, %r7;
	shl.b32 	%r121, %r112, 2;
	add.s32 	%r175, %r120, %r121;
	mul.lo.s32 	%r122, %r10, %r9;
	mul.lo.s32 	%r123, %r122, %r8;
	shl.b32 	%r29, %r123, 2;
	add.s64 	%rd104, %rd40, 1;
	and.b64  	%rd105, %rd104, 3;
	neg.s64 	%rd137, %rd105;
$L__BB5_21:
	.pragma "nounroll";
	add.s32 	%r124, %r175, 128;
	// begin inline asm
	cp.async.ca.shared.global [%r124], [%rd138], 4, 4;
	// end inline asm
	add.s64 	%rd140, %rd140, %rd34;
	add.s64 	%rd138, %rd138, %rd42;
	add.s32 	%r175, %r175, %r29;
	add.s64 	%rd137, %rd137, 1;
	setp.ne.s64 	%p15, %rd137, 0;
	@%p15 bra 	$L__BB5_21;
$L__BB5_22:
	setp.lt.u64 	%p16, %rd40, 3;
	@%p16 bra 	$L__BB5_25;
	shl.b64 	%rd51, %rd34, 2;
	shl.b64 	%rd107, %rd140, 2;
	shl.b64 	%rd108, %rd5, 2;
	add.s64 	%rd52, %rd107, %rd108;
	add.s64 	%rd53, %rd52, %rd51;
	shl.b64 	%rd54, %rd34, 4;
	shl.b64 	%rd109, %rd34, 3;
	add.s64 	%rd55, %rd52, %rd109;
	add.s64 	%rd110, %rd140, %rd5;
	shl.b64 	%rd111, %rd110, 2;
	mad.lo.s64 	%rd56, %rd34, 12, %rd111;
	mov.u32 	%r125, _ZN3cub18CUB_300001_SM_10006detail9transform4smemE;
	add.s32 	%r126, %r2, %r125;
	mul.lo.s32 	%r127, %r10, %r9;
	mul.lo.s32 	%r128, %r127, %r8;
	shl.b32 	%r129, %r128, 2;
	cvt.u32.u64 	%r130, %rd140;
	shl.b32 	%r131, %r130, 2;
	add.s32 	%r132, %r126, %r7;
	add.s32 	%r176, %r132, %r131;
	add.s32 	%r179, %r176, %r129;
	shl.b32 	%r33, %r128, 4;
	shl.b32 	%r133, %r128, 3;
	add.s32 	%r178, %r176, %r133;
	mad.lo.s32 	%r177, %r128, 12, %r176;
	add.s64 	%rd141, %rd66, %rd33;
$L__BB5_24:
	add.s64 	%rd113, %rd141, %rd52;
	add.s32 	%r134, %r176, 128;
	// begin inline asm
	cp.async.ca.shared.global [%r134], [%rd113], 4, 4;
	// end inline asm
	add.s64 	%rd114, %rd141, %rd53;
	add.s32 	%r135, %r179, 128;
	// begin inline asm
	cp.async.ca.shared.global [%r135], [%rd114], 4, 4;
	// end inline asm
	add.s64 	%rd115, %rd141, %rd55;
	add.s32 	%r136, %r178, 128;
	// begin inline asm
	cp.async.ca.shared.global [%r136], [%rd115], 4, 4;
	// end inline asm
	add.s64 	%rd116, %rd141, %rd56;
	add.s32 	%r137, %r177, 128;
	// begin inline asm
	cp.async.ca.shared.global [%r137], [%rd116], 4, 4;
	// end inline asm
	add.s64 	%rd140, %rd140, %rd51;
	add.s64 	%rd141, %rd141, %rd54;
	add.s32 	%r179, %r179, %r33;
	add.s32 	%r178, %r178, %r33;
	add.s32 	%r177, %r177, %r33;
	add.s32 	%r176, %r176, %r33;
	setp.lt.u64 	%p17, %rd140, %rd6;
	@%p17 bra 	$L__BB5_24;
$L__BB5_25:
	// begin inline asm
	cp.async.commit_group;
	// end inline asm
	// begin inline asm
	cp.async.wait_group 0;
	// end inline asm
	barrier.sync 	0;
$L__BB5_26:
	cvt.u32.u64 	%r45, %rd65;
	setp.gt.s32 	%p22, %r3, %r5;
	@%p22 bra 	$L__BB5_30;
	setp.lt.s32 	%p23, %r70, 1;
	@%p23 bra 	$L__BB5_35;
	mov.u32 	%r180, %tid.x;
	neg.s32 	%r183, %r70;
	add.s32 	%r158, %r2, %r7;
	shl.b32 	%r159, %r180, 2;
	add.s32 	%r160, %r158, %r159;
	mov.u32 	%r161, _ZN3cub18CUB_300001_SM_10006detail9transform4smemE;
	add.s32 	%r162, %r160, %r161;
	add.s32 	%r182, %r162, 128;
	add.s32 	%r163, %r45, %r159;
	add.s32 	%r181, %r161, %r163;
	mul.wide.s32 	%rd123, %r4, 4;
	add.s64 	%rd62, %rd1, %rd123;
$L__BB5_29:
	.pragma "nounroll";
	mul.wide.s32 	%rd124, %r180, 4;
	add.s64 	%rd125, %rd62, %rd124;
	ld.shared.f32 	%f1, [%r181];
	ld.shared.f32 	%f2, [%r182];
	mul.f32 	%f3, %f1, %f2;
	st.global.f32 	[%rd125], %f3;
	add.s32 	%r183, %r183, 1;
	setp.eq.s32 	%p24, %r183, 0;
	add.s32 	%r182, %r182, 512;
	add.s32 	%r181, %r181, 512;
	add.s32 	%r180, %r180, 128;
	@%p24 bra 	$L__BB5_35;
	bra.uni 	$L__BB5_29;
$L__BB5_30:
	setp.lt.s32 	%p25, %r70, 1;
	@%p25 bra 	$L__BB5_35;
	mov.u32 	%r184, %tid.x;
	neg.s32 	%r187, %r70;
	add.s32 	%r164, %r2, %r7;
	shl.b32 	%r165, %r184, 2;
	add.s32 	%r166, %r164, %r165;
	mov.u32 	%r167, _ZN3cub18CUB_300001_SM_10006detail9transform4smemE;
	add.s32 	%r168, %r166, %r167;
	add.s32 	%r186, %r168, 128;
	add.s32 	%r169, %r45, %r165;
	add.s32 	%r185, %r167, %r169;
	mul.wide.s32 	%rd126, %r4, 4;
	add.s64 	%rd63, %rd1, %rd126;
$L__BB5_32:
	.pragma "nounroll";
	setp.ge.s32 	%p26, %r184, %r6;
	@%p26 bra 	$L__BB5_34;
	ld.shared.f32 	%f4, [%r185];
	ld.shared.f32 	%f5, [%r186];
	mul.f32 	%f6, %f4, %f5;
	mul.wide.s32 	%rd127, %r184, 4;
	add.s64 	%rd128, %rd63, %rd127;
	st.global.f32 	[%rd128], %f6;
$L__BB5_34:
	add.s32 	%r187, %r187, 1;
	setp.ne.s32 	%p27, %r187, 0;
	add.s32 	%r186, %r186, 512;
	add.s32 	%r185, %r185, 512;
	add.s32 	%r184, %r184, 128;
	@%p27 bra 	$L__BB5_32;
$L__BB5_35:
	ret;

}
	// .globl	_ZN3cub18CUB_300001_SM_10006detail9transform16transform_kernelINS2_10policy_hubILb0EN4cuda3std3__45tupleIJN6thrust24THRUST_300001_SM_1000_NS6detail15normal_iteratorINSA_10device_ptrIfEEEESF_EEEE10policy1000ElNS7_10multipliesIfEESF_JPfSL_EEEvT0_iT1_T2_DpNS2_10kernel_argIT3_EE
.visible .entry _ZN3cub18CUB_300001_SM_10006detail9transform16transform_kernelINS2_10policy_hubILb0EN4cuda3std3__45tupleIJN6thrust24THRUST_300001_SM_1000_NS6detail15normal_iteratorINSA_10device_ptrIfEEEESF_EEEE10policy1000ElNS7_10multipliesIfEESF_JPfSL_EEEvT0_iT1_T2_DpNS2_10kernel_argIT3_EE(
	.param .u64 _ZN3cub18CUB_300001_SM_10006detail9transform16transform_kernelINS2_10policy_hubILb0EN4cuda3std3__45tupleIJN6thrust24THRUST_300001_SM_1000_NS6detail15normal_iteratorINSA_10device_ptrIfEEEESF_EEEE10policy1000ElNS7_10multipliesIfEESF_JPfSL_EEEvT0_iT1_T2_DpNS2_10kernel_argIT3_EE_param_0,
	.param .u32 _ZN3cub18CUB_300001_SM_10006detail9transform16transform_kernelINS2_10policy_hubILb0EN4cuda3std3__45tupleIJN6thrust24THRUST_300001_SM_1000_NS6detail15normal_iteratorINSA_10device_ptrIfEEEESF_EEEE10policy1000ElNS7_10multipliesIfEESF_JPfSL_EEEvT0_iT1_T2_DpNS2_10kernel_argIT3_EE_param_1,
	.param .align 1 .b8 _ZN3cub18CUB_300001_SM_10006detail9transform16transform_kernelINS2_10policy_hubILb0EN4cuda3std3__45tupleIJN6thrust24THRUST_300001_SM_1000_NS6detail15normal_iteratorINSA_10device_ptrIfEEEESF_EEEE10policy1000ElNS7_10multipliesIfEESF_JPfSL_EEEvT0_iT1_T2_DpNS2_10kernel_argIT3_EE_param_2[1],
	.param .align 8 .b8 _ZN3cub18CUB_300001_SM_10006detail9transform16transform_kernelINS2_10policy_hubILb0EN4cuda3std3__45tupleIJN6thrust24THRUST_300001_SM_1000_NS6detail15normal_iteratorINSA_10device_ptrIfEEEESF_EEEE10policy1000ElNS7_10multipliesIfEESF_JPfSL_EEEvT0_iT1_T2_DpNS2_10kernel_argIT3_EE_param_3[8],
	.param .align 8 .b8 _ZN3cub18CUB_300001_SM_10006detail9transform16transform_kernelINS2_10policy_hubILb0EN4cuda3std3__45tupleIJN6thrust24THRUST_300001_SM_1000_NS6detail15normal_iteratorINSA_10device_ptrIfEEEESF_EEEE10policy1000ElNS7_10multipliesIfEESF_JPfSL_EEEvT0_iT1_T2_DpNS2_10kernel_argIT3_EE_param_4[16],
	.param .align 8 .b8 _ZN3cub18CUB_300001_SM_10006detail9transform16transform_kernelINS2_10policy_hubILb0EN4cuda3std3__45tupleIJN6thrust24THRUST_300001_SM_1000_NS6detail15normal_iteratorINSA_10device_ptrIfEEEESF_EEEE10policy1000ElNS7_10multipliesIfEESF_JPfSL_EEEvT0_iT1_T2_DpNS2_10kernel_argIT3_EE_param_5[16]
)
.maxntid 128
{
	.reg .pred 	%p<28>;
	.reg .b32 	%r<181>;
	.reg .b32 	%f<7>;
	.reg .b64 	%rd<147>;
	// demoted variable
	.shared .align 8 .u64 _ZZN3cub18CUB_300001_SM_10006detail9transform23transform_kernel_ublkcpINS2_19async_copy_policy_tILi128EEElN4cuda3std3__410multipliesIfEEN6thrust24THRUST_300001_SM_1000_NS6detail15normal_iteratorINSC_10device_ptrIfEEEEJffEEEvT0_iT1_T2_DpNS2_16aligned_base_ptrIT3_EEE3bar;
	ld.param.u64 	%rd68, [_ZN3cub18CUB_300001_SM_10006detail9transform16transform_kernelINS2_10policy_hubILb0EN4cuda3std3__45tupleIJN6thrust24THRUST_300001_SM_1000_NS6detail15normal_iteratorINSA_10device_ptrIfEEEESF_EEEE10policy1000ElNS7_10multipliesIfEESF_JPfSL_EEEvT0_iT1_T2_DpNS2_10kernel_argIT3_EE_param_5];
	ld.param.u64 	%rd66, [_ZN3cub18CUB_300001_SM_10006detail9transform16transform_kernelINS2_10policy_hubILb0EN4cuda3std3__45tupleIJN6thrust24THRUST_300001_SM_1000_NS6detail15normal_iteratorINSA_10device_ptrIfEEEESF_EEEE10policy1000ElNS7_10multipliesIfEESF_JPfSL_EEEvT0_iT1_T2_DpNS2_10kernel_argIT3_EE_param_4];
	ld.param.u64 	%rd70, [_ZN3cub18CUB_300001_SM_10006detail9transform16transform_kernelINS2_10policy_hubILb0EN4cuda3std3__45tupleIJN6thrust24THRUST_300001_SM_1000_NS6detail15normal_iteratorINSA_10device_ptrIfEEEESF_EEEE10policy1000ElNS7_10multipliesIfEESF_JPfSL_EEEvT0_iT1_T2_DpNS2_10kernel_argIT3_EE_param_0];
	ld.param.u64 	%rd69, [_ZN3cub18CUB_300001_SM_10006detail9transform16transform_kernelINS2_10policy_hubILb0EN4cuda3std3__45tupleIJN6thrust24THRUST_300001_SM_1000_NS6detail15normal_iteratorINSA_10device_ptrIfEEEESF_EEEE10policy1000ElNS7_10multipliesIfEESF_JPfSL_EEEvT0_iT1_T2_DpNS2_10kernel_argIT3_EE_param_5+8];
	ld.param.u64 	%rd67, [_ZN3cub18CUB_300001_SM_10006detail9transform16transform_kernelINS2_10policy_hubILb0EN4cuda3std3__45tupleIJN6thrust24THRUST_300001_SM_1000_NS6detail15normal_iteratorINSA_10device_ptrIfEEEESF_EEEE10policy1000ElNS7_10multipliesIfEESF_JPfSL_EEEvT0_iT1_T2_DpNS2_10kernel_argIT3_EE_param_4+8];
	ld.param.u64 	%rd71, [_ZN3cub18CUB_300001_SM_10006detail9transform16transform_kernelINS2_10policy_hubILb0EN4cuda3std3__45tupleIJN6thrust24THRUST_300001_SM_1000_NS6detail15normal_iteratorINSA_10device_ptrIfEEEESF_EEEE10policy1000ElNS7_10multipliesIfEESF_JPfSL_EEEvT0_iT1_T2_DpNS2_10kernel_argIT3_EE_param_3];
	ld.param.u32 	%r68, [_ZN3cub18CUB_300001_SM_10006detail9transform16transform_kernelINS2_10policy_hubILb0EN4cuda3std3__45tupleIJN6thrust24THRUST_300001_SM_1000_NS6detail15normal_iteratorINSA_10device_ptrIfEEEESF_EEEE10policy1000ElNS7_10multipliesIfEESF_JPfSL_EEEvT0_iT1_T2_DpNS2_10kernel_argIT3_EE_param_1];
	cvta.to.global.u64 	%rd1, %rd71;
	cvt.u32.u64 	%r1, %rd67;
	cvt.u32.u64 	%r2, %rd69;
	shl.b32 	%r3, %r68, 7;
	mov.u32 	%r69, %ctaid.x;
	cvt.u64.u32 	%rd72, %r69;
	cvt.s64.s32 	%rd73, %r3;
	mul.lo.s64 	%rd4, %rd73, %rd72;
	sub.s64 	%rd74, %rd70, %rd4;
	min.s64 	%rd75, %rd74, %rd73;
	cvt.u32.u64 	%r4, %rd75;
	setp.eq.s32 	%p1, %r69, 0;
	add.s32 	%r71, %r69, 2;
	mov.u32 	%r72, %nctaid.x;
	setp.ge.u32 	%p2, %r71, %r72;
	shl.b32 	%r5, %r68, 9;
	or.pred  	%p3, %p1, %p2;
	@%p3 bra 	$L__BB6_5;
	mov.b32 	%r132, -1;
	// begin inline asm
	{
	 .reg .pred P_OUT; 
	elect.sync _|P_OUT, %r132;
	selp.b32 %r131, 1, 0, P_OUT; 
}
	// end inline asm
	mov.u32 	%r133, %tid.x;
	setp.gt.u32 	%p18, %r133, 31;
	setp.eq.s32 	%p19, %r131, 0;
	or.pred  	%p20, %p18, %p19;
	@%p20 bra 	$L__BB6_3;
	mov.u32 	%r134, _ZZN3cub18CUB_300001_SM_10006detail9transform23transform_kernel_ublkcpINS2_19async_copy_policy_tILi128EEElN4cuda3std3__410multipliesIfEEN6thrust24THRUST_300001_SM_1000_NS6detail15normal_iteratorINSC_10device_ptrIfEEEEJffEEEvT0_iT1_T2_DpNS2_16aligned_base_ptrIT3_EEE3bar;
	mov.b32 	%r135, 1;
	// begin inline asm
	mbarrier.init.shared.b64 [%r134], %r135;
	// end inline asm
	// begin inline asm
	fence.proxy.async.shared::cta; // 6.
	// end inline asm
	shl.b64 	%rd124, %rd4, 2;
	add.s32 	%r144, %r5, 15;
	add.s32 	%r145, %r144, %r1;
	and.b32  	%r137, %r145, -16;
	cvta.to.global.u64 	%rd125, %rd66;
	add.s64 	%rd121, %rd125, %rd124;
	mov.u32 	%r136, _ZN3cub18CUB_300001_SM_10006detail9transform4smemE;
	// begin inline asm
	cp.async.bulk.shared::cluster.global.mbarrier::complete_tx::bytes [%r136], [%rd121], %r137, [%r134];
	// end inline asm
	add.s32 	%r146, %r144, %r2;
	and.b32  	%r140, %r146, -16;
	add.s32 	%r147, %r136, %r5;
	add.s32 	%r139, %r147, 128;
	cvta.to.global.u64 	%rd126, %rd68;
	add.s64 	%rd122, %rd126, %rd124;
	// begin inline asm
	cp.async.bulk.shared::cluster.global.mbarrier::complete_tx::bytes [%r139], [%rd122], %r140, [%r134];
	// end inline asm
	add.s32 	%r143, %r140, %r137;
	// begin inline asm
	mbarrier.arrive.expect_tx.release.cta.shared::cta.b64 %rd123, [%r134], %r143; // 8. 
	// end inline asm
$L__BB6_3:
	bar.sync 	0;
	mov.u32 	%r149, _ZZN3cub18CUB_300001_SM_10006detail9transform23transform_kernel_ublkcpINS2_19async_copy_policy_tILi128EEElN4cuda3std3__410multipliesIfEEN6thrust24THRUST_300001_SM_1000_NS6detail15normal_iteratorINSC_10device_ptrIfEEEEJffEEEvT0_iT1_T2_DpNS2_16aligned_base_ptrIT3_EEE3bar;
$L__BB6_4:
	mov.b32 	%r150, 0;
	// begin inline asm
	{
	 .reg .pred P_OUT; 
	mbarrier.try_wait.parity.shared::cta.b64  P_OUT, [%r149], %r150;                                // 7a. 
	selp.b32 %r148, 1, 0, P_OUT; 
}
	// end inline asm
	setp.eq.s32 	%p21, %r148, 0;
	@%p21 bra 	$L__BB6_4;
	bra.uni 	$L__BB6_26;
$L__BB6_5:
	cvt.s64.s32 	%rd5, %r1;
	shl.b32 	%r74, %r4, 2;
	cvt.s64.s32 	%rd76, %r74;
	shr.u64 	%rd6, %rd76, 2;
	mov.u32 	%r6, %ntid.x;
	mov.u32 	%r7, %ntid.y;
	mul.lo.s32 	%r75, %r6, %r7;
	mov.u32 	%r8, %ntid.z;
	mul.lo.s32 	%r9, %r75, %r8;
	mov.u32 	%r76, %tid.x;
	mov.u32 	%r77, %tid.y;
	mov.u32 	%r78, %tid.z;
	mad.lo.s32 	%r79, %r78, %r7, %r77;
	mad.lo.s32 	%r80, %r79, %r6, %r76;
	cvt.u64.u32 	%rd144, %r80;
	setp.le.u64 	%p4, %rd6, %rd144;
	@%p4 bra 	$L__BB6_15;
	cvt.u32.u64 	%r81, %rd144;
	cvt.u64.u32 	%rd8, %r9;
	add.s32 	%r82, %r81, %r9;
	cvt.u64.u32 	%rd77, %r82;
	max.u64 	%rd78, %rd6, %rd77;
	setp.gt.u64 	%p5, %rd6, %rd77;
	selp.u64 	%rd9, 1, 0, %p5;
	add.s64 	%rd79, %rd9, %rd77;
	sub.s64 	%rd10, %rd78, %rd79;
	and.b64  	%rd80, %rd10, -4294967296;
	setp.ne.s64 	%p6, %rd80, 0;
	@%p6 bra 	$L__BB6_8;
	cvt.u32.u64 	%r83, %rd8;
	cvt.u32.u64 	%r84, %rd10;
	div.u32 	%r85, %r84, %r83;
	cvt.u64.u32 	%rd133, %r85;
	bra.uni 	$L__BB6_9;
$L__BB6_8:
	div.u64 	%rd133, %rd10, %rd8;
$L__BB6_9:
	add.s64 	%rd14, %rd133, %rd9;
	and.b64  	%rd81, %rd14, 3;
	setp.eq.s64 	%p7, %rd81, 3;
	mov.u64 	%rd137, %rd144;
	@%p7 bra 	$L__BB6_12;
	shl.b64 	%rd82, %rd4, 2;
	shl.b64 	%rd83, %rd144, 2;
	add.s64 	%rd84, %rd82, %rd83;
	add.s64 	%rd85, %rd84, %rd5;
	add.s64 	%rd135, %rd66, %rd85;
	shl.b64 	%rd16, %rd8, 2;
	mov.u32 	%r87, _ZN3cub18CUB_300001_SM_10006detail9transform4smemE;
	add.s32 	%r88, %r1, %r87;
	shl.b32 	%r89, %r81, 2;
	add.s32 	%r163, %r88, %r89;
	mul.lo.s32 	%r90, %r8, %r7;
	mul.lo.s32 	%r91, %r90, %r6;
	shl.b32 	%r11, %r91, 2;
	add.s64 	%rd86, %rd14, 1;
	and.b64  	%rd87, %rd86, 3;
	neg.s64 	%rd134, %rd87;
	mov.u64 	%rd137, %rd144;
$L__BB6_11:
	.pragma "nounroll";
	// begin inline asm
	cp.async.ca.shared.global [%r163], [%rd135], 4, 4;
	// end inline asm
	add.s64 	%rd137, %rd137, %rd8;
	add.s64 	%rd135, %rd135, %rd16;
	add.s32 	%r163, %r163, %r11;
	add.s64 	%rd134, %rd134, 1;
	setp.ne.s64 	%p8, %rd134, 0;
	@%p8 bra 	$L__BB6_11;
$L__BB6_12:
	setp.lt.u64 	%p9, %rd14, 3;
	@%p9 bra 	$L__BB6_15;
	shl.b64 	%rd25, %rd8, 2;
	shl.b64 	%rd89, %rd4, 2;
	shl.b64 	%rd90, %rd137, 2;
	add.s64 	%rd26, %rd89, %rd90;
	shl.b64 	%rd27, %rd8, 4;
	shl.b64 	%rd91, %rd8, 3;
	add.s64 	%rd28, %rd26, %rd91;
	add.s64 	%rd92, %rd137, %rd4;
	shl.b64 	%rd93, %rd92, 2;
	mad.lo.s64 	%rd29, %rd8, 12, %rd93;
	mov.u32 	%r93, _ZN3cub18CUB_300001_SM_10006detail9transform4smemE;
	add.s32 	%r94, %r1, %r93;
	mul.lo.s32 	%r95, %r8, %r7;
	mul.lo.s32 	%r96, %r95, %r6;
	shl.b32 	%r97, %r96, 2;
	cvt.u32.u64 	%r98, %rd137;
	shl.b32 	%r99, %r98, 2;
	add.s32 	%r164, %r94, %r99;
	add.s32 	%r167, %r164, %r97;
	shl.b32 	%r15, %r96, 4;
	shl.b32 	%r100, %r96, 3;
	add.s32 	%r166, %r164, %r100;
	mad.lo.s32 	%r165, %r96, 12, %r164;
	cvt.s64.s32 	%rd94, %r1;
	add.s64 	%rd138, %rd66, %rd94;
$L__BB6_14:
	add.s64 	%rd95, %rd138, %rd26;
	// begin inline asm
	cp.async.ca.shared.global [%r164], [%rd95], 4, 4;
	// end inline asm
	add.s64 	%rd99, %rd26, %rd25;
	add.s64 	%rd96, %rd138, %rd99;
	// begin inline asm
	cp.async.ca.shared.global [%r167], [%rd96], 4, 4;
	// end inline asm
	add.s64 	%rd97, %rd138, %rd28;
	// begin inline asm
	cp.async.ca.shared.global [%r166], [%rd97], 4, 4;
	// end inline asm
	add.s64 	%rd98, %rd138, %rd29;
	// begin inline asm
	cp.async.ca.shared.global [%r165], [%rd98], 4, 4;
	// end inline asm
	add.s64 	%rd137, %rd137, %rd25;
	add.s64 	%rd138, %rd138, %rd27;
	add.s32 	%r167, %r167, %r15;
	add.s32 	%r166, %r166, %r15;
	add.s32 	%r165, %r165, %r15;
	add.s32 	%r164, %r164, %r15;
	setp.lt.u64 	%p10, %rd137, %rd6;
	@%p10 bra 	$L__BB6_14;
$L__BB6_15:
	setp.le.u64 	%p11, %rd6, %rd144;
	// begin inline asm
	cp.async.commit_group;
	// end inline asm
	cvt.s64.s32 	%rd35, %r2;
	@%p11 bra 	$L__BB6_25;
	cvt.u32.u64 	%r105, %rd144;
	cvt.u64.u32 	%rd36, %r9;
	add.s32 	%r106, %r105, %r9;
	cvt.u64.u32 	%rd100, %r106;
	max.u64 	%rd101, %rd6, %rd100;
	setp.gt.u64 	%p12, %rd6, %rd100;
	selp.u64 	%rd37, 1, 0, %p12;
	add.s64 	%rd102, %rd37, %rd100;
	sub.s64 	%rd38, %rd101, %rd102;
	and.b64  	%rd103, %rd38, -4294967296;
	setp.ne.s64 	%p13, %rd103, 0;
	@%p13 bra 	$L__BB6_18;
	cvt.u32.u64 	%r107, %rd36;
	cvt.u32.u64 	%r108, %rd38;
	div.u32 	%r109, %r108, %r107;
	cvt.u64.u32 	%rd140, %r109;
	bra.uni 	$L__BB6_19;
$L__BB6_18:
	div.u64 	%rd140, %rd38, %rd36;
$L__BB6_19:
	add.s64 	%rd42, %rd140, %rd37;
	and.b64  	%rd104, %rd42, 3;
	setp.eq.s64 	%p14, %rd104, 3;
	@%p14 bra 	$L__BB6_22;
	shl.b64 	%rd105, %rd4, 2;
	shl.b64 	%rd106, %rd144, 2;
	add.s64 	%rd107, %rd105, %rd106;
	add.s64 	%rd108, %rd107, %rd35;
	add.s64 	%rd142, %rd68, %rd108;
	shl.b64 	%rd44, %rd36, 2;
	mov.u32 	%r111, _ZN3cub18CUB_300001_SM_10006detail9transform4smemE;
	add.s32 	%r112, %r2, %r111;
	add.s32 	%r113, %r112, %r5;
	shl.b32 	%r114, %r105, 2;
	add.s32 	%r168, %r113, %r114;
	mul.lo.s32 	%r115, %r8, %r7;
	mul.lo.s32 	%r116, %r115, %r6;
	shl.b32 	%r28, %r116, 2;
	add.s64 	%rd109, %rd42, 1;
	and.b64  	%rd110, %rd109, 3;
	neg.s64 	%rd141, %rd110;
$L__BB6_21:
	.pragma "nounroll";
	add.s32 	%r117, %r168, 128;
	// begin inline asm
	cp.async.ca.shared.global [%r117], [%rd142], 4, 4;
	// end inline asm
	add.s64 	%rd144, %rd144, %rd36;
	add.s64 	%rd142, %rd142, %rd44;
	add.s32 	%r168, %r168, %r28;
	add.s64 	%rd141, %rd141, 1;
	setp.ne.s64 	%p15, %rd141, 0;
	@%p15 bra 	$L__BB6_21;
$L__BB6_22:
	setp.lt.u64 	%p16, %rd42, 3;
	@%p16 bra 	$L__BB6_25;
	shl.b64 	%rd53, %rd36, 2;
	shl.b64 	%rd112, %rd4, 2;
	shl.b64 	%rd113, %rd144, 2;
	add.s64 	%rd54, %rd112, %rd113;
	add.s64 	%rd55, %rd54, %rd53;
	shl.b64 	%rd56, %rd36, 4;
	shl.b64 	%rd114, %rd36, 3;
	add.s64 	%rd57, %rd54, %rd114;
	add.s64 	%rd115, %rd144, %rd4;
	shl.b64 	%rd116, %rd115, 2;
	mad.lo.s64 	%rd58, %rd36, 12, %rd116;
	mov.u32 	%r118, _ZN3cub18CUB_300001_SM_10006detail9transform4smemE;
	add.s32 	%r119, %r2, %r118;
	mul.lo.s32 	%r120, %r8, %r7;
	mul.lo.s32 	%r121, %r120, %r6;
	shl.b32 	%r122, %r121, 2;
	cvt.u32.u64 	%r123, %rd144;
	shl.b32 	%r124, %r123, 2;
	add.s32 	%r125, %r119, %r5;
	add.s32 	%r169, %r125, %r124;
	add.s32 	%r172, %r169, %r122;
	shl.b32 	%r32, %r121, 4;
	shl.b32 	%r126, %r121, 3;
	add.s32 	%r171, %r169, %r126;
	mad.lo.s32 	%r170, %r121, 12, %r169;
	add.s64 	%rd145, %rd68, %rd35;
$L__BB6_24:
	add.s64 	%rd117, %rd145, %rd54;
	add.s32 	%r127, %r169, 128;
	// begin inline asm
	cp.async.ca.shared.global [%r127], [%rd117], 4, 4;
	// end inline asm
	add.s64 	%rd118, %rd145, %rd55;
	add.s32 	%r128, %r172, 128;
	// begin inline asm
	cp.async.ca.shared.global [%r128], [%rd118], 4, 4;
	// end inline asm
	add.s64 	%rd119, %rd145, %rd57;
	add.s32 	%r129, %r171, 128;
	// begin inline asm
	cp.async.ca.shared.global [%r129], [%rd119], 4, 4;
	// end inline asm
	add.s64 	%rd120, %rd145, %rd58;
	add.s32 	%r130, %r170, 128;
	// begin inline asm
	cp.async.ca.shared.global [%r130], [%rd120], 4, 4;
	// end inline asm
	add.s64 	%rd144, %rd144, %rd53;
	add.s64 	%rd145, %rd145, %rd56;
	add.s32 	%r172, %r172, %r32;
	add.s32 	%r171, %r171, %r32;
	add.s32 	%r170, %r170, %r32;
	add.s32 	%r169, %r169, %r32;
	setp.lt.u64 	%p17, %rd144, %rd6;
	@%p17 bra 	$L__BB6_24;
$L__BB6_25:
	// begin inline asm
	cp.async.commit_group;
	// end inline asm
	// begin inline asm
	cp.async.wait_group 0;
	// end inline asm
	barrier.sync 	0;
$L__BB6_26:
	setp.eq.s32 	%p22, %r3, %r4;
	@%p22 bra 	$L__BB6_32;
	setp.lt.s32 	%p23, %r68, 1;
	@%p23 bra 	$L__BB6_35;
	mov.u32 	%r177, %tid.x;
	neg.s32 	%r180, %r68;
	add.s32 	%r151, %r2, %r5;
	shl.b32 	%r152, %r177, 2;
	add.s32 	%r153, %r151, %r152;
	mov.u32 	%r154, _ZN3cub18CUB_300001_SM_10006detail9transform4smemE;
	add.s32 	%r155, %r153, %r154;
	add.s32 	%r179, %r155, 128;
	add.s32 	%r156, %r1, %r152;
	add.s32 	%r178, %r154, %r156;
	shl.b64 	%rd127, %rd4, 2;
	add.s64 	%rd64, %rd1, %rd127;
$L__BB6_29:
	.pragma "nounroll";
	setp.ge.s32 	%p24, %r177, %r4;
	@%p24 bra 	$L__BB6_31;
	ld.shared.f32 	%f1, [%r178];
	ld.shared.f32 	%f2, [%r179];
	mul.f32 	%f3, %f1, %f2;
	mul.wide.s32 	%rd128, %r177, 4;
	add.s64 	%rd129, %rd64, %rd128;
	st.global.f32 	[%rd129], %f3;
$L__BB6_31:
	add.s32 	%r180, %r180, 1;
	setp.ne.s32 	%p25, %r180, 0;
	add.s32 	%r179, %r179, 512;
	add.s32 	%r178, %r178, 512;
	add.s32 	%r177, %r177, 128;
	@%p25 bra 	$L__BB6_29;
	bra.uni 	$L__BB6_35;
$L__BB6_32:
	setp.lt.s32 	%p26, %r68, 1;
	@%p26 bra 	$L__BB6_35;
	mov.u32 	%r173, %tid.x;
	neg.s32 	%r176, %r68;
	add.s32 	%r157, %r2, %r5;
	shl.b32 	%r158, %r173, 2;
	add.s32 	%r159, %r157, %r158;
	mov.u32 	%r160, _ZN3cub18CUB_300001_SM_10006detail9transform4smemE;
	add.s32 	%r161, %r159, %r160;
	add.s32 	%r175, %r161, 128;
	add.s32 	%r162, %r1, %r158;
	add.s32 	%r174, %r160, %r162;
	shl.b64 	%rd130, %rd4, 2;
	add.s64 	%rd65, %rd1, %rd130;
$L__BB6_34:
	.pragma "nounroll";
	mul.wide.s32 	%rd131, %r173, 4;
	add.s64 	%rd132, %rd65, %rd131;
	ld.shared.f32 	%f4, [%r174];
	ld.shared.f32 	%f5, [%r175];
	mul.f32 	%f6, %f4, %f5;
	st.global.f32 	[%rd132], %f6;
	add.s32 	%r176, %r176, 1;
	setp.eq.s32 	%p27, %r176, 0;
	add.s32 	%r175, %r175, 512;
	add.s32 	%r174, %r174, 512;
	add.s32 	%r173, %r173, 128;
	@%p27 bra 	$L__BB6_35;
	bra.uni 	$L__BB6_34;
$L__BB6_35:
	ret;

}
	// .globl	_ZN3cub18CUB_300001_SM_10006detail9transform16transform_kernelINS2_10policy_hubILb0EN4cuda3std3__45tupleIJN6thrust24THRUST_300001_SM_1000_NS6detail15normal_iteratorINSA_10device_ptrIfEEEESF_EEEE10policy1000EiNS7_4plusIfEESF_JPfSL_EEEvT0_iT1_T2_DpNS2_10kernel_argIT3_EE
.visible .entry _ZN3cub18CUB_300001_SM_10006detail9transform16transform_kernelINS2_10policy_hubILb0EN4cuda3std3__45tupleIJN6thrust24THRUST_300001_SM_1000_NS6detail15normal_iteratorINSA_10device_ptrIfEEEESF_EEEE10policy1000EiNS7_4plusIfEESF_JPfSL_EEEvT0_iT1_T2_DpNS2_10kernel_argIT3_EE(
	.param .u32 _ZN3cub18CUB_300001_SM_10006detail9transform16transform_kernelINS2_10policy_hubILb0EN4cuda3std3__45tupleIJN6thrust24THRUST_300001_SM_1000_NS6detail15normal_iteratorINSA_10device_ptrIfEEEESF_EEEE10policy1000EiNS7_4plusIfEESF_JPfSL_EEEvT0_iT1_T2_DpNS2_10kernel_argIT3_EE_param_0,
	.param .u32 _ZN3cub18CUB_300001_SM_10006detail9transform16transform_kernelINS2_10policy_hubILb0EN4cuda3std3__45tupleIJN6thrust24THRUST_300001_SM_1000_NS6detail15normal_iteratorINSA_10device_ptrIfEEEESF_EEEE10policy1000EiNS7_4plusIfEESF_JPfSL_EEEvT0_iT1_T2_DpNS2_10kernel_argIT3_EE_param_1,
	.param .align 1 .b8 _ZN3cub18CUB_300001_SM_10006detail9transform16transform_kernelINS2_10policy_hubILb0EN4cuda3std3__45tupleIJN6thrust24THRUST_300001_SM_1000_NS6detail15normal_iteratorINSA_10device_ptrIfEEEESF_EEEE10policy1000EiNS7_4plusIfEESF_JPfSL_EEEvT0_iT1_T2_DpNS2_10kernel_argIT3_EE_param_2[1],
	.param .align 8 .b8 _ZN3cub18CUB_300001_SM_10006detail9transform16transform_kernelINS2_10policy_hubILb0EN4cuda3std3__45tupleIJN6thrust24THRUST_300001_SM_1000_NS6detail15normal_iteratorINSA_10device_ptrIfEEEESF_EEEE10policy1000EiNS7_4plusIfEESF_JPfSL_EEEvT0_iT1_T2_DpNS2_10kernel_argIT3_EE_param_3[8],
	.param .align 8 .b8 _ZN3cub18CUB_300001_SM_10006detail9transform16transform_kernelINS2_10policy_hubILb0EN4cuda3std3__45tupleIJN6thrust24THRUST_300001_SM_1000_NS6detail15normal_iteratorINSA_10device_ptrIfEEEESF_EEEE10policy1000EiNS7_4plusIfEESF_JPfSL_EEEvT0_iT1_T2_DpNS2_10kernel_argIT3_EE_param_4[16],
	.param .align 8 .b8 _ZN3cub18CUB_300001_SM_10006detail9transform16transform_kernelINS2_10policy_hubILb0EN4cuda3std3__45tupleIJN6thrust24THRUST_300001_SM_1000_NS6detail15normal_iteratorINSA_10device_ptrIfEEEESF_EEEE10policy1000EiNS7_4plusIfEESF_JPfSL_EEEvT0_iT1_T2_DpNS2_10kernel_argIT3_EE_param_5[16]
)
.maxntid 128
{
	.reg .pred 	%p<28>;
	.reg .b32 	%r<188>;
	.reg .b32 	%f<7>;
	.reg .b64 	%rd<143>;
	// demoted variable
	.shared .align 8 .u64 _ZZN3cub18CUB_300001_SM_10006detail9transform23transform_kernel_ublkcpINS2_19async_copy_policy_tILi128EEEiN4cuda3std3__44plusIfEEN6thrust24THRUST_300001_SM_1000_NS6detail15normal_iteratorINSC_10device_ptrIfEEEEJffEEEvT0_iT1_T2_DpNS2_16aligned_base_ptrIT3_EEE3bar;
	ld.param.u64 	%rd66, [_ZN3cub18CUB_300001_SM_10006detail9transform16transform_kernelINS2_10policy_hubILb0EN4cuda3std3__45tupleIJN6thrust24THRUST_300001_SM_1000_NS6detail15normal_iteratorINSA_10device_ptrIfEEEESF_EEEE10policy1000EiNS7_4plusIfEESF_JPfSL_EEEvT0_iT1_T2_DpNS2_10kernel_argIT3_EE_param_5];
	ld.param.u64 	%rd64, [_ZN3cub18CUB_300001_SM_10006detail9transform16transform_kernelINS2_10policy_hubILb0EN4cuda3std3__45tupleIJN6thrust24THRUST_300001_SM_1000_NS6detail15normal_iteratorINSA_10device_ptrIfEEEESF_EEEE10policy1000EiNS7_4plusIfEESF_JPfSL_EEEvT0_iT1_T2_DpNS2_10kernel_argIT3_EE_param_4];
	ld.param.u32 	%r71, [_ZN3cub18CUB_300001_SM_10006detail9transform16transform_kernelINS2_10policy_hubILb0EN4cuda3std3__45tupleIJN6thrust24THRUST_300001_SM_1000_NS6detail15normal_iteratorINSA_10device_ptrIfEEEESF_EEEE10policy1000EiNS7_4plusIfEESF_JPfSL_EEEvT0_iT1_T2_DpNS2_10kernel_argIT3_EE_param_0];
	ld.param.u64 	%rd67, [_ZN3cub18CUB_300001_SM_10006detail9transform16transform_kernelINS2_10policy_hubILb0EN4cuda3std3__45tupleIJN6thrust24THRUST_300001_SM_1000_NS6detail15normal_iteratorINSA_10device_ptrIfEEEESF_EEEE10policy1000EiNS7_4plusIfEESF_JPfSL_EEEvT0_iT1_T2_DpNS2_10kernel_argIT3_EE_param_5+8];
	ld.param.u64 	%rd65, [_ZN3cub18CUB_300001_SM_10006detail9transform16transform_kernelINS2_10policy_hubILb0EN4cuda3std3__45tupleIJN6thrust24THRUST_300001_SM_1000_NS6detail15normal_iteratorINSA_10device_ptrIfEEEESF_EEEE10policy1000EiNS7_4plusIfEESF_JPfSL_EEEvT0_iT1_T2_DpNS2_10kernel_argIT3_EE_param_4+8];
	ld.param.u64 	%rd68, [_ZN3cub18CUB_300001_SM_10006detail9transform16transform_kernelINS2_10policy_hubILb0EN4cuda3std3__45tupleIJN6thrust24THRUST_300001_SM_1000_NS6detail15normal_iteratorINSA_10device_ptrIfEEEESF_EEEE10policy1000EiNS7_4plusIfEESF_JPfSL_EEEvT0_iT1_T2_DpNS2_10kernel_argIT3_EE_param_3];
	ld.param.u32 	%r70, [_ZN3cub18CUB_300001_SM_10006detail9transform16transform_kernelINS2_10policy_hubILb0EN4cuda3std3__45tupleIJN6thrust24THRUST_300001_SM_1000_NS6detail15normal_iteratorINSA_10device_ptrIfEEEESF_EEEE10policy1000EiNS7_4plusIfEESF_JPfSL_EEEvT0_iT1_T2_DpNS2_10kernel_argIT3_EE_param_1];
	cvta.to.global.u64 	%rd1, %rd68;
	cvt.u32.u64 	%r1, %rd65;
	cvt.u32.u64 	%r2, %rd67;
	shl.b32 	%r3, %r70, 7;
	mov.u32 	%r72, %ctaid.x;
	mul.lo.s32 	%r4, %r3, %r72;
	sub.s32 	%r5, %r71, %r4;
	min.s32 	%r6, %r3, %r5;
	setp.eq.s32 	%p1, %r72, 0;
	add.s32 	%r74, %r72, 2;
	mov.u32 	%r75, %nctaid.x;
	setp.ge.u32 	%p2, %r74, %r75;
	shl.b32 	%r7, %r70, 9;
	or.pred  	%p3, %p1, %p2;
	@%p3 bra 	$L__BB7_5;
	mov.b32 	%r139, -1;
	// begin inline asm
	{
	 .reg .pred P_OUT; 
	elect.sync _|P_OUT, %r139;
	selp.b32 %r138, 1, 0, P_OUT; 
}
	// end inline asm
	mov.u32 	%r140, %tid.x;
	setp.gt.u32 	%p18, %r140, 31;
	setp.eq.s32 	%p19, %r138, 0;
	or.pred  	%p20, %p18, %p19;
	@%p20 bra 	$L__BB7_3;
	mov.u32 	%r141, _ZZN3cub18CUB_300001_SM_10006detail9transform23transform_kernel_ublkcpINS2_19async_copy_policy_tILi128EEEiN4cuda3std3__44plusIfEEN6thrust24THRUST_300001_SM_1000_NS6detail15normal_iteratorINSC_10device_ptrIfEEEEJffEEEvT0_iT1_T2_DpNS2_16aligned_base_ptrIT3_EEE3bar;
	mov.b32 	%r142, 1;
	// begin inline asm
	mbarrier.init.shared.b64 [%r141], %r142;
	// end inline asm
	// begin inline asm
	fence.proxy.async.shared::cta; // 6.
	// end inline asm
	mul.wide.s32 	%rd120, %r4, 4;
	add.s32 	%r151, %r7, 15;
	add.s32 	%r152, %r151, %r1;
	and.b32  	%r144, %r152, -16;
	cvta.to.global.u64 	%rd121, %rd64;
	add.s64 	%rd117, %rd121, %rd120;
	mov.u32 	%r143, _ZN3cub18CUB_300001_SM_10006detail9transform4smemE;
	// begin inline asm
	cp.async.bulk.shared::cluster.global.mbarrier::complete_tx::bytes [%r143], [%rd117], %r144, [%r141];
	// end inline asm
	add.s32 	%r153, %r151, %r2;
	and.b32  	%r147, %r153, -16;
	add.s32 	%r154, %r143, %r7;
	add.s32 	%r146, %r154, 128;
	cvta.to.global.u64 	%rd122, %rd66;
	add.s64 	%rd118, %rd122, %rd120;
	// begin inline asm
	cp.async.bulk.shared::cluster.global.mbarrier::complete_tx::bytes [%r146], [%rd118], %r147, [%r141];
	// end inline asm
	add.s32 	%r150, %r147, %r144;
	// begin inline asm
	mbarrier.arrive.expect_tx.release.cta.shared::cta.b64 %rd119, [%r141], %r150; // 8. 
	// end inline asm
$L__BB7_3:
	bar.sync 	0;
	mov.u32 	%r156, _ZZN3cub18CUB_300001_SM_10006detail9transform23transform_kernel_ublkcpINS2_19async_copy_policy_tILi128EEEiN4cuda3std3__44plusIfEEN6thrust24THRUST_300001_SM_1000_NS6detail15normal_iteratorINSC_10device_ptrIfEEEEJffEEEvT0_iT1_T2_DpNS2_16aligned_base_ptrIT3_EEE3bar;
$L__BB7_4:
	mov.b32 	%r157, 0;
	// begin inline asm
	{
	 .reg .pred P_OUT; 
	mbarrier.try_wait.parity.shared::cta.b64  P_OUT, [%r156], %r157;                                // 7a. 
	selp.b32 %r155, 1, 0, P_OUT; 
}
	// end inline asm
	setp.eq.s32 	%p21, %r155, 0;
	@%p21 bra 	$L__BB7_4;
	bra.uni 	$L__BB7_26;
$L__BB7_5:
	cvt.s64.s32 	%rd4, %r1;
	cvt.s64.s32 	%rd5, %r4;
	shl.b32 	%r77, %r6, 2;
	cvt.s64.s32 	%rd69, %r77;
	shr.u64 	%rd6, %rd69, 2;
	mov.u32 	%r8, %ntid.x;
	mov.u32 	%r9, %ntid.y;
	mul.lo.s32 	%r78, %r8, %r9;
	mov.u32 	%r10, %ntid.z;
	mul.lo.s32 	%r11, %r78, %r10;
	mov.u32 	%r79, %tid.x;
	mov.u32 	%r80, %tid.y;
	mov.u32 	%r81, %tid.z;
	mad.lo.s32 	%r82, %r81, %r9, %r80;
	mad.lo.s32 	%r83, %r82, %r8, %r79;
	cvt.u64.u32 	%rd140, %r83;
	setp.le.u64 	%p4, %rd6, %rd140;
	@%p4 bra 	$L__BB7_15;
	cvt.u32.u64 	%r84, %rd140;
	cvt.u64.u32 	%rd8, %r11;
	add.s32 	%r85, %r84, %r11;
	cvt.u64.u32 	%rd70, %r85;
	max.u64 	%rd71, %rd6, %rd70;
	setp.gt.u64 	%p5, %rd6, %rd70;
	selp.u64 	%rd9, 1, 0, %p5;
	add.s64 	%rd72, %rd9, %rd70;
	sub.s64 	%rd10, %rd71, %rd72;
	and.b64  	%rd73, %rd10, -4294967296;
	setp.ne.s64 	%p6, %rd73, 0;
	@%p6 bra 	$L__BB7_8;
	cvt.u32.u64 	%r86, %rd8;
	cvt.u32.u64 	%r87, %rd10;
	div.u32 	%r88, %r87, %r86;
	cvt.u64.u32 	%rd129, %r88;
	bra.uni 	$L__BB7_9;
$L__BB7_8:
	div.u64 	%rd129, %rd10, %rd8;
$L__BB7_9:
	add.s64 	%rd14, %rd129, %rd9;
	and.b64  	%rd74, %rd14, 3;
	setp.eq.s64 	%p7, %rd74, 3;
	mov.u64 	%rd133, %rd140;
	@%p7 bra 	$L__BB7_12;
	shl.b64 	%rd75, %rd140, 2;
	shl.b64 	%rd76, %rd5, 2;
	add.s64 	%rd77, %rd75, %rd76;
	add.s64 	%rd78, %rd77, %rd4;
	add.s64 	%rd131, %rd64, %rd78;
	mov.u32 	%r90, _ZN3cub18CUB_300001_SM_10006detail9transform4smemE;
	add.s32 	%r91, %r1, %r90;
	shl.b32 	%r92, %r84, 2;
	add.s32 	%r170, %r91, %r92;
	mul.lo.s32 	%r93, %r10, %r9;
	mul.lo.s32 	%r94, %r93, %r8;
	shl.b32 	%r13, %r94, 2;
	add.s64 	%rd79, %rd14, 1;
	and.b64  	%rd80, %rd79, 3;
	neg.s64 	%rd130, %rd80;
	mov.u64 	%rd133, %rd140;
$L__BB7_11:
	.pragma "nounroll";
	// begin inline asm
	cp.async.ca.shared.global [%r170], [%rd131], 4, 4;
	// end inline asm
	add.s64 	%rd133, %rd133, %rd8;
	shl.b64 	%rd82, %rd8, 2;
	add.s64 	%rd131, %rd131, %rd82;
	add.s32 	%r170, %r170, %r13;
	add.s64 	%rd130, %rd130, 1;
	setp.ne.s64 	%p8, %rd130, 0;
	@%p8 bra 	$L__BB7_11;
$L__BB7_12:
	setp.lt.u64 	%p9, %rd14, 3;
	@%p9 bra 	$L__BB7_15;
	shl.b64 	%rd24, %rd8, 2;
	shl.b64 	%rd83, %rd133, 2;
	shl.b64 	%rd84, %rd5, 2;
	add.s64 	%rd25, %rd83, %rd84;
	shl.b64 	%rd85, %rd8, 3;
	add.s64 	%rd26, %rd25, %rd85;
	add.s64 	%rd86, %rd133, %rd5;
	shl.b64 	%rd87, %rd86, 2;
	mad.lo.s64 	%rd27, %rd8, 12, %rd87;
	cvt.u32.u64 	%r96, %rd65;
	mov.u32 	%r97, _ZN3cub18CUB_300001_SM_10006detail9transform4smemE;
	add.s32 	%r98, %r96, %r97;
	mul.lo.s32 	%r99, %r10, %r9;
	mul.lo.s32 	%r100, %r99, %r8;
	shl.b32 	%r101, %r100, 2;
	cvt.u32.u64 	%r102, %rd133;
	shl.b32 	%r103, %r102, 2;
	add.s32 	%r171, %r98, %r103;
	add.s32 	%r174, %r171, %r101;
	shl.b32 	%r104, %r100, 3;
	add.s32 	%r173, %r171, %r104;
	mad.lo.s32 	%r172, %r100, 12, %r171;
	cvt.s64.s32 	%rd88, %rd65;
	add.s64 	%rd134, %rd64, %rd88;
$L__BB7_14:
	add.s64 	%rd89, %rd134, %rd25;
	// begin inline asm
	cp.async.ca.shared.global [%r171], [%rd89], 4, 4;
	// end inline asm
	add.s64 	%rd93, %rd25, %rd24;
	add.s64 	%rd90, %rd134, %rd93;
	// begin inline asm
	cp.async.ca.shared.global [%r174], [%rd90], 4, 4;
	// end inline asm
	add.s64 	%rd91, %rd134, %rd26;
	// begin inline asm
	cp.async.ca.shared.global [%r173], [%rd91], 4, 4;
	// end inline asm
	add.s64 	%rd92, %rd134, %rd27;
	// begin inline asm
	cp.async.ca.shared.global [%r172], [%rd92], 4, 4;
	// end inline asm
	add.s64 	%rd133, %rd133, %rd24;
	mul.wide.u32 	%rd94, %r11, 16;
	add.s64 	%rd134, %rd134, %rd94;
	mul.lo.s32 	%r109, %r10, %r9;
	mul.lo.s32 	%r110, %r109, %r8;
	shl.b32 	%r111, %r110, 4;
	add.s32 	%r174, %r174, %r111;
	add.s32 	%r173, %r173, %r111;
	add.s32 	%r172, %r172, %r111;
	add.s32 	%r171, %r171, %r111;
	setp.lt.u64 	%p10, %rd133, %rd6;
	@%p10 bra 	$L__BB7_14;
$L__BB7_15:
	setp.le.u64 	%p11, %rd6, %rd140;
	// begin inline asm
	cp.async.commit_group;
	// end inline asm
	cvt.s64.s32 	%rd33, %r2;
	@%p11 bra 	$L__BB7_25;
	cvt.u32.u64 	%r112, %rd140;
	cvt.u64.u32 	%rd34, %r11;
	add.s32 	%r113, %r112, %r11;
	cvt.u64.u32 	%rd95, %r113;
	max.u64 	%rd96, %rd6, %rd95;
	setp.gt.u64 	%p12, %rd6, %rd95;
	selp.u64 	%rd35, 1, 0, %p12;
	add.s64 	%rd97, %rd35, %rd95;
	sub.s64 	%rd36, %rd96, %rd97;
	and.b64  	%rd98, %rd36, -4294967296;
	setp.ne.s64 	%p13, %rd98, 0;
	@%p13 bra 	$L__BB7_18;
	cvt.u32.u64 	%r114, %rd34;
	cvt.u32.u64 	%r115, %rd36;
	div.u32 	%r116, %r115, %r114;
	cvt.u64.u32 	%rd136, %r116;
	bra.uni 	$L__BB7_19;
$L__BB7_18:
	div.u64 	%rd136, %rd36, %rd34;
$L__BB7_19:
	add.s64 	%rd40, %rd136, %rd35;
	and.b64  	%rd99, %rd40, 3;
	setp.eq.s64 	%p14, %rd99, 3;
	@%p14 bra 	$L__BB7_22;
	shl.b64 	%rd100, %rd140, 2;
	shl.b64 	%rd101, %rd5, 2;
	add.s64 	%rd102, %rd100, %rd101;
	add.s64 	%rd103, %rd102, %rd33;
	add.s64 	%rd138, %rd66, %rd103;
	shl.b64 	%rd42, %rd34, 2;
	mov.u32 	%r118, _ZN3cub18CUB_300001_SM_10006detail9transform4smemE;
	add.s32 	%r119, %r2, %r118;
	add.s32 	%r120, %r119, %r7;
	shl.b32 	%r121, %r112, 2;
	add.s32 	%r175, %r120, %r121;
	mul.lo.s32 	%r122, %r10, %r9;
	mul.lo.s32 	%r123, %r122, %r8;
	shl.b32 	%r29, %r123, 2;
	add.s64 	%rd104, %rd40, 1;
	and.b64  	%rd105, %rd104, 3;
	neg.s64 	%rd137, %rd105;
$L__BB7_21:
	.pragma "nounroll";
	add.s32 	%r124, %r175, 128;
	// begin inline asm
	cp.async.ca.shared.global [%r124], [%rd138], 4, 4;
	// end inline asm
	add.s64 	%rd140, %rd140, %rd34;
	add.s64 	%rd138, %rd138, %rd42;
	add.s32 	%r175, %r175, %r29;
	add.s64 	%rd137, %rd137, 1;
	setp.ne.s64 	%p15, %rd137, 0;
	@%p15 bra 	$L__BB7_21;
$L__BB7_22:
	setp.lt.u64 	%p16, %rd40, 3;
	@%p16 bra 	$L__BB7_25;
	shl.b64 	%rd51, %rd34, 2;
	shl.b64 	%rd107, %rd140, 2;
	shl.b64 	%rd108, %rd5, 2;
	add.s64 	%rd52, %rd107, %rd108;
	add.s64 	%rd53, %rd52, %rd51;
	shl.b64 	%rd54, %rd34, 4;
	shl.b64 	%rd109, %rd34, 3;
	add.s64 	%rd55, %rd52, %rd109;
	add.s64 	%rd110, %rd140, %rd5;
	shl.b64 	%rd111, %rd110, 2;
	mad.lo.s64 	%rd56, %rd34, 12, %rd111;
	mov.u32 	%r125, _ZN3cub18CUB_300001_SM_10006detail9transform4smemE;
	add.s32 	%r126, %r2, %r125;
	mul.lo.s32 	%r127, %r10, %r9;
	mul.lo.s32 	%r128, %r127, %r8;
	shl.b32 	%r129, %r128, 2;
	cvt.u32.u64 	%r130, %rd140;
	shl.b32 	%r131, %r130, 2;
	add.s32 	%r132, %r126, %r7;
	add.s32 	%r176, %r132, %r131;
	add.s32 	%r179, %r176, %r129;
	shl.b32 	%r33, %r128, 4;
	shl.b32 	%r133, %r128, 3;
	add.s32 	%r178, %r176, %r133;
	mad.lo.s32 	%r177, %r128, 12, %r176;
	add.s64 	%rd141, %rd66, %rd33;
$L__BB7_24:
	add.s64 	%rd113, %rd141, %rd52;
	add.s32 	%r134, %r176, 128;
	// begin inline asm
	cp.async.ca.shared.global [%r134], [%rd113], 4, 4;
	// end inline asm
	add.s64 	%rd114, %rd141, %rd53;
	add.s32 	%r135, %r179, 128;
	// begin inline asm
	cp.async.ca.shared.global [%r135], [%rd114], 4, 4;
	// end inline asm
	add.s64 	%rd115, %rd141, %rd55;
	add.s32 	%r136, %r178, 128;
	// begin inline asm
	cp.async.ca.shared.global [%r136], [%rd115], 4, 4;
	// end inline asm
	add.s64 	%rd116, %rd141, %rd56;
	add.s32 	%r137, %r177, 128;
	// begin inline asm
	cp.async.ca.shared.global [%r137], [%rd116], 4, 4;
	// end inline asm
	add.s64 	%rd140, %rd140, %rd51;
	add.s64 	%rd141, %rd141, %rd54;
	add.s32 	%r179, %r179, %r33;
	add.s32 	%r178, %r178, %r33;
	add.s32 	%r177, %r177, %r33;
	add.s32 	%r176, %r176, %r33;
	setp.lt.u64 	%p17, %rd140, %rd6;
	@%p17 bra 	$L__BB7_24;
$L__BB7_25:
	// begin inline asm
	cp.async.commit_group;
	// end inline asm
	// begin inline asm
	cp.async.wait_group 0;
	// end inline asm
	barrier.sync 	0;
$L__BB7_26:
	cvt.u32.u64 	%r45, %rd65;
	setp.gt.s32 	%p22, %r3, %r5;
	@%p22 bra 	$L__BB7_30;
	setp.lt.s32 	%p23, %r70, 1;
	@%p23 bra 	$L__BB7_35;
	mov.u32 	%r180, %tid.x;
	neg.s32 	%r183, %r70;
	add.s32 	%r158, %r2, %r7;
	shl.b32 	%r159, %r180, 2;
	add.s32 	%r160, %r158, %r159;
	mov.u32 	%r161, _ZN3cub18CUB_300001_SM_10006detail9transform4smemE;
	add.s32 	%r162, %r160, %r161;
	add.s32 	%r182, %r162, 128;
	add.s32 	%r163, %r45, %r159;
	add.s32 	%r181, %r161, %r163;
	mul.wide.s32 	%rd123, %r4, 4;
	add.s64 	%rd62, %rd1, %rd123;
$L__BB7_29:
	.pragma "nounroll";
	mul.wide.s32 	%rd124, %r180, 4;
	add.s64 	%rd125, %rd62, %rd124;
	ld.shared.f32 	%f1, [%r181];
	ld.shared.f32 	%f2, [%r182];
	add.f32 	%f3, %f1, %f2;
	st.global.f32 	[%rd125], %f3;
	add.s32 	%r183, %r183, 1;
	setp.eq.s32 	%p24, %r183, 0;
	add.s32 	%r182, %r182, 512;
	add.s32 	%r181, %r181, 512;
	add.s32 	%r180, %r180, 128;
	@%p24 bra 	$L__BB7_35;
	bra.uni 	$L__BB7_29;
$L__BB7_30:
	setp.lt.s32 	%p25, %r70, 1;
	@%p25 bra 	$L__BB7_35;
	mov.u32 	%r184, %tid.x;
	neg.s32 	%r187, %r70;
	add.s32 	%r164, %r2, %r7;
	shl.b32 	%r165, %r184, 2;
	add.s32 	%r166, %r164, %r165;
	mov.u32 	%r167, _ZN3cub18CUB_300001_SM_10006detail9transform4smemE;
	add.s32 	%r168, %r166, %r167;
	add.s32 	%r186, %r168, 128;
	add.s32 	%r169, %r45, %r165;
	add.s32 	%r185, %r167, %r169;
	mul.wide.s32 	%rd126, %r4, 4;
	add.s64 	%rd63, %rd1, %rd126;
$L__BB7_32:
	.pragma "nounroll";
	setp.ge.s32 	%p26, %r184, %r6;
	@%p26 bra 	$L__BB7_34;
	ld.shared.f32 	%f4, [%r185];
	ld.shared.f32 	%f5, [%r186];
	add.f32 	%f6, %f4, %f5;
	mul.wide.s32 	%rd127, %r184, 4;
	add.s64 	%rd128, %rd63, %rd127;
	st.global.f32 	[%rd128], %f6;
$L__BB7_34:
	add.s32 	%r187, %r187, 1;
	setp.ne.s32 	%p27, %r187, 0;
	add.s32 	%r186, %r186, 512;
	add.s32 	%r185, %r185, 512;
	add.s32 	%r184, %r184, 128;
	@%p27 bra 	$L__BB7_32;
$L__BB7_35:
	ret;

}
	// .globl	_ZN3cub18CUB_300001_SM_10006detail9transform16transform_kernelINS2_10policy_hubILb0EN4cuda3std3__45tupleIJN6thrust24THRUST_300001_SM_1000_NS6detail15normal_iteratorINSA_10device_ptrIfEEEESF_EEEE10policy1000ElNS7_4plusIfEESF_JPfSL_EEEvT0_iT1_T2_DpNS2_10kernel_argIT3_EE
.visible .entry _ZN3cub18CUB_300001_SM_10006detail9transform16transform_kernelINS2_10policy_hubILb0EN4cuda3std3__45tupleIJN6thrust24THRUST_300001_SM_1000_NS6detail15normal_iteratorINSA_10device_ptrIfEEEESF_EEEE10policy1000ElNS7_4plusIfEESF_JPfSL_EEEvT0_iT1_T2_DpNS2_10kernel_argIT3_EE(
	.param .u64 _ZN3cub18CUB_300001_SM_10006detail9transform16transform_kernelINS2_10policy_hubILb0EN4cuda3std3__45tupleIJN6thrust24THRUST_300001_SM_1000_NS6detail15normal_iteratorINSA_10device_ptrIfEEEESF_EEEE10policy1000ElNS7_4plusIfEESF_JPfSL_EEEvT0_iT1_T2_DpNS2_10kernel_argIT3_EE_param_0,
	.param .u32 _ZN3cub18CUB_300001_SM_10006detail9transform16transform_kernelINS2_10policy_hubILb0EN4cuda3std3__45tupleIJN6thrust24THRUST_300001_SM_1000_NS6detail15normal_iteratorINSA_10device_ptrIfEEEESF_EEEE10policy1000ElNS7_4plusIfEESF_JPfSL_EEEvT0_iT1_T2_DpNS2_10kernel_argIT3_EE_param_1,
	.param .align 1 .b8 _ZN3cub18CUB_300001_SM_10006detail9transform16transform_kernelINS2_10policy_hubILb0EN4cuda3std3__45tupleIJN6thrust24THRUST_300001_SM_1000_NS6detail15normal_iteratorINSA_10device_ptrIfEEEESF_EEEE10policy1000ElNS7_4plusIfEESF_JPfSL_EEEvT0_iT1_T2_DpNS2_10kernel_argIT3_EE_param_2[1],
	.param .align 8 .b8 _ZN3cub18CUB_300001_SM_10006detail9transform16transform_kernelINS2_10policy_hubILb0EN4cuda3std3__45tupleIJN6thrust24THRUST_300001_SM_1000_NS6detail15normal_iteratorINSA_10device_ptrIfEEEESF_EEEE10policy1000ElNS7_4plusIfEESF_JPfSL_EEEvT0_iT1_T2_DpNS2_10kernel_argIT3_EE_param_3[8],
	.param .align 8 .b8 _ZN3cub18CUB_300001_SM_10006detail9transform16transform_kernelINS2_10policy_hubILb0EN4cuda3std3__45tupleIJN6thrust24THRUST_300001_SM_1000_NS6detail15normal_iteratorINSA_10device_ptrIfEEEESF_EEEE10policy1000ElNS7_4plusIfEESF_JPfSL_EEEvT0_iT1_T2_DpNS2_10kernel_argIT3_EE_param_4[16],
	.param .align 8 .b8 _ZN3cub18CUB_300001_SM_10006detail9transform16transform_kernelINS2_10policy_hubILb0EN4cuda3std3__45tupleIJN6thrust24THRUST_300001_SM_1000_NS6detail15normal_iteratorINSA_10device_ptrIfEEEESF_EEEE10policy1000ElNS7_4plusIfEESF_JPfSL_EEEvT0_iT1_T2_DpNS2_10kernel_argIT3_EE_param_5[16]
)
.maxntid 128
{
	.reg .pred 	%p<28>;
	.reg .b32 	%r<181>;
	.reg .b32 	%f<7>;
	.reg .b64 	%rd<147>;
	// demoted variable
	.shared .align 8 .u64 _ZZN3cub18CUB_300001_SM_10006detail9transform23transform_kernel_ublkcpINS2_19async_copy_policy_tILi128EEElN4cuda3std3__44plusIfEEN6thrust24THRUST_300001_SM_1000_NS6detail15normal_iteratorINSC_10device_ptrIfEEEEJffEEEvT0_iT1_T2_DpNS2_16aligned_base_ptrIT3_EEE3bar;
	ld.param.u64 	%rd68, [_ZN3cub18CUB_300001_SM_10006detail9transform16transform_kernelINS2_10policy_hubILb0EN4cuda3std3__45tupleIJN6thrust24THRUST_300001_SM_1000_NS6detail15normal_iteratorINSA_10device_ptrIfEEEESF_EEEE10policy1000ElNS7_4plusIfEESF_JPfSL_EEEvT0_iT1_T2_DpNS2_10kernel_argIT3_EE_param_5];
	ld.param.u64 	%rd66, [_ZN3cub18CUB_300001_SM_10006detail9transform16transform_kernelINS2_10policy_hubILb0EN4cuda3std3__45tupleIJN6thrust24THRUST_300001_SM_1000_NS6detail15normal_iteratorINSA_10device_ptrIfEEEESF_EEEE10policy1000ElNS7_4plusIfEESF_JPfSL_EEEvT0_iT1_T2_DpNS2_10kernel_argIT3_EE_param_4];
	ld.param.u64 	%rd70, [_ZN3cub18CUB_300001_SM_10006detail9transform16transform_kernelINS2_10policy_hubILb0EN4cuda3std3__45tupleIJN6thrust24THRUST_300001_SM_1000_NS6detail15normal_iteratorINSA_10device_ptrIfEEEESF_EEEE10policy1000ElNS7_4plusIfEESF_JPfSL_EEEvT0_iT1_T2_DpNS2_10kernel_argIT3_EE_param_0];
	ld.param.u64 	%rd69, [_ZN3cub18CUB_300001_SM_10006detail9transform16transform_kernelINS2_10policy_hubILb0EN4cuda3std3__45tupleIJN6thrust24THRUST_300001_SM_1000_NS6detail15normal_iteratorINSA_10device_ptrIfEEEESF_EEEE10policy1000ElNS7_4plusIfEESF_JPfSL_EEEvT0_iT1_T2_DpNS2_10kernel_argIT3_EE_param_5+8];
	ld.param.u64 	%rd67, [_ZN3cub18CUB_300001_SM_10006detail9transform16transform_kernelINS2_10policy_hubILb0EN4cuda3std3__45tupleIJN6thrust24THRUST_300001_SM_1000_NS6detail15normal_iteratorINSA_10device_ptrIfEEEESF_EEEE10policy1000ElNS7_4plusIfEESF_JPfSL_EEEvT0_iT1_T2_DpNS2_10kernel_argIT3_EE_param_4+8];
	ld.param.u64 	%rd71, [_ZN3cub18CUB_300001_SM_10006detail9transform16transform_kernelINS2_10policy_hubILb0EN4cuda3std3__45tupleIJN6thrust24THRUST_300001_SM_1000_NS6detail15normal_iteratorINSA_10device_ptrIfEEEESF_EEEE10policy1000ElNS7_4plusIfEESF_JPfSL_EEEvT0_iT1_T2_DpNS2_10kernel_argIT3_EE_param_3];
	ld.param.u32 	%r68, [_ZN3cub18CUB_300001_SM_10006detail9transform16transform_kernelINS2_10policy_hubILb0EN4cuda3std3__45tupleIJN6thrust24THRUST_300001_SM_1000_NS6detail15normal_iteratorINSA_10device_ptrIfEEEESF_EEEE10policy1000ElNS7_4plusIfEESF_JPfSL_EEEvT0_iT1_T2_DpNS2_10kernel_argIT3_EE_param_1];
	cvta.to.global.u64 	%rd1, %rd71;
	cvt.u32.u64 	%r1, %rd67;
	cvt.u32.u64 	%r2, %rd69;
	shl.b32 	%r3, %r68, 7;
	mov.u32 	%r69, %ctaid.x;
	cvt.u64.u32 	%rd72, %r69;
	cvt.s64.s32 	%rd73, %r3;
	mul.lo.s64 	%rd4, %rd73, %rd72;
	sub.s64 	%rd74, %rd70, %rd4;
	min.s64 	%rd75, %rd74, %rd73;
	cvt.u32.u64 	%r4, %rd75;
	setp.eq.s32 	%p1, %r69, 0;
	add.s32 	%r71, %r69, 2;
	mov.u32 	%r72, %nctaid.x;
	setp.ge.u32 	%p2, %r71, %r72;
	shl.b32 	%r5, %r68, 9;
	or.pred  	%p3, %p1, %p2;
	@%p3 bra 	$L__BB8_5;
	mov.b32 	%r132, -1;
	// begin inline asm
	{
	 .reg .pred P_OUT; 
	elect.sync _|P_OUT, %r132;
	selp.b32 %r131, 1, 0, P_OUT; 
}
	// end inline asm
	mov.u32 	%r133, %tid.x;
	setp.gt.u32 	%p18, %r133, 31;
	setp.eq.s32 	%p19, %r131, 0;
	or.pred  	%p20, %p18, %p19;
	@%p20 bra 	$L__BB8_3;
	mov.u32 	%r134, _ZZN3cub18CUB_300001_SM_10006detail9transform23transform_kernel_ublkcpINS2_19async_copy_policy_tILi128EEElN4cuda3std3__44plusIfEEN6thrust24THRUST_300001_SM_1000_NS6detail15normal_iteratorINSC_10device_ptrIfEEEEJffEEEvT0_iT1_T2_DpNS2_16aligned_base_ptrIT3_EEE3bar;
	mov.b32 	%r135, 1;
	// begin inline asm
	mbarrier.init.shared.b64 [%r134], %r135;
	// end inline asm
	// begin inline asm
	fence.proxy.async.shared::cta; // 6.
	// end inline asm
	shl.b64 	%rd124, %rd4, 2;
	add.s32 	%r144, %r5, 15;
	add.s32 	%r145, %r144, %r1;
	and.b32  	%r137, %r145, -16;
	cvta.to.global.u64 	%rd125, %rd66;
	add.s64 	%rd121, %rd125, %rd124;
	mov.u32 	%r136, _ZN3cub18CUB_300001_SM_10006detail9transform4smemE;
	// begin inline asm
	cp.async.bulk.shared::cluster.global.mbarrier::complete_tx::bytes [%r136], [%rd121], %r137, [%r134];
	// end inline asm
	add.s32 	%r146, %r144, %r2;
	and.b32  	%r140, %r146, -16;
	add.s32 	%r147, %r136, %r5;
	add.s32 	%r139, %r147, 128;
	cvta.to.global.u64 	%rd126, %rd68;
	add.s64 	%rd122, %rd126, %rd124;
	// begin inline asm
	cp.async.bulk.shared::cluster.global.mbarrier::complete_tx::bytes [%r139], [%rd122], %r140, [%r134];
	// end inline asm
	add.s32 	%r143, %r140, %r137;
	// begin inline asm
	mbarrier.arrive.expect_tx.release.cta.shared::cta.b64 %rd123, [%r134], %r143; // 8. 
	// end inline asm
$L__BB8_3:
	bar.sync 	0;
	mov.u32 	%r149, _ZZN3cub18CUB_300001_SM_10006detail9transform23transform_kernel_ublkcpINS2_19async_copy_policy_tILi128EEElN4cuda3std3__44plusIfEEN6thrust24THRUST_300001_SM_1000_NS6detail15normal_iteratorINSC_10device_ptrIfEEEEJffEEEvT0_iT1_T2_DpNS2_16aligned_base_ptrIT3_EEE3bar;
$L__BB8_4:
	mov.b32 	%r150, 0;
	// begin inline asm
	{
	 .reg .pred P_OUT; 
	mbarrier.try_wait.parity.shared::cta.b64  P_OUT, [%r149], %r150;                                // 7a. 
	selp.b32 %r148, 1, 0, P_OUT; 
}
	// end inline asm
	setp.eq.s32 	%p21, %r148, 0;
	@%p21 bra 	$L__BB8_4;
	bra.uni 	$L__BB8_26;
$L__BB8_5:
	cvt.s64.s32 	%rd5, %r1;
	shl.b32 	%r74, %r4, 2;
	cvt.s64.s32 	%rd76, %r74;
	shr.u64 	%rd6, %rd76, 2;
	mov.u32 	%r6, %ntid.x;
	mov.u32 	%r7, %ntid.y;
	mul.lo.s32 	%r75, %r6, %r7;
	mov.u32 	%r8, %ntid.z;
	mul.lo.s32 	%r9, %r75, %r8;
	mov.u32 	%r76, %tid.x;
	mov.u32 	%r77, %tid.y;
	mov.u32 	%r78, %tid.z;
	mad.lo.s32 	%r79, %r78, %r7, %r77;
	mad.lo.s32 	%r80, %r79, %r6, %r76;
	cvt.u64.u32 	%rd144, %r80;
	setp.le.u64 	%p4, %rd6, %rd144;
	@%p4 bra 	$L__BB8_15;
	cvt.u32.u64 	%r81, %rd144;
	cvt.u64.u32 	%rd8, %r9;
	add.s32 	%r82, %r81, %r9;
	cvt.u64.u32 	%rd77, %r82;
	max.u64 	%rd78, %rd6, %rd77;
	setp.gt.u64 	%p5, %rd6, %rd77;
	selp.u64 	%rd9, 1, 0, %p5;
	add.s64 	%rd79, %rd9, %rd77;
	sub.s64 	%rd10, %rd78, %rd79;
	and.b64  	%rd80, %rd10, -4294967296;
	setp.ne.s64 	%p6, %rd80, 0;
	@%p6 bra 	$L__BB8_8;
	cvt.u32.u64 	%r83, %rd8;
	cvt.u32.u64 	%r84, %rd10;
	div.u32 	%r85, %r84, %r83;
	cvt.u64.u32 	%rd133, %r85;
	bra.uni 	$L__BB8_9;
$L__BB8_8:
	div.u64 	%rd133, %rd10, %rd8;
$L__BB8_9:
	add.s64 	%rd14, %rd133, %rd9;
	and.b64  	%rd81, %rd14, 3;
	setp.eq.s64 	%p7, %rd81, 3;
	mov.u64 	%rd137, %rd144;
	@%p7 bra 	$L__BB8_12;
	shl.b64 	%rd82, %rd4, 2;
	shl.b64 	%rd83, %rd144, 2;
	add.s64 	%rd84, %rd82, %rd83;
	add.s64 	%rd85, %rd84, %rd5;
	add.s64 	%rd135, %rd66, %rd85;
	shl.b64 	%rd16, %rd8, 2;
	mov.u32 	%r87, _ZN3cub18CUB_300001_SM_10006detail9transform4smemE;
	add.s32 	%r88, %r1, %r87;
	shl.b32 	%r89, %r81, 2;
	add.s32 	%r163, %r88, %r89;
	mul.lo.s32 	%r90, %r8, %r7;
	mul.lo.s32 	%r91, %r90, %r6;
	shl.b32 	%r11, %r91, 2;
	add.s64 	%rd86, %rd14, 1;
	and.b64  	%rd87, %rd86, 3;
	neg.s64 	%rd134, %rd87;
	mov.u64 	%rd137, %rd144;
$L__BB8_11:
	.pragma "nounroll";
	// begin inline asm
	cp.async.ca.shared.global [%r163], [%rd135], 4, 4;
	// end inline asm
	add.s64 	%rd137, %rd137, %rd8;
	add.s64 	%rd135, %rd135, %rd16;
	add.s32 	%r163, %r163, %r11;
	add.s64 	%rd134, %rd134, 1;
	setp.ne.s64 	%p8, %rd134, 0;
	@%p8 bra 	$L__BB8_11;
$L__BB8_12:
	setp.lt.u64 	%p9, %rd14, 3;
	@%p9 bra 	$L__BB8_15;
	shl.b64 	%rd25, %rd8, 2;
	shl.b64 	%rd89, %rd4, 2;
	shl.b64 	%rd90, %rd137, 2;
	add.s64 	%rd26, %rd89, %rd90;
	shl.b64 	%rd27, %rd8, 4;
	shl.b64 	%rd91, %rd8, 3;
	add.s64 	%rd28, %rd26, %rd91;
	add.s64 	%rd92, %rd137, %rd4;
	shl.b64 	%rd93, %rd92, 2;
	mad.lo.s64 	%rd29, %rd8, 12, %rd93;
	mov.u32 	%r93, _ZN3cub18CUB_300001_SM_10006detail9transform4smemE;
	add.s32 	%r94, %r1, %r93;
	mul.lo.s32 	%r95, %r8, %r7;
	mul.lo.s32 	%r96, %r95, %r6;
	shl.b32 	%r97, %r96, 2;
	cvt.u32.u64 	%r98, %rd137;
	shl.b32 	%r99, %r98, 2;
	add.s32 	%r164, %r94, %r99;
	add.s32 	%r167, %r164, %r97;
	shl.b32 	%r15, %r96, 4;
	shl.b32 	%r100, %r96, 3;
	add.s32 	%r166, %r164, %r100;
	mad.lo.s32 	%r165, %r96, 12, %r164;
	cvt.s64.s32 	%rd94, %r1;
	add.s64 	%rd138, %rd66, %rd94;
$L__BB8_14:
	add.s64 	%rd95, %rd138, %rd26;
	// begin inline asm
	cp.async.ca.shared.global [%r164], [%rd95], 4, 4;
	// end inline asm
	add.s64 	%rd99, %rd26, %rd25;
	add.s64 	%rd96, %rd138, %rd99;
	// begin inline asm
	cp.async.ca.shared.global [%r167], [%rd96], 4, 4;
	// end inline asm
	add.s64 	%rd97, %rd138, %rd28;
	// begin inline asm
	cp.async.ca.shared.global [%r166], [%rd97], 4, 4;
	// end inline asm
	add.s64 	%rd98, %rd138, %rd29;
	// begin inline asm
	cp.async.ca.shared.global [%r165], [%rd98], 4, 4;
	// end inline asm
	add.s64 	%rd137, %rd137, %rd25;
	add.s64 	%rd138, %rd138, %rd27;
	add.s32 	%r167, %r167, %r15;
	add.s32 	%r166, %r166, %r15;
	add.s32 	%r165, %r165, %r15;
	add.s32 	%r164, %r164, %r15;
	setp.lt.u64 	%p10, %rd137, %rd6;
	@%p10 bra 	$L__BB8_14;
$L__BB8_15:
	setp.le.u64 	%p11, %rd6, %rd144;
	// begin inline asm
	cp.async.commit_group;
	// end inline asm
	cvt.s64.s32 	%rd35, %r2;
	@%p11 bra 	$L__BB8_25;
	cvt.u32.u64 	%r105, %rd144;
	cvt.u64.u32 	%rd36, %r9;
	add.s32 	%r106, %r105, %r9;
	cvt.u64.u32 	%rd100, %r106;
	max.u64 	%rd101, %rd6, %rd100;
	setp.gt.u64 	%p12, %rd6, %rd100;
	selp.u64 	%rd37, 1, 0, %p12;
	add.s64 	%rd102, %rd37, %rd100;
	sub.s64 	%rd38, %rd101, %rd102;
	and.b64  	%rd103, %rd38, -4294967296;
	setp.ne.s64 	%p13, %rd103, 0;
	@%p13 bra 	$L__BB8_18;
	cvt.u32.u64 	%r107, %rd36;
	cvt.u32.u64 	%r108, %rd38;
	div.u32 	%r109, %r108, %r107;
	cvt.u64.u32 	%rd140, %r109;
	bra.uni 	$L__BB8_19;
$L__BB8_18:
	div.u64 	%rd140, %rd38, %rd36;
$L__BB8_19:
	add.s64 	%rd42, %rd140, %rd37;
	and.b64  	%rd104, %rd42, 3;
	setp.eq.s64 	%p14, %rd104, 3;
	@%p14 bra 	$L__BB8_22;
	shl.b64 	%rd105, %rd4, 2;
	shl.b64 	%rd106, %rd144, 2;
	add.s64 	%rd107, %rd105, %rd106;
	add.s64 	%rd108, %rd107, %rd35;
	add.s64 	%rd142, %rd68, %rd108;
	shl.b64 	%rd44, %rd36, 2;
	mov.u32 	%r111, _ZN3cub18CUB_300001_SM_10006detail9transform4smemE;
	add.s32 	%r112, %r2, %r111;
	add.s32 	%r113, %r112, %r5;
	shl.b32 	%r114, %r105, 2;
	add.s32 	%r168, %r113, %r114;
	mul.lo.s32 	%r115, %r8, %r7;
	mul.lo.s32 	%r116, %r115, %r6;
	shl.b32 	%r28, %r116, 2;
	add.s64 	%rd109, %rd42, 1;
	and.b64  	%rd110, %rd109, 3;
	neg.s64 	%rd141, %rd110;
$L__BB8_21:
	.pragma "nounroll";
	add.s32 	%r117, %r168, 128;
	// begin inline asm
	cp.async.ca.shared.global [%r117], [%rd142], 4, 4;
	// end inline asm
	add.s64 	%rd144, %rd144, %rd36;
	add.s64 	%rd142, %rd142, %rd44;
	add.s32 	%r168, %r168, %r28;
	add.s64 	%rd141, %rd141, 1;
	setp.ne.s64 	%p15, %rd141, 0;
	@%p15 bra 	$L__BB8_21;
$L__BB8_22:
	setp.lt.u64 	%p16, %rd42, 3;
	@%p16 bra 	$L__BB8_25;
	shl.b64 	%rd53, %rd36, 2;
	shl.b64 	%rd112, %rd4, 2;
	shl.b64 	%rd113, %rd144, 2;
	add.s64 	%rd54, %rd112, %rd113;
	add.s64 	%rd55, %rd54, %rd53;
	shl.b64 	%rd56, %rd36, 4;
	shl.b64 	%rd114, %rd36, 3;
	add.s64 	%rd57, %rd54, %rd114;
	add.s64 	%rd115, %rd144, %rd4;
	shl.b64 	%rd116, %rd115, 2;
	mad.lo.s64 	%rd58, %rd36, 12, %rd116;
	mov.u32 	%r118, _ZN3cub18CUB_300001_SM_10006detail9transform4smemE;
	add.s32 	%r119, %r2, %r118;
	mul.lo.s32 	%r120, %r8, %r7;
	mul.lo.s32 	%r121, %r120, %r6;
	shl.b32 	%r122, %r121, 2;
	cvt.u32.u64 	%r123, %rd144;
	shl.b32 	%r124, %r123, 2;
	add.s32 	%r125, %r119, %r5;
	add.s32 	%r169, %r125, %r124;
	add.s32 	%r172, %r169, %r122;
	shl.b32 	%r32, %r121, 4;
	shl.b32 	%r126, %r121, 3;
	add.s32 	%r171, %r169, %r126;
	mad.lo.s32 	%r170, %r121, 12, %r169;
	add.s64 	%rd145, %rd68, %rd35;
$L__BB8_24:
	add.s64 	%rd117, %rd145, %rd54;
	add.s32 	%r127, %r169, 128;
	// begin inline asm
	cp.async.ca.shared.global [%r127], [%rd117], 4, 4;
	// end inline asm
	add.s64 	%rd118, %rd145, %rd55;
	add.s32 	%r128, %r172, 128;
	// begin inline asm
	cp.async.ca.shared.global [%r128], [%rd118], 4, 4;
	// end inline asm
	add.s64 	%rd119, %rd145, %rd57;
	add.s32 	%r129, %r171, 128;
	// begin inline asm
	cp.async.ca.shared.global [%r129], [%rd119], 4, 4;
	// end inline asm
	add.s64 	%rd120, %rd145, %rd58;
	add.s32 	%r130, %r170, 128;
	// begin inline asm
	cp.async.ca.shared.global [%r130], [%rd120], 4, 4;
	// end inline asm
	add.s64 	%rd144, %rd144, %rd53;
	add.s64 	%rd145, %rd145, %rd56;
	add.s32 	%r172, %r172, %r32;
	add.s32 	%r171, %r171, %r32;
	add.s32 	%r170, %r170, %r32;
	add.s32 	%r169, %r169, %r32;
	setp.lt.u64 	%p17, %rd144, %rd6;
	@%p17 bra 	$L__BB8_24;
$L__BB8_25:
	// begin inline asm
	cp.async.commit_group;
	// end inline asm
	// begin inline asm
	cp.async.wait_group 0;
	// end inline asm
	barrier.sync 	0;
$L__BB8_26:
	setp.eq.s32 	%p22, %r3, %r4;
	@%p22 bra 	$L__BB8_32;
	setp.lt.s32 	%p23, %r68, 1;
	@%p23 bra 	$L__BB8_35;
	mov.u32 	%r177, %tid.x;
	neg.s32 	%r180, %r68;
	add.s32 	%r151, %r2, %r5;
	shl.b32 	%r152, %r177, 2;
	add.s32 	%r153, %r151, %r152;
	mov.u32 	%r154, _ZN3cub18CUB_300001_SM_10006detail9transform4smemE;
	add.s32 	%r155, %r153, %r154;
	add.s32 	%r179, %r155, 128;
	add.s32 	%r156, %r1, %r152;
	add.s32 	%r178, %r154, %r156;
	shl.b64 	%rd127, %rd4, 2;
	add.s64 	%rd64, %rd1, %rd127;
$L__BB8_29:
	.pragma "nounroll";
	setp.ge.s32 	%p24, %r177, %r4;
	@%p24 bra 	$L__BB8_31;
	ld.shared.f32 	%f1, [%r178];
	ld.shared.f32 	%f2, [%r179];
	add.f32 	%f3, %f1, %f2;
	mul.wide.s32 	%rd128, %r177, 4;
	add.s64 	%rd129, %rd64, %rd128;
	st.global.f32 	[%rd129], %f3;
$L__BB8_31:
	add.s32 	%r180, %r180, 1;
	setp.ne.s32 	%p25, %r180, 0;
	add.s32 	%r179, %r179, 512;
	add.s32 	%r178, %r178, 512;
	add.s32 	%r177, %r177, 128;
	@%p25 bra 	$L__BB8_29;
	bra.uni 	$L__BB8_35;
$L__BB8_32:
	setp.lt.s32 	%p26, %r68, 1;
	@%p26 bra 	$L__BB8_35;
	mov.u32 	%r173, %tid.x;
	neg.s32 	%r176, %r68;
	add.s32 	%r157, %r2, %r5;
	shl.b32 	%r158, %r173, 2;
	add.s32 	%r159, %r157, %r158;
	mov.u32 	%r160, _ZN3cub18CUB_300001_SM_10006detail9transform4smemE;
	add.s32 	%r161, %r159, %r160;
	add.s32 	%r175, %r161, 128;
	add.s32 	%r162, %r1, %r158;
	add.s32 	%r174, %r160, %r162;
	shl.b64 	%rd130, %rd4, 2;
	add.s64 	%rd65, %rd1, %rd130;
$L__BB8_34:
	.pragma "nounroll";
	mul.wide.s32 	%rd131, %r173, 4;
	add.s64 	%rd132, %rd65, %rd131;
	ld.shared.f32 	%f4, [%r174];
	ld.shared.f32 	%f5, [%r175];
	add.f32 	%f6, %f4, %f5;
	st.global.f32 	[%rd132], %f6;
	add.s32 	%r176, %r176, 1;
	setp.eq.s32 	%p27, %r176, 0;
	add.s32 	%r175, %r175, 512;
	add.s32 	%r174, %r174, 512;
	add.s32 	%r173, %r173, 128;
	@%p27 bra 	$L__BB8_35;
	bra.uni 	$L__BB8_34;
$L__BB8_35:
	ret;

}
	// .globl	_ZN3cub18CUB_300001_SM_10006detail6reduce28DeviceReduceSingleTileKernelINS2_10policy_hubIfjN4cuda3std3__44plusIfEEE10Policy1000EN6thrust24THRUST_300001_SM_1000_NS6detail15normal_iteratorINSD_10device_ptrIfEEEEPfjS9_ffNS7_10__identityEEEvT0_T1_T2_T3_T4_T6_
.visible .entry _ZN3cub18CUB_300001_SM_10006detail6reduce28DeviceReduceSingleTileKernelINS2_10policy_hubIfjN4cuda3std3__44plusIfEEE10Policy1000EN6thrust24THRUST_300001_SM_1000_NS6detail15normal_iteratorINSD_10device_ptrIfEEEEPfjS9_ffNS7_10__identityEEEvT0_T1_T2_T3_T4_T6_(
	.param .align 8 .b8 _ZN3cub18CUB_300001_SM_10006detail6reduce28DeviceReduceSingleTileKernelINS2_10policy_hubIfjN4cuda3std3__44plusIfEEE10Policy1000EN6thrust24THRUST_300001_SM_1000_NS6detail15normal_iteratorINSD_10device_ptrIfEEEEPfjS9_ffNS7_10__identityEEEvT0_T1_T2_T3_T4_T6__param_0[8],
	.param .u64 .ptr .align 1 _ZN3cub18CUB_300001_SM_10006detail6reduce28DeviceReduceSingleTileKernelINS2_10policy_hubIfjN4cuda3std3__44plusIfEEE10Policy1000EN6thrust24THRUST_300001_SM_1000_NS6detail15normal_iteratorINSD_10device_ptrIfEEEEPfjS9_ffNS7_10__identityEEEvT0_T1_T2_T3_T4_T6__param_1,
	.param .u32 _ZN3cub18CUB_300001_SM_10006detail6reduce28DeviceReduceSingleTileKernelINS2_10policy_hubIfjN4cuda3std3__44plusIfEEE10Policy1000EN6thrust24THRUST_300001_SM_1000_NS6detail15normal_iteratorINSD_10device_ptrIfEEEEPfjS9_ffNS7_10__identityEEEvT0_T1_T2_T3_T4_T6__param_2,
	.param .align 1 .b8 _ZN3cub18CUB_300001_SM_10006detail6reduce28DeviceReduceSingleTileKernelINS2_10policy_hubIfjN4cuda3std3__44plusIfEEE10Policy1000EN6thrust24THRUST_300001_SM_1000_NS6detail15normal_iteratorINSD_10device_ptrIfEEEEPfjS9_ffNS7_10__identityEEEvT0_T1_T2_T3_T4_T6__param_3[1],
	.param .f32 _ZN3cub18CUB_300001_SM_10006detail6reduce28DeviceReduceSingleTileKernelINS2_10policy_hubIfjN4cuda3std3__44plusIfEEE10Policy1000EN6thrust24THRUST_300001_SM_1000_NS6detail15normal_iteratorINSD_10device_ptrIfEEEEPfjS9_ffNS7_10__identityEEEvT0_T1_T2_T3_T4_T6__param_4,
	.param .align 1 .b8 _ZN3cub18CUB_300001_SM_10006detail6reduce28DeviceReduceSingleTileKernelINS2_10policy_hubIfjN4cuda3std3__44plusIfEEE10Policy1000EN6thrust24THRUST_300001_SM_1000_NS6detail15normal_iteratorINSD_10device_ptrIfEEEEPfjS9_ffNS7_10__identityEEEvT0_T1_T2_T3_T4_T6__param_5[1]
)
.maxntid 512
.minnctapersm 1
{
	.reg .pred 	%p<67>;
	.reg .b32 	%r<211>;
	.reg .b32 	%f<384>;
	.reg .b64 	%rd<84>;
	// demoted variable
	.shared .align 4 .b8 _ZZN3cub18CUB_300001_SM_10006detail6reduce28DeviceReduceSingleTileKernelINS2_10policy_hubIfjN4cuda3std3__44plusIfEEE10Policy1000EN6thrust24THRUST_300001_SM_1000_NS6detail15normal_iteratorINSD_10device_ptrIfEEEEPfjS9_ffNS7_10__identityEEEvT0_T1_T2_T3_T4_T6_E12temp_storage[84];
	ld.param.u64 	%rd9, [_ZN3cub18CUB_300001_SM_10006detail6reduce28DeviceReduceSingleTileKernelINS2_10policy_hubIfjN4cuda3std3__44plusIfEEE10Policy1000EN6thrust24THRUST_300001_SM_1000_NS6detail15normal_iteratorINSD_10device_ptrIfEEEEPfjS9_ffNS7_10__identityEEEvT0_T1_T2_T3_T4_T6__param_0];
	ld.param.u64 	%rd10, [_ZN3cub18CUB_300001_SM_10006detail6reduce28DeviceReduceSingleTileKernelINS2_10policy_hubIfjN4cuda3std3__44plusIfEEE10Policy1000EN6thrust24THRUST_300001_SM_1000_NS6detail15normal_iteratorINSD_10device_ptrIfEEEEPfjS9_ffNS7_10__identityEEEvT0_T1_T2_T3_T4_T6__param_1];
	ld.param.u32 	%r51, [_ZN3cub18CUB_300001_SM_10006detail6reduce28DeviceReduceSingleTileKernelINS2_10policy_hubIfjN4cuda3std3__44plusIfEEE10Policy1000EN6thrust24THRUST_300001_SM_1000_NS6detail15normal_iteratorINSD_10device_ptrIfEEEEPfjS9_ffNS7_10__identityEEEvT0_T1_T2_T3_T4_T6__param_2];
	ld.param.f32 	%f42, [_ZN3cub18CUB_300001_SM_10006detail6reduce28DeviceReduceSingleTileKernelINS2_10policy_hubIfjN4cuda3std3__44plusIfEEE10Policy1000EN6thrust24THRUST_300001_SM_1000_NS6detail15normal_iteratorINSD_10device_ptrIfEEEEPfjS9_ffNS7_10__identityEEEvT0_T1_T2_T3_T4_T6__param_4];
	cvta.to.global.u64 	%rd1, %rd10;
	setp.ne.s32 	%p1, %r51, 0;
	@%p1 bra 	$L__BB9_3;
	mov.u32 	%r193, %tid.x;
	setp.ne.s32 	%p66, %r193, 0;
	@%p66 bra 	$L__BB9_52;
	st.global.f32 	[%rd1], %f42;
	bra.uni 	$L__BB9_52;
$L__BB9_3:
	cvta.to.global.u64 	%rd2, %rd9;
	setp.gt.u32 	%p2, %r51, 8191;
	@%p2 bra 	$L__BB9_28;
	mov.u32 	%r1, %tid.x;
	setp.ge.u32 	%p24, %r1, %r51;
	mov.f32 	%f371, 0f00000000;
	mov.u32 	%r197, %r1;
	@%p24 bra 	$L__BB9_6;
	mul.wide.u32 	%rd73, %r1, 4;
	add.s64 	%rd74, %rd2, %rd73;
	ld.global.f32 	%f371, [%rd74];
	add.s32 	%r197, %r1, 512;
$L__BB9_6:
	setp.ge.u32 	%p25, %r197, %r51;
	@%p25 bra 	$L__BB9_19;
	not.b32 	%r120, %r197;
	add.s32 	%r121, %r51, %r120;
	shr.u32 	%r122, %r121, 9;
	add.s32 	%r4, %r122, 1;
	and.b32  	%r5, %r4, 15;
	setp.lt.u32 	%p26, %r121, 7680;
	@%p26 bra 	$L__BB9_10;
	and.b32  	%r123, %r4, 16777200;
	neg.s32 	%r195, %r123;
	mul.wide.u32 	%rd75, %r197, 4;
	add.s64 	%rd76, %rd75, %rd2;
	add.s64 	%rd82, %rd76, 16384;
$L__BB9_9:
	.pragma "nounroll";
	ld.global.f32 	%f205, [%rd82+-16384];
	add.f32 	%f206, %f371, %f205;
	ld.global.f32 	%f207, [%rd82+-14336];
	add.f32 	%f208, %f206, %f207;
	ld.global.f32 	%f209, [%rd82+-12288];
	add.f32 	%f210, %f208, %f209;
	ld.global.f32 	%f211, [%rd82+-10240];
	add.f32 	%f212, %f210, %f211;
	ld.global.f32 	%f213, [%rd82+-8192];
	add.f32 	%f214, %f212, %f213;
	ld.global.f32 	%f215, [%rd82+-6144];
	add.f32 	%f216, %f214, %f215;
	ld.global.f32 	%f217, [%rd82+-4096];
	add.f32 	%f218, %f216, %f217;
	ld.global.f32 	%f219, [%rd82+-2048];
	add.f32 	%f220, %f218, %f219;
	ld.global.f32 	%f221, [%rd82];
	add.f32 	%f222, %f220, %f221;
	ld.global.f32 	%f223, [%rd82+2048];
	add.f32 	%f224, %f222, %f223;
	ld.global.f32 	%f225, [%rd82+4096];
	add.f32 	%f226, %f224, %f225;
	ld.global.f32 	%f227, [%rd82+6144];
	add.f32 	%f228, %f226, %f227;
	ld.global.f32 	%f229, [%rd82+8192];
	add.f32 	%f230, %f228, %f229;
	ld.global.f32 	%f231, [%rd82+10240];
	add.f32 	%f232, %f230, %f231;
	ld.global.f32 	%f233, [%rd82+12288];
	add.f32 	%f234, %f232, %f233;
	ld.global.f32 	%f235, [%rd82+14336];
	add.f32 	%f371, %f234, %f235;
	add.s32 	%r197, %r197, 8192;
	add.s32 	%r195, %r195, 16;
	add.s64 	%rd82, %rd82, 32768;
	setp.ne.s32 	%p27, %r195, 0;
	@%p27 bra 	$L__BB9_9;
$L__BB9_10:
	setp.eq.s32 	%p28, %r5, 0;
	@%p28 bra 	$L__BB9_19;
	and.b32  	%r12, %r4, 7;
	setp.lt.u32 	%p29, %r5, 8;
	@%p29 bra 	$L__BB9_13;
	mul.wide.u32 	%rd77, %r197, 4;
	add.s64 	%rd78, %rd2, %rd77;
	ld.global.f32 	%f237, [%rd78];
	add.f32 	%f238, %f371, %f237;
	ld.global.f32 	%f239, [%rd78+2048];
	add.f32 	%f240, %f238, %f239;
	ld.global.f32 	%f241, [%rd78+4096];
	add.f32 	%f242, %f240, %f241;
	ld.global.f32 	%f243, [%rd78+6144];
	add.f32 	%f244, %f242, %f243;
	ld.global.f32 	%f245, [%rd78+8192];
	add.f32 	%f246, %f244, %f245;
	ld.global.f32 	%f247, [%rd78+10240];
	add.f32 	%f248, %f246, %f247;
	ld.global.f32 	%f249, [%rd78+12288];
	add.f32 	%f250, %f248, %f249;
	ld.global.f32 	%f251, [%rd78+14336];
	add.f32 	%f371, %f250, %f251;
	add.s32 	%r197, %r197, 4096;
$L__BB9_13:
	setp.eq.s32 	%p30, %r12, 0;
	@%p30 bra 	$L__BB9_19;
	and.b32  	%r15, %r4, 3;
	setp.lt.u32 	%p31, %r12, 4;
	@%p31 bra 	$L__BB9_16;
	mul.wide.u32 	%rd79, %r197, 4;
	add.s64 	%rd80, %rd2, %rd79;
	ld.global.f32 	%f253, [%rd80];
	add.f32 	%f254, %f371, %f253;
	ld.global.f32 	%f255, [%rd80+2048];
	add.f32 	%f256, %f254, %f255;
	ld.global.f32 	%f257, [%rd80+4096];
	add.f32 	%f258, %f256, %f257;
	ld.global.f32 	%f259, [%rd80+6144];
	add.f32 	%f371, %f258, %f259;
	add.s32 	%r197, %r197, 2048;
$L__BB9_16:
	setp.eq.s32 	%p32, %r15, 0;
	@%p32 bra 	$L__BB9_19;
	mul.wide.u32 	%rd81, %r197, 4;
	add.s64 	%rd83, %rd2, %rd81;
	neg.s32 	%r200, %r15;
$L__BB9_18:
	.pragma "nounroll";
	ld.global.f32 	%f260, [%rd83];
	add.f32 	%f371, %f371, %f260;
	add.s64 	%rd83, %rd83, 2048;
	add.s32 	%r200, %r200, 1;
	setp.ne.s32 	%p33, %r200, 0;
	@%p33 bra 	$L__BB9_18;
$L__BB9_19:
	setp.lt.u32 	%p34, %r51, 512;
	@%p34 bra 	$L__BB9_24;
	// begin inline asm
	mov.u32 %r162, %laneid;
	// end inline asm
	mov.b32 	%r164, %f371;
	mov.b32 	%r165, 1;
	mov.b32 	%r186, 31;
	mov.b32 	%r187, -1;
	// begin inline asm
	shfl.sync.down.b32 %r163, %r164, %r165, %r186, %r187;
	// end inline asm
	setp.gt.s32 	%p58, %r162, 30;
	mov.b32 	%f319, %r163;
	add.f32 	%f320, %f371, %f319;
	selp.f32 	%f321, %f371, %f320, %p58;
	mov.b32 	%r169, %f321;
	mov.b32 	%r170, 2;
	// begin inline asm
	shfl.sync.down.b32 %r168, %r169, %r170, %r186, %r187;
	// end inline asm
	setp.gt.s32 	%p59, %r162, 29;
	mov.b32 	%f322, %r168;
	add.f32 	%f323, %f321, %f322;
	selp.f32 	%f324, %f321, %f323, %p59;
	mov.b32 	%r174, %f324;
	mov.b32 	%r175, 4;
	// begin inline asm
	shfl.sync.down.b32 %r173, %r174, %r175, %r186, %r187;
	// end inline asm
	setp.gt.s32 	%p60, %r162, 27;
	mov.b32 	%f325, %r173;
	add.f32 	%f326, %f324, %f325;
	selp.f32 	%f327, %f324, %f326, %p60;
	mov.b32 	%r179, %f327;
	mov.b32 	%r180, 8;
	// begin inline asm
	shfl.sync.down.b32 %r178, %r179, %r180, %r186, %r187;
	// end inline asm
	setp.gt.s32 	%p61, %r162, 23;
	mov.b32 	%f328, %r178;
	add.f32 	%f329, %f327, %f328;
	selp.f32 	%f330, %f327, %f329, %p61;
	mov.b32 	%r184, %f330;
	mov.b32 	%r185, 16;
	// begin inline asm
	shfl.sync.down.b32 %r183, %r184, %r185, %r186, %r187;
	// end inline asm
	setp.gt.s32 	%p62, %r162, 15;
	mov.b32 	%f331, %r183;
	add.f32 	%f16, %f330, %f331;
	selp.f32 	%f383, %f330, %f16, %p62;
	setp.ne.s32 	%p63, %r162, 0;
	@%p63 bra 	$L__BB9_22;
	shr.u32 	%r188, %r1, 3;
	and.b32  	%r189, %r188, 124;
	mov.u32 	%r190, _ZZN3cub18CUB_300001_SM_10006detail6reduce28DeviceReduceSingleTileKernelINS2_10policy_hubIfjN4cuda3std3__44plusIfEEE10Policy1000EN6thrust24THRUST_300001_SM_1000_NS6detail15normal_iteratorINSD_10device_ptrIfEEEEPfjS9_ffNS7_10__identityEEEvT0_T1_T2_T3_T4_T6_E12temp_storage;
	add.s32 	%r191, %r190, %r189;
	st.shared.f32 	[%r191+16], %f16;
$L__BB9_22:
	bar.sync 	0;
	setp.ne.s32 	%p64, %r1, 0;
	@%p64 bra 	$L__BB9_50;
	ld.shared.f32 	%f332, [_ZZN3cub18CUB_300001_SM_10006detail6reduce28DeviceReduceSingleTileKernelINS2_10policy_hubIfjN4cuda3std3__44plusIfEEE10Policy1000EN6thrust24THRUST_300001_SM_1000_NS6detail15normal_iteratorINSD_10device_ptrIfEEEEPfjS9_ffNS7_10__identityEEEvT0_T1_T2_T3_T4_T6_E12temp_storage+20];
	add.f32 	%f333, %f383, %f332;
	ld.shared.f32 	%f334, [_ZZN3cub18CUB_300001_SM_10006detail6reduce28DeviceReduceSingleTileKernelINS2_10policy_hubIfjN4cuda3std3__44plusIfEEE10Policy1000EN6thrust24THRUST_300001_SM_1000_NS6detail15normal_iteratorINSD_10device_ptrIfEEEEPfjS9_ffNS7_10__identityEEEvT0_T1_T2_T3_T4_T6_E12temp_storage+24];
	add.f32 	%f335, %f333, %f334;
	ld.shared.f32 	%f336, [_ZZN3cub18CUB_300001_SM_10006detail6reduce28DeviceReduceSingleTileKernelINS2_10policy_hubIfjN4cuda3std3__44plusIfEEE10Policy1000EN6thrust24THRUST_300001_SM_1000_NS6detail15normal_iteratorINSD_10device_ptrIfEEEEPfjS9_ffNS7_10__identityEEEvT0_T1_T2_T3_T4_T6_E12temp_storage+28];
	add.f32 	%f337, %f335, %f336;
	ld.shared.f32 	%f338, [_ZZN3cub18CUB_300001_SM_10006detail6reduce28DeviceReduceSingleTileKernelINS2_10policy_hubIfjN4cuda3std3__44plusIfEEE10Policy1000EN6thrust24THRUST_300001_SM_1000_NS6detail15normal_iteratorINSD_10device_ptrIfEEEEPfjS9_ffNS7_10__identityEEEvT0_T1_T2_T3_T4_T6_E12temp_storage+32];
	add.f32 	%f339, %f337, %f338;
	ld.shared.f32 	%f340, [_ZZN3cub18CUB_300001_SM_10006detail6reduce28DeviceReduceSingleTileKernelINS2_10policy_hubIfjN4cuda3std3__44plusIfEEE10Policy1000EN6thrust24THRUST_300001_SM_1000_NS6detail15normal_iteratorINSD_10device_ptrIfEEEEPfjS9_ffNS7_10__identityEEEvT0_T1_T2_T3_T4_T6_E12temp_storage+36];
	add.f32 	%f341, %f339, %f340;
	ld.shared.f32 	%f342, [_ZZN3cub18CUB_300001_SM_10006detail6reduce28DeviceReduceSingleTileKernelINS2_10policy_hubIfjN4cuda3std3__44plusIfEEE10Policy1000EN6thrust24THRUST_300001_SM_1000_NS6detail15normal_iteratorINSD_10device_ptrIfEEEEPfjS9_ffNS7_10__identityEEEvT0_T1_T2_T3_T4_T6_E12temp_storage+40];
	add.f32 	%f343, %f341, %f342;
	ld.shared.f32 	%f344, [_ZZN3cub18CUB_300001_SM_10006detail6reduce28DeviceReduceSingleTileKernelINS2_10policy_hubIfjN4cuda3std3__44plusIfEEE10Policy1000EN6thrust24THRUST_300001_SM_1000_NS6detail15normal_iteratorINSD_10device_ptrIfEEEEPfjS9_ffNS7_10__identityEEEvT0_T1_T2_T3_T4_T6_E12temp_storage+44];
	add.f32 	%f345, %f343, %f344;
	ld.shared.f32 	%f346, [_ZZN3cub18CUB_300001_SM_10006detail6reduce28DeviceReduceSingleTileKernelINS2_10policy_hubIfjN4cuda3std3__44plusIfEEE10Policy1000EN6thrust24THRUST_300001_SM_1000_NS6detail15normal_iteratorINSD_10device_ptrIfEEEEPfjS9_ffNS7_10__identityEEEvT0_T1_T2_T3_T4_T6_E12temp_storage+48];
	add.f32 	%f347, %f345, %f346;
	ld.shared.f32 	%f348, [_ZZN3cub18CUB_300001_SM_10006detail6reduce28DeviceReduceSingleTileKernelINS2_10policy_hubIfjN4cuda3std3__44plusIfEEE10Policy1000EN6thrust24THRUST_300001_SM_1000_NS6detail15normal_iteratorINSD_10device_ptrIfEEEEPfjS9_ffNS7_10__identityEEEvT0_T1_T2_T3_T4_T6_E12temp_storage+52];
	add.f32 	%f349, %f347, %f348;
	ld.shared.f32 	%f350, [_ZZN3cub18CUB_300001_SM_10006detail6reduce28DeviceReduceSingleTileKernelINS2_10policy_hubIfjN4cuda3std3__44plusIfEEE10Policy1000EN6thrust24THRUST_300001_SM_1000_NS6detail15normal_iteratorINSD_10device_ptrIfEEEEPfjS9_ffNS7_10__identityEEEvT0_T1_T2_T3_T4_T6_E12temp_storage+56];
	add.f32 	%f351, %f349, %f350;
	ld.shared.f32 	%f352, [_ZZN3cub18CUB_300001_SM_10006detail6reduce28DeviceReduceSingleTileKernelINS2_10policy_hubIfjN4cuda3std3__44plusIfEEE10Policy1000EN6thrust24THRUST_300001_SM_1000_NS6detail15normal_iteratorINSD_10device_ptrIfEEEEPfjS9_ffNS7_10__identityEEEvT0_T1_T2_T3_T4_T6_E12temp_storage+60];
	add.f32 	%f353, %f351, %f352;
	ld.shared.f32 	%f354, [_ZZN3cub18CUB_300001_SM_10006detail6reduce28DeviceReduceSingleTileKernelINS2_10policy_hubIfjN4cuda3std3__44plusIfEEE10Policy1000EN6thrust24THRUST_300001_SM_1000_NS6detail15normal_iteratorINSD_10device_ptrIfEEEEPfjS9_ffNS7_10__identityEEEvT0_T1_T2_T3_T4_T6_E12temp_storage+64];
	add.f32 	%f355, %f353, %f354;
	ld.shared.f32 	%f356, [_ZZN3cub18CUB_300001_SM_10006detail6reduce28DeviceReduceSingleTileKernelINS2_10policy_hubIfjN4cuda3std3__44plusIfEEE10Policy1000EN6thrust24THRUST_300001_SM_1000_NS6detail15normal_iteratorINSD_10device_ptrIfEEEEPfjS9_ffNS7_10__identityEEEvT0_T1_T2_T3_T4_T6_E12temp_storage+68];
	add.f32 	%f357, %f355, %f356;
	ld.shared.f32 	%f358, [_ZZN3cub18CUB_300001_SM_10006detail6reduce28DeviceReduceSingleTileKernelINS2_10policy_hubIfjN4cuda3std3__44plusIfEEE10Policy1000EN6thrust24THRUST_300001_SM_1000_NS6detail15normal_iteratorINSD_10device_ptrIfEEEEPfjS9_ffNS7_10__identityEEEvT0_T1_T2_T3_T4_T6_E12temp_storage+72];
	add.f32 	%f359, %f357, %f358;
	ld.shared.f32 	%f360, [_ZZN3cub18CUB_300001_SM_10006detail6reduce28DeviceReduceSingleTileKernelINS2_10policy_hubIfjN4cuda3std3__44plusIfEEE10Policy1000EN6thrust24THRUST_300001_SM_1000_NS6detail15normal_iteratorINSD_10device_ptrIfEEEEPfjS9_ffNS7_10__identityEEEvT0_T1_T2_T3_T4_T6_E12temp_storage+76];
	add.f32 	%f383, %f359, %f360;
	bra.uni 	$L__BB9_50;
$L__BB9_24:
	// begin inline asm
	mov.u32 %r124, %laneid;
	// end inline asm
	and.b32  	%r150, %r1, 992;
	add.s32 	%r151, %r150, 32;
	setp.gt.u32 	%p35, %r151, %r51;
	not.b32 	%r152, %r150;
	add.s32 	%r153, %r51, %r152;
	selp.b32 	%r148, %r153, 31, %p35;
	mov.b32 	%r126, %f371;
	mov.b32 	%r127, 1;
	mov.b32 	%r149, -1;
	// begin inline asm
	shfl.sync.down.b32 %r125, %r126, %r127, %r148, %r149;
	// end inline asm
	setp.lt.s32 	%p36, %r124, %r148;
	mov.b32 	%f261, %r125;
	add.f32 	%f262, %f371, %f261;
	selp.f32 	%f263, %f262, %f371, %p36;
	mov.b32 	%r131, %f263;
	mov.b32 	%r132, 2;
	// begin inline asm
	shfl.sync.down.b32 %r130, %r131, %r132, %r148, %r149;
	// end inline asm
	add.s32 	%r154, %r124, 2;
	setp.gt.s32 	%p37, %r154, %r148;
	mov.b32 	%f264, %r130;
	add.f32 	%f265, %f263, %f264;
	selp.f32 	%f266, %f263, %f265, %p37;
	mov.b32 	%r136, %f266;
	mov.b32 	%r137, 4;
	// begin inline asm
	shfl.sync.down.b32 %r135, %r136, %r137, %r148, %r149;
	// end inline asm
	add.s32 	%r155, %r124, 4;
	setp.gt.s32 	%p38, %r155, %r148;
	mov.b32 	%f267, %r135;
	add.f32 	%f268, %f266, %f267;
	selp.f32 	%f269, %f266, %f268, %p38;
	mov.b32 	%r141, %f269;
	mov.b32 	%r142, 8;
	// begin inline asm
	shfl.sync.down.b32 %r140, %r141, %r142, %r148, %r149;
	// end inline asm
	add.s32 	%r156, %r124, 8;
	setp.gt.s32 	%p39, %r156, %r148;
	mov.b32 	%f270, %r140;
	add.f32 	%f271, %f269, %f270;
	selp.f32 	%f272, %f269, %f271, %p39;
	mov.b32 	%r146, %f272;
	mov.b32 	%r147, 16;
	// begin inline asm
	shfl.sync.down.b32 %r145, %r146, %r147, %r148, %r149;
	// end inline asm
	add.s32 	%r157, %r124, 16;
	setp.gt.s32 	%p40, %r157, %r148;
	mov.b32 	%f273, %r145;
	add.f32 	%f274, %f272, %f273;
	selp.f32 	%f383, %f272, %f274, %p40;
	setp.ne.s32 	%p41, %r124, 0;
	@%p41 bra 	$L__BB9_26;
	shr.u32 	%r158, %r1, 3;
	and.b32  	%r159, %r158, 124;
	mov.u32 	%r160, _ZZN3cub18CUB_300001_SM_10006detail6reduce28DeviceReduceSingleTileKernelINS2_10policy_hubIfjN4cuda3std3__44plusIfEEE10Policy1000EN6thrust24THRUST_300001_SM_1000_NS6detail15normal_iteratorINSD_10device_ptrIfEEEEPfjS9_ffNS7_10__identityEEEvT0_T1_T2_T3_T4_T6_E12temp_storage;
	add.s32 	%r161, %r160, %r159;
	st.shared.f32 	[%r161+16], %f383;
$L__BB9_26:
	bar.sync 	0;
	setp.ne.s32 	%p42, %r1, 0;
	@%p42 bra 	$L__BB9_50;
	setp.gt.u32 	%p43, %r51, 32;
	ld.shared.f32 	%f275, [_ZZN3cub18CUB_300001_SM_10006detail6reduce28DeviceReduceSingleTileKernelINS2_10policy_hubIfjN4cuda3std3__44plusIfEEE10Policy1000EN6thrust24THRUST_300001_SM_1000_NS6detail15normal_iteratorINSD_10device_ptrIfEEEEPfjS9_ffNS7_10__identityEEEvT0_T1_T2_T3_T4_T6_E12temp_storage+20];
	add.f32 	%f276, %f383, %f275;
	selp.f32 	%f277, %f276, %f383, %p43;
	setp.gt.u32 	%p44, %r51, 64;
	ld.shared.f32 	%f278, [_ZZN3cub18CUB_300001_SM_10006detail6reduce28DeviceReduceSingleTileKernelINS2_10policy_hubIfjN4cuda3std3__44plusIfEEE10Policy1000EN6thrust24THRUST_300001_SM_1000_NS6detail15normal_iteratorINSD_10device_ptrIfEEEEPfjS9_ffNS7_10__identityEEEvT0_T1_T2_T3_T4_T6_E12temp_storage+24];
	add.f32 	%f279, %f278, %f277;
	selp.f32 	%f280, %f279, %f277, %p44;
	setp.gt.u32 	%p45, %r51, 96;
	ld.shared.f32 	%f281, [_ZZN3cub18CUB_300001_SM_10006detail6reduce28DeviceReduceSingleTileKernelINS2_10policy_hubIfjN4cuda3std3__44plusIfEEE10Policy1000EN6thrust24THRUST_300001_SM_1000_NS6detail15normal_iteratorINSD_10device_ptrIfEEEEPfjS9_ffNS7_10__identityEEEvT0_T1_T2_T3_T4_T6_E12temp_storage+28];
	add.f32 	%f282, %f281, %f280;
	selp.f32 	%f283, %f282, %f280, %p45;
	setp.gt.u32 	%p46, %r51, 128;
	ld.shared.f32 	%f284, [_ZZN3cub18CUB_300001_SM_10006detail6reduce28DeviceReduceSingleTileKernelINS2_10policy_hubIfjN4cuda3std3__44plusIfEEE10Policy1000EN6thrust24THRUST_300001_SM_1000_NS6detail15normal_iteratorINSD_10device_ptrIfEEEEPfjS9_ffNS7_10__identityEEEvT0_T1_T2_T3_T4_T6_E12temp_storage+32];
	add.f32 	%f285, %f284, %f283;
	selp.f32 	%f286, %f285, %f283, %p46;
	setp.gt.u32 	%p47, %r51, 160;
	ld.shared.f32 	%f287, [_ZZN3cub18CUB_300001_SM_10006detail6reduce28DeviceReduceSingleTileKernelINS2_10policy_hubIfjN4cuda3std3__44plusIfEEE10Policy1000EN6thrust24THRUST_300001_SM_1000_NS6detail15normal_iteratorINSD_10device_ptrIfEEEEPfjS9_ffNS7_10__identityEEEvT0_T1_T2_T3_T4_T6_E12temp_storage+36];
	add.f32 	%f288, %f287, %f286;
	selp.f32 	%f289, %f288, %f286, %p47;
	setp.gt.u32 	%p48, %r51, 192;
	ld.shared.f32 	%f290, [_ZZN3cub18CUB_300001_SM_10006detail6reduce28DeviceReduceSingleTileKernelINS2_10policy_hubIfjN4cuda3std3__44plusIfEEE10Policy1000EN6thrust24THRUST_300001_SM_1000_NS6detail15normal_iteratorINSD_10device_ptrIfEEEEPfjS9_ffNS7_10__identityEEEvT0_T1_T2_T3_T4_T6_E12temp_storage+40];
	add.f32 	%f291, %f290, %f289;
	selp.f32 	%f292, %f291, %f289, %p48;
	setp.gt.u32 	%p49, %r51, 224;
	ld.shared.f32 	%f293, [_ZZN3cub18CUB_300001_SM_10006detail6reduce28DeviceReduceSingleTileKernelINS2_10policy_hubIfjN4cuda3std3__44plusIfEEE10Policy1000EN6thrust24THRUST_300001_SM_1000_NS6detail15normal_iteratorINSD_10device_ptrIfEEEEPfjS9_ffNS7_10__identityEEEvT0_T1_T2_T3_T4_T6_E12temp_storage+44];
	add.f32 	%f294, %f293, %f292;
	selp.f32 	%f295, %f294, %f292, %p49;
	setp.gt.u32 	%p50, %r51, 256;
	ld.shared.f32 	%f296, [_ZZN3cub18CUB_300001_SM_10006detail6reduce28DeviceReduceSingleTileKernelINS2_10policy_hubIfjN4cuda3std3__44plusIfEEE10Policy1000EN6thrust24THRUST_300001_SM_1000_NS6detail15normal_iteratorINSD_10device_ptrIfEEEEPfjS9_ffNS7_10__identityEEEvT0_T1_T2_T3_T4_T6_E12temp_storage+48];
	add.f32 	%f297, %f296, %f295;
	selp.f32 	%f298, %f297, %f295, %p50;
	setp.gt.u32 	%p51, %r51, 288;
	ld.shared.f32 	%f299, [_ZZN3cub18CUB_300001_SM_10006detail6reduce28DeviceReduceSingleTileKernelINS2_10policy_hubIfjN4cuda3std3__44plusIfEEE10Policy1000EN6thrust24THRUST_300001_SM_1000_NS6detail15normal_iteratorINSD_10device_ptrIfEEEEPfjS9_ffNS7_10__identityEEEvT0_T1_T2_T3_T4_T6_E12temp_storage+52];
	add.f32 	%f300, %f299, %f298;
	selp.f32 	%f301, %f300, %f298, %p51;
	setp.gt.u32 	%p52, %r51, 320;
	ld.shared.f32 	%f302, [_ZZN3cub18CUB_300001_SM_10006detail6reduce28DeviceReduceSingleTileKernelINS2_10policy_hubIfjN4cuda3std3__44plusIfEEE10Policy1000EN6thrust24THRUST_300001_SM_1000_NS6detail15normal_iteratorINSD_10device_ptrIfEEEEPfjS9_ffNS7_10__identityEEEvT0_T1_T2_T3_T4_T6_E12temp_storage+56];
	add.f32 	%f303, %f302, %f301;
	selp.f32 	%f304, %f303, %f301, %p52;
	setp.gt.u32 	%p53, %r51, 352;
	ld.shared.f32 	%f305, [_ZZN3cub18CUB_300001_SM_10006detail6reduce28DeviceReduceSingleTileKernelINS2_10policy_hubIfjN4cuda3std3__44plusIfEEE10Policy1000EN6thrust24THRUST_300001_SM_1000_NS6detail15normal_iteratorINSD_10device_ptrIfEEEEPfjS9_ffNS7_10__identityEEEvT0_T1_T2_T3_T4_T6_E12temp_storage+60];
	add.f32 	%f306, %f305, %f304;
	selp.f32 	%f307, %f306, %f304, %p53;
	setp.gt.u32 	%p54, %r51, 384;
	ld.shared.f32 	%f308, [_ZZN3cub18CUB_300001_SM_10006detail6reduce28DeviceReduceSingleTileKernelINS2_10policy_hubIfjN4cuda3std3__44plusIfEEE10Policy1000EN6thrust24THRUST_300001_SM_1000_NS6detail15normal_iteratorINSD_10device_ptrIfEEEEPfjS9_ffNS7_10__identityEEEvT0_T1_T2_T3_T4_T6_E12temp_storage+64];
	add.f32 	%f309, %f308, %f307;
	selp.f32 	%f310, %f309, %f307, %p54;
	setp.gt.u32 	%p55, %r51, 416;
	ld.shared.f32 	%f311, [_ZZN3cub18CUB_300001_SM_10006detail6reduce28DeviceReduceSingleTileKernelINS2_10policy_hubIfjN4cuda3std3__44plusIfEEE10Policy1000EN6thrust24THRUST_300001_SM_1000_NS6detail15normal_iteratorINSD_10device_ptrIfEEEEPfjS9_ffNS7_10__identityEEEvT0_T1_T2_T3_T4_T6_E12temp_storage+68];
	add.f32 	%f312, %f311, %f310;
	selp.f32 	%f313, %f312, %f310, %p55;
	setp.gt.u32 	%p56, %r51, 448;
	ld.shared.f32 	%f314, [_ZZN3cub18CUB_300001_SM_10006detail6reduce28DeviceReduceSingleTileKernelINS2_10policy_hubIfjN4cuda3std3__44plusIfEEE10Policy1000EN6thrust24THRUST_300001_SM_1000_NS6detail15normal_iteratorINSD_10device_ptrIfEEEEPfjS9_ffNS7_10__identityEEEvT0_T1_T2_T3_T4_T6_E12temp_storage+72];
	add.f32 	%f315, %f314, %f313;
	selp.f32 	%f316, %f315, %f313, %p56;
	setp.gt.u32 	%p57, %r51, 480;
	ld.shared.f32 	%f317, [_ZZN3cub18CUB_300001_SM_10006detail6reduce28DeviceReduceSingleTileKernelINS2_10policy_hubIfjN4cuda3std3__44plusIfEEE10Policy1000EN6thrust24THRUST_300001_SM_1000_NS6detail15normal_iteratorINSD_10device_ptrIfEEEEPfjS9_ffNS7_10__identityEEEvT0_T1_T2_T3_T4_T6_E12temp_storage+76];
	add.f32 	%f318, %f317, %f316;
	selp.f32 	%f383, %f318, %f316, %p57;
	bra.uni 	$L__BB9_50;
$L__BB9_28:
	mov.u32 	%r21, %tid.x;
	mul.wide.u32 	%rd11, %r21, 4;
	add.s64 	%rd12, %rd2, %rd11;
	ld.global.f32 	%f43, [%rd12];
	ld.global.f32 	%f44, [%rd12+2048];
	ld.global.f32 	%f45, [%rd12+4096];
	ld.global.f32 	%f46, [%rd12+6144];
	ld.global.f32 	%f47, [%rd12+8192];
	ld.global.f32 	%f48, [%rd12+10240];
	ld.global.f32 	%f49, [%rd12+12288];
	ld.global.f32 	%f50, [%rd12+14336];
	ld.global.f32 	%f51, [%rd12+16384];
	ld.global.f32 	%f52, [%rd12+18432];
	ld.global.f32 	%f53, [%rd12+20480];
	ld.global.f32 	%f54, [%rd12+22528];
	ld.global.f32 	%f55, [%rd12+24576];
	ld.global.f32 	%f56, [%rd12+26624];
	ld.global.f32 	%f57, [%rd12+28672];
	ld.global.f32 	%f58, [%rd12+30720];
	add.f32 	%f59, %f43, %f44;
	add.f32 	%f60, %f45, %f46;
	add.f32 	%f61, %f47, %f48;
	add.f32 	%f62, %f49, %f50;
	add.f32 	%f63, %f51, %f52;
	add.f32 	%f64, %f53, %f54;
	add.f32 	%f65, %f55, %f56;
	add.f32 	%f66, %f57, %f58;
	add.f32 	%f67, %f59, %f60;
	add.f32 	%f68, %f61, %f62;
	add.f32 	%f69, %f63, %f64;
	add.f32 	%f70, %f65, %f66;
	add.f32 	%f71, %f67, %f68;
	add.f32 	%f72, %f69, %f70;
	add.f32 	%f382, %f71, %f72;
	add.s32 	%r22, %r51, -8192;
	setp.lt.u32 	%p3, %r22, 8192;
	mov.b32 	%r202, 8192;
	@%p3 bra 	$L__BB9_32;
	mov.b32 	%r202, 8192;
$L__BB9_30:
	add.s32 	%r54, %r21, %r202;
	mul.wide.u32 	%rd13, %r54, 4;
	add.s64 	%rd14, %rd2, %rd13;
	ld.global.f32 	%f73, [%rd14];
	ld.global.f32 	%f74, [%rd14+2048];
	ld.global.f32 	%f75, [%rd14+4096];
	ld.global.f32 	%f76, [%rd14+6144];
	ld.global.f32 	%f77, [%rd14+8192];
	ld.global.f32 	%f78, [%rd14+10240];
	ld.global.f32 	%f79, [%rd14+12288];
	ld.global.f32 	%f80, [%rd14+14336];
	ld.global.f32 	%f81, [%rd14+16384];
	ld.global.f32 	%f82, [%rd14+18432];
	ld.global.f32 	%f83, [%rd14+20480];
	ld.global.f32 	%f84, [%rd14+22528];
	ld.global.f32 	%f85, [%rd14+24576];
	ld.global.f32 	%f86, [%rd14+26624];
	ld.global.f32 	%f87, [%rd14+28672];
	ld.global.f32 	%f88, [%rd14+30720];
	add.f32 	%f89, %f382, %f73;
	add.f32 	%f90, %f74, %f75;
	add.f32 	%f91, %f76, %f77;
	add.f32 	%f92, %f78, %f79;
	add.f32 	%f93, %f80, %f81;
	add.f32 	%f94, %f82, %f83;
	add.f32 	%f95, %f84, %f85;
	add.f32 	%f96, %f86, %f87;
	add.f32 	%f97, %f89, %f90;
	add.f32 	%f98, %f91, %f92;
	add.f32 	%f99, %f93, %f94;
	add.f32 	%f100, %f95, %f96;
	add.f32 	%f101, %f97, %f98;
	add.f32 	%f102, %f99, %f100;
	add.f32 	%f103, %f101, %f102;
	add.f32 	%f382, %f103, %f88;
	sub.s32 	%r55, %r51, %r202;
	setp.lt.u32 	%p4, %r55, 8192;
	@%p4 bra 	$L__BB9_46;
	add.s32 	%r202, %r202, 8192;
	setp.le.u32 	%p5, %r202, %r22;
	@%p5 bra 	$L__BB9_30;
$L__BB9_32:
	setp.le.u32 	%p6, %r51, %r202;
	sub.s32 	%r56, %r51, %r202;
	setp.ge.s32 	%p7, %r21, %r56;
	or.pred  	%p8, %p6, %p7;
	@%p8 bra 	$L__BB9_46;
	not.b32 	%r58, %r21;
	add.s32 	%r59, %r51, %r58;
	sub.s32 	%r60, %r59, %r202;
	shr.u32 	%r61, %r60, 9;
	add.s32 	%r26, %r61, 1;
	and.b32  	%r27, %r26, 15;
	setp.lt.u32 	%p9, %r60, 7680;
	mov.u32 	%r207, %r21;
	@%p9 bra 	$L__BB9_37;
	or.b32  	%r205, %r21, 4096;
	add.s32 	%r204, %r21, %r202;
	and.b32  	%r62, %r26, 16777200;
	neg.s32 	%r203, %r62;
$L__BB9_35:
	.pragma "nounroll";
	mul.wide.u32 	%rd15, %r204, 4;
	add.s64 	%rd16, %rd2, %rd15;
	ld.global.f32 	%f105, [%rd16];
	add.f32 	%f106, %f382, %f105;
	add.s32 	%r63, %r204, 512;
	mul.wide.u32 	%rd17, %r63, 4;
	add.s64 	%rd18, %rd2, %rd17;
	ld.global.f32 	%f107, [%rd18];
	add.f32 	%f108, %f106, %f107;
	add.s32 	%r64, %r204, 1024;
	mul.wide.u32 	%rd19, %r64, 4;
	add.s64 	%rd20, %rd2, %rd19;
	ld.global.f32 	%f109, [%rd20];
	add.f32 	%f110, %f108, %f109;
	add.s32 	%r65, %r204, 1536;
	mul.wide.u32 	%rd21, %r65, 4;
	add.s64 	%rd22, %rd2, %rd21;
	ld.global.f32 	%f111, [%rd22];
	add.f32 	%f112, %f110, %f111;
	add.s32 	%r66, %r204, 2048;
	mul.wide.u32 	%rd23, %r66, 4;
	add.s64 	%rd24, %rd2, %rd23;
	ld.global.f32 	%f113, [%rd24];
	add.f32 	%f114, %f112, %f113;
	add.s32 	%r67, %r204, 2560;
	mul.wide.u32 	%rd25, %r67, 4;
	add.s64 	%rd26, %rd2, %rd25;
	ld.global.f32 	%f115, [%rd26];
	add.f32 	%f116, %f114, %f115;
	add.s32 	%r68, %r204, 3072;
	mul.wide.u32 	%rd27, %r68, 4;
	add.s64 	%rd28, %rd2, %rd27;
	ld.global.f32 	%f117, [%rd28];
	add.f32 	%f118, %f116, %f117;
	add.s32 	%r69, %r204, 3584;
	mul.wide.u32 	%rd29, %r69, 4;
	add.s64 	%rd30, %rd2, %rd29;
	ld.global.f32 	%f119, [%rd30];
	add.f32 	%f120, %f118, %f119;
	add.s32 	%r70, %r204, 4096;
	mul.wide.u32 	%rd31, %r70, 4;
	add.s64 	%rd32, %rd2, %rd31;
	ld.global.f32 	%f121, [%rd32];
	add.f32 	%f122, %f120, %f121;
	add.s32 	%r71, %r204, 4608;
	mul.wide.u32 	%rd33, %r71, 4;
	add.s64 	%rd34, %rd2, %rd33;
	ld.global.f32 	%f123, [%rd34];
	add.f32 	%f124, %f122, %f123;
	add.s32 	%r72, %r204, 5120;
	mul.wide.u32 	%rd35, %r72, 4;
	add.s64 	%rd36, %rd2, %rd35;
	ld.global.f32 	%f125, [%rd36];
	add.f32 	%f126, %f124, %f125;
	add.s32 	%r73, %r204, 5632;
	mul.wide.u32 	%rd37, %r73, 4;
	add.s64 	%rd38, %rd2, %rd37;
	ld.global.f32 	%f127, [%rd38];
	add.f32 	%f128, %f126, %f127;
	add.s32 	%r74, %r204, 6144;
	mul.wide.u32 	%rd39, %r74, 4;
	add.s64 	%rd40, %rd2, %rd39;
	ld.global.f32 	%f129, [%rd40];
	add.f32 	%f130, %f128, %f129;
	add.s32 	%r75, %r204, 6656;
	mul.wide.u32 	%rd41, %r75, 4;
	add.s64 	%rd42, %rd2, %rd41;
	ld.global.f32 	%f131, [%rd42];
	add.f32 	%f132, %f130, %f131;
	add.s32 	%r76, %r204, 7168;
	mul.wide.u32 	%rd43, %r76, 4;
	add.s64 	%rd44, %rd2, %rd43;
	ld.global.f32 	%f133, [%rd44];
	add.f32 	%f134, %f132, %f133;
	add.s32 	%r77, %r204, 7680;
	mul.wide.u32 	%rd45, %r77, 4;
	add.s64 	%rd46, %rd2, %rd45;
	ld.global.f32 	%f135, [%rd46];
	add.f32 	%f382, %f134, %f135;
	add.s32 	%r205, %r205, 8192;
	add.s32 	%r204, %r204, 8192;
	add.s32 	%r203, %r203, 16;
	setp.ne.s32 	%p10, %r203, 0;
	@%p10 bra 	$L__BB9_35;
	add.s32 	%r207, %r205, -4096;
$L__BB9_37:
	setp.eq.s32 	%p11, %r27, 0;
	@%p11 bra 	$L__BB9_46;
	and.b32  	%r39, %r26, 7;
	setp.lt.u32 	%p12, %r27, 8;
	@%p12 bra 	$L__BB9_40;
	add.s32 	%r78, %r207, %r202;
	mul.wide.u32 	%rd47, %r78, 4;
	add.s64 	%rd48, %rd2, %rd47;
	ld.global.f32 	%f137, [%rd48];
	add.f32 	%f138, %f382, %f137;
	add.s32 	%r79, %r78, 512;
	mul.wide.u32 	%rd49, %r79, 4;
	add.s64 	%rd50, %rd2, %rd49;
	ld.global.f32 	%f139, [%rd50];
	add.f32 	%f140, %f138, %f139;
	add.s32 	%r80, %r78, 1024;
	mul.wide.u32 	%rd51, %r80, 4;
	add.s64 	%rd52, %rd2, %rd51;
	ld.global.f32 	%f141, [%rd52];
	add.f32 	%f142, %f140, %f141;
	add.s32 	%r81, %r78, 1536;
	mul.wide.u32 	%rd53, %r81, 4;
	add.s64 	%rd54, %rd2, %rd53;
	ld.global.f32 	%f143, [%rd54];
	add.f32 	%f144, %f142, %f143;
	add.s32 	%r82, %r78, 2048;
	mul.wide.u32 	%rd55, %r82, 4;
	add.s64 	%rd56, %rd2, %rd55;
	ld.global.f32 	%f145, [%rd56];
	add.f32 	%f146, %f144, %f145;
	add.s32 	%r83, %r78, 2560;
	mul.wide.u32 	%rd57, %r83, 4;
	add.s64 	%rd58, %rd2, %rd57;
	ld.global.f32 	%f147, [%rd58];
	add.f32 	%f148, %f146, %f147;
	add.s32 	%r84, %r78, 3072;
	mul.wide.u32 	%rd59, %r84, 4;
	add.s64 	%rd60, %rd2, %rd59;
	ld.global.f32 	%f149, [%rd60];
	add.f32 	%f150, %f148, %f149;
	add.s32 	%r85, %r78, 3584;
	mul.wide.u32 	%rd61, %r85, 4;
	add.s64 	%rd62, %rd2, %rd61;
	ld.global.f32 	%f151, [%rd62];
	add.f32 	%f382, %f150, %f151;
	add.s32 	%r207, %r207, 4096;
$L__BB9_40:
	setp.eq.s32 	%p13, %r39, 0;
	@%p13 bra 	$L__BB9_46;
	and.b32  	%r42, %r26, 3;
	setp.lt.u32 	%p14, %r39, 4;
	@%p14 bra 	$L__BB9_43;
	add.s32 	%r86, %r207, %r202;
	mul.wide.u32 	%rd63, %r86, 4;
	add.s64 	%rd64, %rd2, %rd63;
	ld.global.f32 	%f153, [%rd64];
	add.f32 	%f154, %f382, %f153;
	add.s32 	%r87, %r86, 512;
	mul.wide.u32 	%rd65, %r87, 4;
	add.s64 	%rd66, %rd2, %rd65;
	ld.global.f32 	%f155, [%rd66];
	add.f32 	%f156, %f154, %f155;
	add.s32 	%r88, %r86, 1024;
	mul.wide.u32 	%rd67, %r88, 4;
	add.s64 	%rd68, %rd2, %rd67;
	ld.global.f32 	%f157, [%rd68];
	add.f32 	%f158, %f156, %f157;
	add.s32 	%r89, %r86, 1536;
	mul.wide.u32 	%rd69, %r89, 4;
	add.s64 	%rd70, %rd2, %rd69;
	ld.global.f32 	%f159, [%rd70];
	add.f32 	%f382, %f158, %f159;
	add.s32 	%r207, %r207, 2048;
$L__BB9_43:
	setp.eq.s32 	%p15, %r42, 0;
	@%p15 bra 	$L__BB9_46;
	add.s32 	%r210, %r207, %r202;
	neg.s32 	%r209, %r42;
$L__BB9_45:
	.pragma "nounroll";
	mul.wide.u32 	%rd71, %r210, 4;
	add.s64 	%rd72, %rd2, %rd71;
	ld.global.f32 	%f160, [%rd72];
	add.f32 	%f382, %f382, %f160;
	add.s32 	%r210, %r210, 512;
	add.s32 	%r209, %r209, 1;
	setp.ne.s32 	%p16, %r209, 0;
	@%p16 bra 	$L__BB9_45;
$L__BB9_46:
	// begin inline asm
	mov.u32 %r90, %laneid;
	// end inline asm
	mov.b32 	%r92, %f382;
	mov.b32 	%r93, 1;
	mov.b32 	%r114, 31;
	mov.b32 	%r115, -1;
	// begin inline asm
	shfl.sync.down.b32 %r91, %r92, %r93, %r114, %r115;
	// end inline asm
	setp.gt.s32 	%p17, %r90, 30;
	mov.b32 	%f161, %r91;
	add.f32 	%f162, %f382, %f161;
	selp.f32 	%f163, %f382, %f162, %p17;
	mov.b32 	%r97, %f163;
	mov.b32 	%r98, 2;
	// begin inline asm
	shfl.sync.down.b32 %r96, %r97, %r98, %r114, %r115;
	// end inline asm
	setp.gt.s32 	%p18, %r90, 29;
	mov.b32 	%f164, %r96;
	add.f32 	%f165, %f163, %f164;
	selp.f32 	%f166, %f163, %f165, %p18;
	mov.b32 	%r102, %f166;
	mov.b32 	%r103, 4;
	// begin inline asm
	shfl.sync.down.b32 %r101, %r102, %r103, %r114, %r115;
	// end inline asm
	setp.gt.s32 	%p19, %r90, 27;
	mov.b32 	%f167, %r101;
	add.f32 	%f168, %f166, %f167;
	selp.f32 	%f169, %f166, %f168, %p19;
	mov.b32 	%r107, %f169;
	mov.b32 	%r108, 8;
	// begin inline asm
	shfl.sync.down.b32 %r106, %r107, %r108, %r114, %r115;
	// end inline asm
	setp.gt.s32 	%p20, %r90, 23;
	mov.b32 	%f170, %r106;
	add.f32 	%f171, %f169, %f170;
	selp.f32 	%f172, %f169, %f171, %p20;
	mov.b32 	%r112, %f172;
	mov.b32 	%r113, 16;
	// begin inline asm
	shfl.sync.down.b32 %r111, %r112, %r113, %r114, %r115;
	// end inline asm
	setp.gt.s32 	%p21, %r90, 15;
	mov.b32 	%f173, %r111;
	add.f32 	%f38, %f172, %f173;
	selp.f32 	%f383, %f172, %f38, %p21;
	setp.ne.s32 	%p22, %r90, 0;
	@%p22 bra 	$L__BB9_48;
	shr.u32 	%r116, %r21, 3;
	and.b32  	%r117, %r116, 124;
	mov.u32 	%r118, _ZZN3cub18CUB_300001_SM_10006detail6reduce28DeviceReduceSingleTileKernelINS2_10policy_hubIfjN4cuda3std3__44plusIfEEE10Policy1000EN6thrust24THRUST_300001_SM_1000_NS6detail15normal_iteratorINSD_10device_ptrIfEEEEPfjS9_ffNS7_10__identityEEEvT0_T1_T2_T3_T4_T6_E12temp_storage;
	add.s32 	%r119, %r118, %r117;
	st.shared.f32 	[%r119+16], %f38;
$L__BB9_48:
	bar.sync 	0;
	setp.ne.s32 	%p23, %r21, 0;
	@%p23 bra 	$L__BB9_50;
	ld.shared.f32 	%f174, [_ZZN3cub18CUB_300001_SM_10006detail6reduce28DeviceReduceSingleTileKernelINS2_10policy_hubIfjN4cuda3std3__44plusIfEEE10Policy1000EN6thrust24THRUST_300001_SM_1000_NS6detail15normal_iteratorINSD_10device_ptrIfEEEEPfjS9_ffNS7_10__identityEEEvT0_T1_T2_T3_T4_T6_E12temp_storage+20];
	add.f32 	%f175, %f383, %f174;
	ld.shared.f32 	%f176, [_ZZN3cub18CUB_300001_SM_10006detail6reduce28DeviceReduceSingleTileKernelINS2_10policy_hubIfjN4cuda3std3__44plusIfEEE10Policy1000EN6thrust24THRUST_300001_SM_1000_NS6detail15normal_iteratorINSD_10device_ptrIfEEEEPfjS9_ffNS7_10__identityEEEvT0_T1_T2_T3_T4_T6_E12temp_storage+24];
	add.f32 	%f177, %f175, %f176;
	ld.shared.f32 	%f178, [_ZZN3cub18CUB_300001_SM_10006detail6reduce28DeviceReduceSingleTileKernelINS2_10policy_hubIfjN4cuda3std3__44plusIfEEE10Policy1000EN6thrust24THRUST_300001_SM_1000_NS6detail15normal_iteratorINSD_10device_ptrIfEEEEPfjS9_ffNS7_10__identityEEEvT0_T1_T2_T3_T4_T6_E12temp_storage+28];
	add.f32 	%f179, %f177, %f178;
	ld.shared.f32 	%f180, [_ZZN3cub18CUB_300001_SM_10006detail6reduce28DeviceReduceSingleTileKernelINS2_10policy_hubIfjN4cuda3std3__44plusIfEEE10Policy1000EN6thrust24THRUST_300001_SM_1000_NS6detail15normal_iteratorINSD_10device_ptrIfEEEEPfjS9_ffNS7_10__identityEEEvT0_T1_T2_T3_T4_T6_E12temp_storage+32];
	add.f32 	%f181, %f179, %f180;
	ld.shared.f32 	%f182, [_ZZN3cub18CUB_300001_SM_10006detail6reduce28DeviceReduceSingleTileKernelINS2_10policy_hubIfjN4cuda3std3__44plusIfEEE10Policy1000EN6thrust24THRUST_300001_SM_1000_NS6detail15normal_iteratorINSD_10device_ptrIfEEEEPfjS9_ffNS7_10__identityEEEvT0_T1_T2_T3_T4_T6_E12temp_storage+36];
	add.f32 	%f183, %f181, %f182;
	ld.shared.f32 	%f184, [_ZZN3cub18CUB_300001_SM_10006detail6reduce28DeviceReduceSingleTileKernelINS2_10policy_hubIfjN4cuda3std3__44plusIfEEE10Policy1000EN6thrust24THRUST_300001_SM_1000_NS6detail15normal_iteratorINSD_10device_ptrIfEEEEPfjS9_ffNS7_10__identityEEEvT0_T1_T2_T3_T4_T6_E12temp_storage+40];
	add.f32 	%f185, %f183, %f184;
	ld.shared.f32 	%f186, [_ZZN3cub18CUB_300001_SM_10006detail6reduce28DeviceReduceSingleTileKernelINS2_10policy_hubIfjN4cuda3std3__44plusIfEEE10Policy1000EN6thrust24THRUST_300001_SM_1000_NS6detail15normal_iteratorINSD_10device_ptrIfEEEEPfjS9_ffNS7_10__identityEEEvT0_T1_T2_T3_T4_T6_E12temp_storage+44];
	add.f32 	%f187, %f185, %f186;
	ld.shared.f32 	%f188, [_ZZN3cub18CUB_300001_SM_10006detail6reduce28DeviceReduceSingleTileKernelINS2_10policy_hubIfjN4cuda3std3__44plusIfEEE10Policy1000EN6thrust24THRUST_300001_SM_1000_NS6detail15normal_iteratorINSD_10device_ptrIfEEEEPfjS9_ffNS7_10__identityEEEvT0_T1_T2_T3_T4_T6_E12temp_storage+48];
	add.f32 	%f189, %f187, %f188;
	ld.shared.f32 	%f190, [_ZZN3cub18CUB_300001_SM_10006detail6reduce28DeviceReduceSingleTileKernelINS2_10policy_hubIfjN4cuda3std3__44plusIfEEE10Policy1000EN6thrust24THRUST_300001_SM_1000_NS6detail15normal_iteratorINSD_10device_ptrIfEEEEPfjS9_ffNS7_10__identityEEEvT0_T1_T2_T3_T4_T6_E12temp_storage+52];
	add.f32 	%f191, %f189, %f190;
	ld.shared.f32 	%f192, [_ZZN3cub18CUB_300001_SM_10006detail6reduce28DeviceReduceSingleTileKernelINS2_10policy_hubIfjN4cuda3std3__44plusIfEEE10Policy1000EN6thrust24THRUST_300001_SM_1000_NS6detail15normal_iteratorINSD_10device_ptrIfEEEEPfjS9_ffNS7_10__identityEEEvT0_T1_T2_T3_T4_T6_E12temp_storage+56];
	add.f32 	%f193, %f191, %f192;
	ld.shared.f32 	%f194, [_ZZN3cub18CUB_300001_SM_10006detail6reduce28DeviceReduceSingleTileKernelINS2_10policy_hubIfjN4cuda3std3__44plusIfEEE10Policy1000EN6thrust24THRUST_300001_SM_1000_NS6detail15normal_iteratorINSD_10device_ptrIfEEEEPfjS9_ffNS7_10__identityEEEvT0_T1_T2_T3_T4_T6_E12temp_storage+60];
	add.f32 	%f195, %f193, %f194;
	ld.shared.f32 	%f196, [_ZZN3cub18CUB_300001_SM_10006detail6reduce28DeviceReduceSingleTileKernelINS2_10policy_hubIfjN4cuda3std3__44plusIfEEE10Policy1000EN6thrust24THRUST_300001_SM_1000_NS6detail15normal_iteratorINSD_10device_ptrIfEEEEPfjS9_ffNS7_10__identityEEEvT0_T1_T2_T3_T4_T6_E12temp_storage+64];
	add.f32 	%f197, %f195, %f196;
	ld.shared.f32 	%f198, [_ZZN3cub18CUB_300001_SM_10006detail6reduce28DeviceReduceSingleTileKernelINS2_10policy_hubIfjN4cuda3std3__44plusIfEEE10Policy1000EN6thrust24THRUST_300001_SM_1000_NS6detail15normal_iteratorINSD_10device_ptrIfEEEEPfjS9_ffNS7_10__identityEEEvT0_T1_T2_T3_T4_T6_E12temp_storage+68];
	add.f32 	%f199, %f197, %f198;
	ld.shared.f32 	%f200, [_ZZN3cub18CUB_300001_SM_10006detail6reduce28DeviceReduceSingleTileKernelINS2_10policy_hubIfjN4cuda3std3__44plusIfEEE10Policy1000EN6thrust24THRUST_300001_SM_1000_NS6detail15normal_iteratorINSD_10device_ptrIfEEEEPfjS9_ffNS7_10__identityEEEvT0_T1_T2_T3_T4_T6_E12temp_storage+72];
	add.f32 	%f201, %f199, %f200;
	ld.shared.f32 	%f202, [_ZZN3cub18CUB_300001_SM_10006detail6reduce28DeviceReduceSingleTileKernelINS2_10policy_hubIfjN4cuda3std3__44plusIfEEE10Policy1000EN6thrust24THRUST_300001_SM_1000_NS6detail15normal_iteratorINSD_10device_ptrIfEEEEPfjS9_ffNS7_10__identityEEEvT0_T1_T2_T3_T4_T6_E12temp_storage+76];
	add.f32 	%f383, %f201, %f202;
$L__BB9_50:
	mov.u32 	%r192, %tid.x;
	setp.ne.s32 	%p65, %r192, 0;
	@%p65 bra 	$L__BB9_52;
	add.f32 	%f361, %f42, %f383;
	st.global.f32 	[%rd1], %f361;
$L__BB9_52:
	ret;

}
	// .globl	_ZN3cub18CUB_300001_SM_10006detail6reduce18DeviceReduceKernelINS2_10policy_hubIfjN4cuda3std3__44plusIfEEE10Policy1000EN6thrust24THRUST_300001_SM_1000_NS6detail15normal_iteratorINSD_10device_ptrIfEEEEjS9_fNS7_10__identityEEEvT0_PT3_T1_NS0_13GridEvenShareISN_EET2_T4_
.visible .entry _ZN3cub18CUB_300001_SM_10006detail6reduce18DeviceReduceKernelINS2_10policy_hubIfjN4cuda3std3__44plusIfEEE10Policy1000EN6thrust24THRUST_300001_SM_1000_NS6detail15normal_iteratorINSD_10device_ptrIfEEEEjS9_fNS7_10__identityEEEvT0_PT3_T1_NS0_13GridEvenShareISN_EET2_T4_(
	.param .align 8 .b8 _ZN3cub18CUB_300001_SM_10006detail6reduce18DeviceReduceKernelINS2_10policy_hubIfjN4cuda3std3__44plusIfEEE10Policy1000EN6thrust24THRUST_300001_SM_1000_NS6detail15normal_iteratorINSD_10device_ptrIfEEEEjS9_fNS7_10__identityEEEvT0_PT3_T1_NS0_13GridEvenShareISN_EET2_T4__param_0[8],
	.param .u64 .ptr .align 1 _ZN3cub18CUB_300001_SM_10006detail6reduce18DeviceReduceKernelINS2_10policy_hubIfjN4cuda3std3__44plusIfEEE10Policy1000EN6thrust24THRUST_300001_SM_1000_NS6detail15normal_iteratorINSD_10device_ptrIfEEEEjS9_fNS7_10__identityEEEvT0_PT3_T1_NS0_13GridEvenShareISN_EET2_T4__param_1,
	.param .u32 _ZN3cub18CUB_300001_SM_10006detail6reduce18DeviceReduceKernelINS2_10policy_hubIfjN4cuda3std3__44plusIfEEE10Policy1000EN6thrust24THRUST_300001_SM_1000_NS6detail15normal_iteratorINSD_10device_ptrIfEEEEjS9_fNS7_10__identityEEEvT0_PT3_T1_NS0_13GridEvenShareISN_EET2_T4__param_2,
	.param .align 4 .b8 _ZN3cub18CUB_300001_SM_10006detail6reduce18DeviceReduceKernelINS2_10policy_hubIfjN4cuda3std3__44plusIfEEE10Policy1000EN6thrust24THRUST_300001_SM_1000_NS6detail15normal_iteratorINSD_10device_ptrIfEEEEjS9_fNS7_10__identityEEEvT0_PT3_T1_NS0_13GridEvenShareISN_EET2_T4__param_3[40],
	.param .align 1 .b8 _ZN3cub18CUB_300001_SM_10006detail6reduce18DeviceReduceKernelINS2_10policy_hubIfjN4cuda3std3__44plusIfEEE10Policy1000EN6thrust24THRUST_300001_SM_1000_NS6detail15normal_iteratorINSD_10device_ptrIfEEEEjS9_fNS7_10__identityEEEvT0_PT3_T1_NS0_13GridEvenShareISN_EET2_T4__param_4[1],
	.param .align 1 .b8 _ZN3cub18CUB_300001_SM_10006detail6reduce18DeviceReduceKernelINS2_10policy_hubIfjN4cuda3std3__44plusIfEEE10Policy1000EN6thrust24THRUST_300001_SM_1000_NS6detail15normal_iteratorINSD_10device_ptrIfEEEEjS9_fNS7_10__identityEEEvT0_PT3_T1_NS0_13GridEvenShareISN_EET2_T4__param_5[1]
)
.maxntid 512
{
	.reg .pred 	%p<65>;
	.reg .b16 	%rs<4>;
	.reg .b32 	%r<279>;
	.reg .b32 	%f<380>;
	.reg .b64 	%rd<130>;
	// demoted variable
	.shared .align 4 .b8 _ZZN3cub18CUB_300001_SM_10006detail6reduce18DeviceReduceKernelINS2_10policy_hubIfjN4cuda3std3__44plusIfEEE10Policy1000EN6thrust24THRUST_300001_SM_1000_NS6detail15normal_iteratorINSD_10device_ptrIfEEEEjS9_fNS7_10__identityEEEvT0_PT3_T1_NS0_13GridEvenShareISN_EET2_T4_E12temp_storage[84];
	ld.param.u32 	%r1, [_ZN3cub18CUB_300001_SM_10006detail6reduce18DeviceReduceKernelINS2_10policy_hubIfjN4cuda3std3__44plusIfEEE10Policy1000EN6thrust24THRUST_300001_SM_1000_NS6detail15normal_iteratorINSD_10device_ptrIfEEEEjS9_fNS7_10__identityEEEvT0_PT3_T1_NS0_13GridEvenShareISN_EET2_T4__param_3+20];
	ld.param.u32 	%r2, [_ZN3cub18CUB_300001_SM_10006detail6reduce18DeviceReduceKernelINS2_10policy_hubIfjN4cuda3std3__44plusIfEEE10Policy1000EN6thrust24THRUST_300001_SM_1000_NS6detail15normal_iteratorINSD_10device_ptrIfEEEEjS9_fNS7_10__identityEEEvT0_PT3_T1_NS0_13GridEvenShareISN_EET2_T4__param_3+24];
	ld.param.u64 	%rd3, [_ZN3cub18CUB_300001_SM_10006detail6reduce18DeviceReduceKernelINS2_10policy_hubIfjN4cuda3std3__44plusIfEEE10Policy1000EN6thrust24THRUST_300001_SM_1000_NS6detail15normal_iteratorINSD_10device_ptrIfEEEEjS9_fNS7_10__identityEEEvT0_PT3_T1_NS0_13GridEvenShareISN_EET2_T4__param_0];
	cvta.to.global.u64 	%rd1, %rd3;
	mov.u32 	%r3, %ctaid.x;
	shl.b32 	%r4, %r2, 13;
	shl.b32 	%r270, %r3, 13;
	sub.s32 	%r6, %r1, %r270;
	setp.gt.u32 	%p1, %r6, 8191;
	@%p1 bra 	$L__BB10_26;
	mov.u32 	%r7, %tid.x;
	setp.ge.u32 	%p23, %r7, %r6;
	mov.f32 	%f368, 0f00000000;
	mov.u32 	%r261, %r7;
	@%p23 bra 	$L__BB10_3;
	add.s32 	%r155, %r270, %r7;
	mul.wide.u32 	%rd66, %r155, 4;
	add.s64 	%rd67, %rd1, %rd66;
	ld.global.f32 	%f368, [%rd67];
	add.s32 	%r261, %r7, 512;
$L__BB10_3:
	setp.ge.u32 	%p24, %r261, %r6;
	@%p24 bra 	$L__BB10_17;
	not.b32 	%r156, %r261;
	add.s32 	%r157, %r1, %r156;
	sub.s32 	%r158, %r157, %r270;
	shr.u32 	%r159, %r158, 9;
	add.s32 	%r10, %r159, 1;
	and.b32  	%r11, %r10, 15;
	setp.lt.u32 	%p25, %r158, 7680;
	@%p25 bra 	$L__BB10_8;
	or.b32  	%r260, %r261, 4096;
	add.s32 	%r259, %r261, %r270;
	and.b32  	%r160, %r10, 16777200;
	neg.s32 	%r258, %r160;
$L__BB10_6:
	.pragma "nounroll";
	mul.wide.u32 	%rd68, %r259, 4;
	add.s64 	%rd69, %rd1, %rd68;
	ld.global.f32 	%f203, [%rd69];
	add.f32 	%f204, %f368, %f203;
	add.s32 	%r161, %r259, 512;
	mul.wide.u32 	%rd70, %r161, 4;
	add.s64 	%rd71, %rd1, %rd70;
	ld.global.f32 	%f205, [%rd71];
	add.f32 	%f206, %f204, %f205;
	add.s32 	%r162, %r259, 1024;
	mul.wide.u32 	%rd72, %r162, 4;
	add.s64 	%rd73, %rd1, %rd72;
	ld.global.f32 	%f207, [%rd73];
	add.f32 	%f208, %f206, %f207;
	add.s32 	%r163, %r259, 1536;
	mul.wide.u32 	%rd74, %r163, 4;
	add.s64 	%rd75, %rd1, %rd74;
	ld.global.f32 	%f209, [%rd75];
	add.f32 	%f210, %f208, %f209;
	add.s32 	%r164, %r259, 2048;
	mul.wide.u32 	%rd76, %r164, 4;
	add.s64 	%rd77, %rd1, %rd76;
	ld.global.f32 	%f211, [%rd77];
	add.f32 	%f212, %f210, %f211;
	add.s32 	%r165, %r259, 2560;
	mul.wide.u32 	%rd78, %r165, 4;
	add.s64 	%rd79, %rd1, %rd78;
	ld.global.f32 	%f213, [%rd79];
	add.f32 	%f214, %f212, %f213;
	add.s32 	%r166, %r259, 3072;
	mul.wide.u32 	%rd80, %r166, 4;
	add.s64 	%rd81, %rd1, %rd80;
	ld.global.f32 	%f215, [%rd81];
	add.f32 	%f216, %f214, %f215;
	add.s32 	%r167, %r259, 3584;
	mul.wide.u32 	%rd82, %r167, 4;
	add.s64 	%rd83, %rd1, %rd82;
	ld.global.f32 	%f217, [%rd83];
	add.f32 	%f218, %f216, %f217;
	add.s32 	%r168, %r259, 4096;
	mul.wide.u32 	%rd84, %r168, 4;
	add.s64 	%rd85, %rd1, %rd84;
	ld.global.f32 	%f219, [%rd85];
	add.f32 	%f220, %f218, %f219;
	add.s32 	%r169, %r259, 4608;
	mul.wide.u32 	%rd86, %r169, 4;
	add.s64 	%rd87, %rd1, %rd86;
	ld.global.f32 	%f221, [%rd87];
	add.f32 	%f222, %f220, %f221;
	add.s32 	%r170, %r259, 5120;
	mul.wide.u32 	%rd88, %r170, 4;
	add.s64 	%rd89, %rd1, %rd88;
	ld.global.f32 	%f223, [%rd89];
	add.f32 	%f224, %f222, %f223;
	add.s32 	%r171, %r259, 5632;
	mul.wide.u32 	%rd90, %r171, 4;
	add.s64 	%rd91, %rd1, %rd90;
	ld.global.f32 	%f225, [%rd91];
	add.f32 	%f226, %f224, %f225;
	add.s32 	%r172, %r259, 6144;
	mul.wide.u32 	%rd92, %r172, 4;
	add.s64 	%rd93, %rd1, %rd92;
	ld.global.f32 	%f227, [%rd93];
	add.f32 	%f228, %f226, %f227;
	add.s32 	%r173, %r259, 6656;
	mul.wide.u32 	%rd94, %r173, 4;
	add.s64 	%rd95, %rd1, %rd94;
	ld.global.f32 	%f229, [%rd95];
	add.f32 	%f230, %f228, %f229;
	add.s32 	%r174, %r259, 7168;
	mul.wide.u32 	%rd96, %r174, 4;
	add.s64 	%rd97, %rd1, %rd96;
	ld.global.f32 	%f231, [%rd97];
	add.f32 	%f232, %f230, %f231;
	add.s32 	%r175, %r259, 7680;
	mul.wide.u32 	%rd98, %r175, 4;
	add.s64 	%rd99, %rd1, %rd98;
	ld.global.f32 	%f233, [%rd99];
	add.f32 	%f368, %f232, %f233;
	add.s32 	%r260, %r260, 8192;
	add.s32 	%r259, %r259, 8192;
	add.s32 	%r258, %r258, 16;
	setp.ne.s32 	%p26, %r258, 0;
	@%p26 bra 	$L__BB10_6;
	add.s32 	%r261, %r260, -4096;
$L__BB10_8:
	setp.eq.s32 	%p27, %r11, 0;
	@%p27 bra 	$L__BB10_17;
	and.b32  	%r23, %r10, 7;
	setp.lt.u32 	%p28, %r11, 8;
	@%p28 bra 	$L__BB10_11;
	add.s32 	%r176, %r270, %r261;
	mul.wide.u32 	%rd100, %r176, 4;
	add.s64 	%rd101, %rd1, %rd100;
	ld.global.f32 	%f235, [%rd101];
	add.f32 	%f236, %f368, %f235;
	add.s32 	%r177, %r176, 512;
	mul.wide.u32 	%rd102, %r177, 4;
	add.s64 	%rd103, %rd1, %rd102;
	ld.global.f32 	%f237, [%rd103];
	add.f32 	%f238, %f236, %f237;
	add.s32 	%r178, %r176, 1024;
	mul.wide.u32 	%rd104, %r178, 4;
	add.s64 	%rd105, %rd1, %rd104;
	ld.global.f32 	%f239, [%rd105];
	add.f32 	%f240, %f238, %f239;
	add.s32 	%r179, %r176, 1536;
	mul.wide.u32 	%rd106, %r179, 4;
	add.s64 	%rd107, %rd1, %rd106;
	ld.global.f32 	%f241, [%rd107];
	add.f32 	%f242, %f240, %f241;
	add.s32 	%r180, %r176, 2048;
	mul.wide.u32 	%rd108, %r180, 4;
	add.s64 	%rd109, %rd1, %rd108;
	ld.global.f32 	%f243, [%rd109];
	add.f32 	%f244, %f242, %f243;
	add.s32 	%r181, %r176, 2560;
	mul.wide.u32 	%rd110, %r181, 4;
	add.s64 	%rd111, %rd1, %rd110;
	ld.global.f32 	%f245, [%rd111];
	add.f32 	%f246, %f244, %f245;
	add.s32 	%r182, %r176, 3072;
	mul.wide.u32 	%rd112, %r182, 4;
	add.s64 	%rd113, %rd1, %rd112;
	ld.global.f32 	%f247, [%rd113];
	add.f32 	%f248, %f246, %f247;
	add.s32 	%r183, %r176, 3584;
	mul.wide.u32 	%rd114, %r183, 4;
	add.s64 	%rd115, %rd1, %rd114;
	ld.global.f32 	%f249, [%rd115];
	add.f32 	%f368, %f248, %f249;
	add.s32 	%r261, %r261, 4096;
$L__BB10_11:
	setp.eq.s32 	%p29, %r23, 0;
	@%p29 bra 	$L__BB10_17;
	and.b32  	%r26, %r10, 3;
	setp.lt.u32 	%p30, %r23, 4;
	@%p30 bra 	$L__BB10_14;
	add.s32 	%r184, %r270, %r261;
	mul.wide.u32 	%rd116, %r184, 4;
	add.s64 	%rd117, %rd1, %rd116;
	ld.global.f32 	%f251, [%rd117];
	add.f32 	%f252, %f368, %f251;
	add.s32 	%r185, %r184, 512;
	mul.wide.u32 	%rd118, %r185, 4;
	add.s64 	%rd119, %rd1, %rd118;
	ld.global.f32 	%f253, [%rd119];
	add.f32 	%f254, %f252, %f253;
	add.s32 	%r186, %r184, 1024;
	mul.wide.u32 	%rd120, %r186, 4;
	add.s64 	%rd121, %rd1, %rd120;
	ld.global.f32 	%f255, [%rd121];
	add.f32 	%f256, %f254, %f255;
	add.s32 	%r187, %r184, 1536;
	mul.wide.u32 	%rd122, %r187, 4;
	add.s64 	%rd123, %rd1, %rd122;
	ld.global.f32 	%f257, [%rd123];
	add.f32 	%f368, %f256, %f257;
	add.s32 	%r261, %r261, 2048;
$L__BB10_14:
	setp.eq.s32 	%p31, %r26, 0;
	@%p31 bra 	$L__BB10_17;
	add.s32 	%r265, %r261, %r270;
	neg.s32 	%r264, %r26;
$L__BB10_16:
	.pragma "nounroll";
	mul.wide.u32 	%rd124, %r265, 4;
	add.s64 	%rd125, %rd1, %rd124;
	ld.global.f32 	%f258, [%rd125];
	add.f32 	%f368, %f368, %f258;
	add.s32 	%r265, %r265, 512;
	add.s32 	%r264, %r264, 1;
	setp.ne.s32 	%p32, %r264, 0;
	@%p32 bra 	$L__BB10_16;
$L__BB10_17:
	setp.lt.u32 	%p33, %r6, 512;
	@%p33 bra 	$L__BB10_22;
	// begin inline asm
	mov.u32 %r226, %laneid;
	// end inline asm
	mov.b32 	%r228, %f368;
	mov.b32 	%r229, 1;
	mov.b32 	%r250, 31;
	mov.b32 	%r251, -1;
	// begin inline asm
	shfl.sync.down.b32 %r227, %r228, %r229, %r250, %r251;
	// end inline asm
	setp.gt.s32 	%p57, %r226, 30;
	mov.b32 	%f317, %r227;
	add.f32 	%f318, %f368, %f317;
	selp.f32 	%f319, %f368, %f318, %p57;
	mov.b32 	%r233, %f319;
	mov.b32 	%r234, 2;
	// begin inline asm
	shfl.sync.down.b32 %r232, %r233, %r234, %r250, %r251;
	// end inline asm
	setp.gt.s32 	%p58, %r226, 29;
	mov.b32 	%f320, %r232;
	add.f32 	%f321, %f319, %f320;
	selp.f32 	%f322, %f319, %f321, %p58;
	mov.b32 	%r238, %f322;
	mov.b32 	%r239, 4;
	// begin inline asm
	shfl.sync.down.b32 %r237, %r238, %r239, %r250, %r251;
	// end inline asm
	setp.gt.s32 	%p59, %r226, 27;
	mov.b32 	%f323, %r237;
	add.f32 	%f324, %f322, %f323;
	selp.f32 	%f325, %f322, %f324, %p59;
	mov.b32 	%r243, %f325;
	mov.b32 	%r244, 8;
	// begin inline asm
	shfl.sync.down.b32 %r242, %r243, %r244, %r250, %r251;
	// end inline asm
	setp.gt.s32 	%p60, %r226, 23;
	mov.b32 	%f326, %r242;
	add.f32 	%f327, %f325, %f326;
	selp.f32 	%f328, %f325, %f327, %p60;
	mov.b32 	%r248, %f328;
	mov.b32 	%r249, 16;
	// begin inline asm
	shfl.sync.down.b32 %r247, %r248, %r249, %r250, %r251;
	// end inline asm
	setp.gt.s32 	%p61, %r226, 15;
	mov.b32 	%f329, %r247;
	add.f32 	%f16, %f328, %f329;
	selp.f32 	%f379, %f328, %f16, %p61;
	setp.ne.s32 	%p62, %r226, 0;
	@%p62 bra 	$L__BB10_20;
	shr.u32 	%r252, %r7, 3;
	and.b32  	%r253, %r252, 124;
	mov.u32 	%r254, _ZZN3cub18CUB_300001_SM_10006detail6reduce18DeviceReduceKernelINS2_10policy_hubIfjN4cuda3std3__44plusIfEEE10Policy1000EN6thrust24THRUST_300001_SM_1000_NS6detail15normal_iteratorINSD_10device_ptrIfEEEEjS9_fNS7_10__identityEEEvT0_PT3_T1_NS0_13GridEvenShareISN_EET2_T4_E12temp_storage;
	add.s32 	%r255, %r254, %r253;
	st.shared.f32 	[%r255+16], %f16;
$L__BB10_20:
	bar.sync 	0;
	setp.ne.s32 	%p63, %r7, 0;
	@%p63 bra 	$L__BB10_48;
	ld.shared.f32 	%f330, [_ZZN3cub18CUB_300001_SM_10006detail6reduce18DeviceReduceKernelINS2_10policy_hubIfjN4cuda3std3__44plusIfEEE10Policy1000EN6thrust24THRUST_300001_SM_1000_NS6detail15normal_iteratorINSD_10device_ptrIfEEEEjS9_fNS7_10__identityEEEvT0_PT3_T1_NS0_13GridEvenShareISN_EET2_T4_E12temp_storage+20];
	add.f32 	%f331, %f379, %f330;
	ld.shared.f32 	%f332, [_ZZN3cub18CUB_300001_SM_10006detail6reduce18DeviceReduceKernelINS2_10policy_hubIfjN4cuda3std3__44plusIfEEE10Policy1000EN6thrust24THRUST_300001_SM_1000_NS6detail15normal_iteratorINSD_10device_ptrIfEEEEjS9_fNS7_10__identityEEEvT0_PT3_T1_NS0_13GridEvenShareISN_EET2_T4_E12temp_storage+24];
	add.f32 	%f333, %f331, %f332;
	ld.shared.f32 	%f334, [_ZZN3cub18CUB_300001_SM_10006detail6reduce18DeviceReduceKernelINS2_10policy_hubIfjN4cuda3std3__44plusIfEEE10Policy1000EN6thrust24THRUST_300001_SM_1000_NS6detail15normal_iteratorINSD_10device_ptrIfEEEEjS9_fNS7_10__identityEEEvT0_PT3_T1_NS0_13GridEvenShareISN_EET2_T4_E12temp_storage+28];
	add.f32 	%f335, %f333, %f334;
	ld.shared.f32 	%f336, [_ZZN3cub18CUB_300001_SM_10006detail6reduce18DeviceReduceKernelINS2_10policy_hubIfjN4cuda3std3__44plusIfEEE10Policy1000EN6thrust24THRUST_300001_SM_1000_NS6detail15normal_iteratorINSD_10device_ptrIfEEEEjS9_fNS7_10__identityEEEvT0_PT3_T1_NS0_13GridEvenShareISN_EET2_T4_E12temp_storage+32];
	add.f32 	%f337, %f335, %f336;
	ld.shared.f32 	%f338, [_ZZN3cub18CUB_300001_SM_10006detail6reduce18DeviceReduceKernelINS2_10policy_hubIfjN4cuda3std3__44plusIfEEE10Policy1000EN6thrust24THRUST_300001_SM_1000_NS6detail15normal_iteratorINSD_10device_ptrIfEEEEjS9_fNS7_10__identityEEEvT0_PT3_T1_NS0_13GridEvenShareISN_EET2_T4_E12temp_storage+36];
	add.f32 	%f339, %f337, %f338;
	ld.shared.f32 	%f340, [_ZZN3cub18CUB_300001_SM_10006detail6reduce18DeviceReduceKernelINS2_10policy_hubIfjN4cuda3std3__44plusIfEEE10Policy1000EN6thrust24THRUST_300001_SM_1000_NS6detail15normal_iteratorINSD_10device_ptrIfEEEEjS9_fNS7_10__identityEEEvT0_PT3_T1_NS0_13GridEvenShareISN_EET2_T4_E12temp_storage+40];
	add.f32 	%f341, %f339, %f340;
	ld.shared.f32 	%f342, [_ZZN3cub18CUB_300001_SM_10006detail6reduce18DeviceReduceKernelINS2_10policy_hubIfjN4cuda3std3__44plusIfEEE10Policy1000EN6thrust24THRUST_300001_SM_1000_NS6detail15normal_iteratorINSD_10device_ptrIfEEEEjS9_fNS7_10__identityEEEvT0_PT3_T1_NS0_13GridEvenShareISN_EET2_T4_E12temp_storage+44];
	add.f32 	%f343, %f341, %f342;
	ld.shared.f32 	%f344, [_ZZN3cub18CUB_300001_SM_10006detail6reduce18DeviceReduceKernelINS2_10policy_hubIfjN4cuda3std3__44plusIfEEE10Policy1000EN6thrust24THRUST_300001_SM_1000_NS6detail15normal_iteratorINSD_10device_ptrIfEEEEjS9_fNS7_10__identityEEEvT0_PT3_T1_NS0_13GridEvenShareISN_EET2_T4_E12temp_storage+48];
	add.f32 	%f345, %f343, %f344;
	ld.shared.f32 	%f346, [_ZZN3cub18CUB_300001_SM_10006detail6reduce18DeviceReduceKernelINS2_10policy_hubIfjN4cuda3std3__44plusIfEEE10Policy1000EN6thrust24THRUST_300001_SM_1000_NS6detail15normal_iteratorINSD_10device_ptrIfEEEEjS9_fNS7_10__identityEEEvT0_PT3_T1_NS0_13GridEvenShareISN_EET2_T4_E12temp_storage+52];
	add.f32 	%f347, %f345, %f346;
	ld.shared.f32 	%f348, [_ZZN3cub18CUB_300001_SM_10006detail6reduce18DeviceReduceKernelINS2_10policy_hubIfjN4cuda3std3__44plusIfEEE10Policy1000EN6thrust24THRUST_300001_SM_1000_NS6detail15normal_iteratorINSD_10device_ptrIfEEEEjS9_fNS7_10__identityEEEvT0_PT3_T1_NS0_13GridEvenShareISN_EET2_T4_E12temp_storage+56];
	add.f32 	%f349, %f347, %f348;
	ld.shared.f32 	%f350, [_ZZN3cub18CUB_300001_SM_10006detail6reduce18DeviceReduceKernelINS2_10policy_hubIfjN4cuda3std3__44plusIfEEE10Policy1000EN6thrust24THRUST_300001_SM_1000_NS6detail15normal_iteratorINSD_10device_ptrIfEEEEjS9_fNS7_10__identityEEEvT0_PT3_T1_NS0_13GridEvenShareISN_EET2_T4_E12temp_storage+60];
	add.f32 	%f351, %f349, %f350;
	ld.shared.f32 	%f352, [_ZZN3cub18CUB_300001_SM_10006detail6reduce18DeviceReduceKernelINS2_10policy_hubIfjN4cuda3std3__44plusIfEEE10Policy1000EN6thrust24THRUST_300001_SM_1000_NS6detail15normal_iteratorINSD_10device_ptrIfEEEEjS9_fNS7_10__identityEEEvT0_PT3_T1_NS0_13GridEvenShareISN_EET2_T4_E12temp_storage+64];
	add.f32 	%f353, %f351, %f352;
	ld.shared.f32 	%f354, [_ZZN3cub18CUB_300001_SM_10006detail6reduce18DeviceReduceKernelINS2_10policy_hubIfjN4cuda3std3__44plusIfEEE10Policy1000EN6thrust24THRUST_300001_SM_1000_NS6detail15normal_iteratorINSD_10device_ptrIfEEEEjS9_fNS7_10__identityEEEvT0_PT3_T1_NS0_13GridEvenShareISN_EET2_T4_E12temp_storage+68];
	add.f32 	%f355, %f353, %f354;
	ld.shared.f32 	%f356, [_ZZN3cub18CUB_300001_SM_10006detail6reduce18DeviceReduceKernelINS2_10policy_hubIfjN4cuda3std3__44plusIfEEE10Policy1000EN6thrust24THRUST_300001_SM_1000_NS6detail15normal_iteratorINSD_10device_ptrIfEEEEjS9_fNS7_10__identityEEEvT0_PT3_T1_NS0_13GridEvenShareISN_EET2_T4_E12temp_storage+72];
	add.f32 	%f357, %f355, %f356;
	ld.shared.f32 	%f358, [_ZZN3cub18CUB_300001_SM_10006detail6reduce18DeviceReduceKernelINS2_10policy_hubIfjN4cuda3std3__44plusIfEEE10Policy1000EN6thrust24THRUST_300001_SM_1000_NS6detail15normal_iteratorINSD_10device_ptrIfEEEEjS9_fNS7_10__identityEEEvT0_PT3_T1_NS0_13GridEvenShareISN_EET2_T4_E12temp_storage+76];
	add.f32 	%f379, %f357, %f358;
	bra.uni 	$L__BB10_48;
$L__BB10_22:
	// begin inline asm
	mov.u32 %r188, %laneid;
	// end inline asm
	and.b32  	%r214, %r7, 992;
	add.s32 	%r215, %r214, 32;
	setp.gt.u32 	%p34, %r215, %r6;
	not.b32 	%r216, %r214;
	add.s32 	%r217, %r6, %r216;
	selp.b32 	%r212, %r217, 31, %p34;
	mov.b32 	%r190, %f368;
	mov.b32 	%r191, 1;
	mov.b32 	%r213, -1;
	// begin inline asm
	shfl.sync.down.b32 %r189, %r190, %r191, %r212, %r213;
	// end inline asm
	setp.lt.s32 	%p35, %r188, %r212;
	mov.b32 	%f259, %r189;
	add.f32 	%f260, %f368, %f259;
	selp.f32 	%f261, %f260, %f368, %p35;
	mov.b32 	%r195, %f261;
	mov.b32 	%r196, 2;
	// begin inline asm
	shfl.sync.down.b32 %r194, %r195, %r196, %r212, %r213;
	// end inline asm
	add.s32 	%r218, %r188, 2;
	setp.gt.s32 	%p36, %r218, %r212;
	mov.b32 	%f262, %r194;
	add.f32 	%f263, %f261, %f262;
	selp.f32 	%f264, %f261, %f263, %p36;
	mov.b32 	%r200, %f264;
	mov.b32 	%r201, 4;
	// begin inline asm
	shfl.sync.down.b32 %r199, %r200, %r201, %r212, %r213;
	// end inline asm
	add.s32 	%r219, %r188, 4;
	setp.gt.s32 	%p37, %r219, %r212;
	mov.b32 	%f265, %r199;
	add.f32 	%f266, %f264, %f265;
	selp.f32 	%f267, %f264, %f266, %p37;
	mov.b32 	%r205, %f267;
	mov.b32 	%r206, 8;
	// begin inline asm
	shfl.sync.down.b32 %r204, %r205, %r206, %r212, %r213;
	// end inline asm
	add.s32 	%r220, %r188, 8;
	setp.gt.s32 	%p38, %r220, %r212;
	mov.b32 	%f268, %r204;
	add.f32 	%f269, %f267, %f268;
	selp.f32 	%f270, %f267, %f269, %p38;
	mov.b32 	%r210, %f270;
	mov.b32 	%r211, 16;
	// begin inline asm
	shfl.sync.down.b32 %r209, %r210, %r211, %r212, %r213;
	// end inline asm
	add.s32 	%r221, %r188, 16;
	setp.gt.s32 	%p39, %r221, %r212;
	mov.b32 	%f271, %r209;
	add.f32 	%f272, %f270, %f271;
	selp.f32 	%f379, %f270, %f272, %p39;
	setp.ne.s32 	%p40, %r188, 0;
	@%p40 bra 	$L__BB10_24;
	shr.u32 	%r222, %r7, 3;
	and.b32  	%r223, %r222, 124;
	mov.u32 	%r224, _ZZN3cub18CUB_300001_SM_10006detail6reduce18DeviceReduceKernelINS2_10policy_hubIfjN4cuda3std3__44plusIfEEE10Policy1000EN6thrust24THRUST_300001_SM_1000_NS6detail15normal_iteratorINSD_10device_ptrIfEEEEjS9_fNS7_10__identityEEEvT0_PT3_T1_NS0_13GridEvenShareISN_EET2_T4_E12temp_storage;
	add.s32 	%r225, %r224, %r223;
	st.shared.f32 	[%r225+16], %f379;
$L__BB10_24:
	bar.sync 	0;
	setp.ne.s32 	%p41, %r7, 0;
	@%p41 bra 	$L__BB10_48;
	setp.gt.u32 	%p42, %r6, 32;
	ld.shared.f32 	%f273, [_ZZN3cub18CUB_300001_SM_10006detail6reduce18DeviceReduceKernelINS2_10policy_hubIfjN4cuda3std3__44plusIfEEE10Policy1000EN6thrust24THRUST_300001_SM_1000_NS6detail15normal_iteratorINSD_10device_ptrIfEEEEjS9_fNS7_10__identityEEEvT0_PT3_T1_NS0_13GridEvenShareISN_EET2_T4_E12temp_storage+20];
	add.f32 	%f274, %f379, %f273;
	selp.f32 	%f275, %f274, %f379, %p42;
	setp.gt.u32 	%p43, %r6, 64;
	ld.shared.f32 	%f276, [_ZZN3cub18CUB_300001_SM_10006detail6reduce18DeviceReduceKernelINS2_10policy_hubIfjN4cuda3std3__44plusIfEEE10Policy1000EN6thrust24THRUST_300001_SM_1000_NS6detail15normal_iteratorINSD_10device_ptrIfEEEEjS9_fNS7_10__identityEEEvT0_PT3_T1_NS0_13GridEvenShareISN_EET2_T4_E12temp_storage+24];
	add.f32 	%f277, %f276, %f275;
	selp.f32 	%f278, %f277, %f275, %p43;
	setp.gt.u32 	%p44, %r6, 96;
	ld.shared.f32 	%f279, [_ZZN3cub18CUB_300001_SM_10006detail6reduce18DeviceReduceKernelINS2_10policy_hubIfjN4cuda3std3__44plusIfEEE10Policy1000EN6thrust24THRUST_300001_SM_1000_NS6detail15normal_iteratorINSD_10device_ptrIfEEEEjS9_fNS7_10__identityEEEvT0_PT3_T1_NS0_13GridEvenShareISN_EET2_T4_E12temp_storage+28];
	add.f32 	%f280, %f279, %f278;
	selp.f32 	%f281, %f280, %f278, %p44;
	setp.gt.u32 	%p45, %r6, 128;
	ld.shared.f32 	%f282, [_ZZN3cub18CUB_300001_SM_10006detail6reduce18DeviceReduceKernelINS2_10policy_hubIfjN4cuda3std3__44plusIfEEE10Policy1000EN6thrust24THRUST_300001_SM_1000_NS6detail15normal_iteratorINSD_10device_ptrIfEEEEjS9_fNS7_10__identityEEEvT0_PT3_T1_NS0_13GridEvenShareISN_EET2_T4_E12temp_storage+32];
	add.f32 	%f283, %f282, %f281;
	selp.f32 	%f284, %f283, %f281, %p45;
	setp.gt.u32 	%p46, %r6, 160;
	ld.shared.f32 	%f285, [_ZZN3cub18CUB_300001_SM_10006detail6reduce18DeviceReduceKernelINS2_10policy_hubIfjN4cuda3std3__44plusIfEEE10Policy1000EN6thrust24THRUST_300001_SM_1000_NS6detail15normal_iteratorINSD_10device_ptrIfEEEEjS9_fNS7_10__identityEEEvT0_PT3_T1_NS0_13GridEvenShareISN_EET2_T4_E12temp_storage+36];
	add.f32 	%f286, %f285, %f284;
	selp.f32 	%f287, %f286, %f284, %p46;
	setp.gt.u32 	%p47, %r6, 192;
	ld.shared.f32 	%f288, [_ZZN3cub18CUB_300001_SM_10006detail6reduce18DeviceReduceKernelINS2_10policy_hubIfjN4cuda3std3__44plusIfEEE10Policy1000EN6thrust24THRUST_300001_SM_1000_NS6detail15normal_iteratorINSD_10device_ptrIfEEEEjS9_fNS7_10__identityEEEvT0_PT3_T1_NS0_13GridEvenShareISN_EET2_T4_E12temp_storage+40];
	add.f32 	%f289, %f288, %f287;
	selp.f32 	%f290, %f289, %f287, %p47;
	setp.gt.u32 	%p48, %r6, 224;
	ld.shared.f32 	%f291, [_ZZN3cub18CUB_300001_SM_10006detail6reduce18DeviceReduceKernelINS2_10policy_hubIfjN4cuda3std3__44plusIfEEE10Policy1000EN6thrust24THRUST_300001_SM_1000_NS6detail15normal_iteratorINSD_10device_ptrIfEEEEjS9_fNS7_10__identityEEEvT0_PT3_T1_NS0_13GridEvenShareISN_EET2_T4_E12temp_storage+44];
	add.f32 	%f292, %f291, %f290;
	selp.f32 	%f293, %f292, %f290, %p48;
	setp.gt.u32 	%p49, %r6, 256;
	ld.shared.f32 	%f294, [_ZZN3cub18CUB_300001_SM_10006detail6reduce18DeviceReduceKernelINS2_10policy_hubIfjN4cuda3std3__44plusIfEEE10Policy1000EN6thrust24THRUST_300001_SM_1000_NS6detail15normal_iteratorINSD_10device_ptrIfEEEEjS9_fNS7_10__identityEEEvT0_PT3_T1_NS0_13GridEvenShareISN_EET2_T4_E12temp_storage+48];
	add.f32 	%f295, %f294, %f293;
	selp.f32 	%f296, %f295, %f293, %p49;
	setp.gt.u32 	%p50, %r6, 288;
	ld.shared.f32 	%f297, [_ZZN3cub18CUB_300001_SM_10006detail6reduce18DeviceReduceKernelINS2_10policy_hubIfjN4cuda3std3__44plusIfEEE10Policy1000EN6thrust24THRUST_300001_SM_1000_NS6detail15normal_iteratorINSD_10device_ptrIfEEEEjS9_fNS7_10__identityEEEvT0_PT3_T1_NS0_13GridEvenShareISN_EET2_T4_E12temp_storage+52];
	add.f32 	%f298, %f297, %f296;
	selp.f32 	%f299, %f298, %f296, %p50;
	setp.gt.u32 	%p51, %r6, 320;
	ld.shared.f32 	%f300, [_ZZN3cub18CUB_300001_SM_10006detail6reduce18DeviceReduceKernelINS2_10policy_hubIfjN4cuda3std3__44plusIfEEE10Policy1000EN6thrust24THRUST_300001_SM_1000_NS6detail15normal_iteratorINSD_10device_ptrIfEEEEjS9_fNS7_10__identityEEEvT0_PT3_T1_NS0_13GridEvenShareISN_EET2_T4_E12temp_storage+56];
	add.f32 	%f301, %f300, %f299;
	selp.f32 	%f302, %f301, %f299, %p51;
	setp.gt.u32 	%p52, %r6, 352;
	ld.shared.f32 	%f303, [_ZZN3cub18CUB_300001_SM_10006detail6reduce18DeviceReduceKernelINS2_10policy_hubIfjN4cuda3std3__44plusIfEEE10Policy1000EN6thrust24THRUST_300001_SM_1000_NS6detail15normal_iteratorINSD_10device_ptrIfEEEEjS9_fNS7_10__identityEEEvT0_PT3_T1_NS0_13GridEvenShareISN_EET2_T4_E12temp_storage+60];
	add.f32 	%f304, %f303, %f302;
	selp.f32 	%f305, %f304, %f302, %p52;
	setp.gt.u32 	%p53, %r6, 384;
	ld.shared.f32 	%f306, [_ZZN3cub18CUB_300001_SM_10006detail6reduce18DeviceReduceKernelINS2_10policy_hubIfjN4cuda3std3__44plusIfEEE10Policy1000EN6thrust24THRUST_300001_SM_1000_NS6detail15normal_iteratorINSD_10device_ptrIfEEEEjS9_fNS7_10__identityEEEvT0_PT3_T1_NS0_13GridEvenShareISN_EET2_T4_E12temp_storage+64];
	add.f32 	%f307, %f306, %f305;
	selp.f32 	%f308, %f307, %f305, %p53;
	setp.gt.u32 	%p54, %r6, 416;
	ld.shared.f32 	%f309, [_ZZN3cub18CUB_300001_SM_10006detail6reduce18DeviceReduceKernelINS2_10policy_hubIfjN4cuda3std3__44plusIfEEE10Policy1000EN6thrust24THRUST_300001_SM_1000_NS6detail15normal_iteratorINSD_10device_ptrIfEEEEjS9_fNS7_10__identityEEEvT0_PT3_T1_NS0_13GridEvenShareISN_EET2_T4_E12temp_storage+68];
	add.f32 	%f310, %f309, %f308;
	selp.f32 	%f311, %f310, %f308, %p54;
	setp.gt.u32 	%p55, %r6, 448;
	ld.shared.f32 	%f312, [_ZZN3cub18CUB_300001_SM_10006detail6reduce18DeviceReduceKernelINS2_10policy_hubIfjN4cuda3std3__44plusIfEEE10Policy1000EN6thrust24THRUST_300001_SM_1000_NS6detail15normal_iteratorINSD_10device_ptrIfEEEEjS9_fNS7_10__identityEEEvT0_PT3_T1_NS0_13GridEvenShareISN_EET2_T4_E12temp_storage+72];
	add.f32 	%f313, %f312, %f311;
	selp.f32 	%f314, %f313, %f311, %p55;
	setp.gt.u32 	%p56, %r6, 480;
	ld.shared.f32 	%f315, [_ZZN3cub18CUB_300001_SM_10006detail6reduce18DeviceReduceKernelINS2_10policy_hubIfjN4cuda3std3__44plusIfEEE10Policy1000EN6thrust24THRUST_300001_SM_1000_NS6detail15normal_iteratorINSD_10device_ptrIfEEEEjS9_fNS7_10__identityEEEvT0_PT3_T1_NS0_13GridEvenShareISN_EET2_T4_E12temp_storage+76];
	add.f32 	%f316, %f315, %f314;
	selp.f32 	%f379, %f316, %f314, %p56;
	bra.uni 	$L__BB10_48;
$L__BB10_26:
	mov.u32 	%r35, %tid.x;
	add.s32 	%r72, %r35, %r270;
	mul.wide.u32 	%rd4, %r72, 4;
	add.s64 	%rd5, %rd1, %rd4;
	ld.global.f32 	%f41, [%rd5];
	ld.global.f32 	%f42, [%rd5+2048];
	ld.global.f32 	%f43, [%rd5+4096];
	ld.global.f32 	%f44, [%rd5+6144];
	ld.global.f32 	%f45, [%rd5+8192];
	ld.global.f32 	%f46, [%rd5+10240];
	ld.global.f32 	%f47, [%rd5+12288];
	ld.global.f32 	%f48, [%rd5+14336];
	ld.global.f32 	%f49, [%rd5+16384];
	ld.global.f32 	%f50, [%rd5+18432];
	ld.global.f32 	%f51, [%rd5+20480];
	ld.global.f32 	%f52, [%rd5+22528];
	ld.global.f32 	%f53, [%rd5+24576];
	ld.global.f32 	%f54, [%rd5+26624];
	ld.global.f32 	%f55, [%rd5+28672];
	ld.global.f32 	%f56, [%rd5+30720];
	add.f32 	%f57, %f41, %f42;
	add.f32 	%f58, %f43, %f44;
	add.f32 	%f59, %f45, %f46;
	add.f32 	%f60, %f47, %f48;
	add.f32 	%f61, %f49, %f50;
	add.f32 	%f62, %f51, %f52;
	add.f32 	%f63, %f53, %f54;
	add.f32 	%f64, %f55, %f56;
	add.f32 	%f65, %f57, %f58;
	add.f32 	%f66, %f59, %f60;
	add.f32 	%f67, %f61, %f62;
	add.f32 	%f68, %f63, %f64;
	add.f32 	%f69, %f65, %f66;
	add.f32 	%f70, %f67, %f68;
	add.f32 	%f378, %f69, %f70;
	setp.lt.u32 	%p2, %r6, %r4;
	@%p2 bra 	$L__BB10_44;
	add.s32 	%r36, %r4, %r270;
	not.b32 	%r74, %r35;
	add.s32 	%r75, %r74, %r1;
	sub.s32 	%r76, %r75, %r4;
	sub.s32 	%r267, %r76, %r270;
	add.s32 	%r77, %r36, %r35;
	add.s32 	%r266, %r77, 4096;
	mov.b32 	%r269, 0;
	mov.u32 	%r268, %r36;
$L__BB10_28:
	add.s32 	%r270, %r270, %r4;
	add.s32 	%r79, %r1, -8192;
	setp.gt.u32 	%p3, %r270, %r79;
	@%p3 bra 	$L__BB10_30;
	add.s32 	%r80, %r35, %r270;
	mul.wide.u32 	%rd6, %r80, 4;
	add.s64 	%rd7, %rd1, %rd6;
	ld.global.f32 	%f71, [%rd7];
	ld.global.f32 	%f72, [%rd7+2048];
	ld.global.f32 	%f73, [%rd7+4096];
	ld.global.f32 	%f74, [%rd7+6144];
	ld.global.f32 	%f75, [%rd7+8192];
	ld.global.f32 	%f76, [%rd7+10240];
	ld.global.f32 	%f77, [%rd7+12288];
	ld.global.f32 	%f78, [%rd7+14336];
	ld.global.f32 	%f79, [%rd7+16384];
	ld.global.f32 	%f80, [%rd7+18432];
	ld.global.f32 	%f81, [%rd7+20480];
	ld.global.f32 	%f82, [%rd7+22528];
	ld.global.f32 	%f83, [%rd7+24576];
	ld.global.f32 	%f84, [%rd7+26624];
	ld.global.f32 	%f85, [%rd7+28672];
	ld.global.f32 	%f86, [%rd7+30720];
	add.f32 	%f87, %f378, %f71;
	add.f32 	%f88, %f72, %f73;
	add.f32 	%f89, %f74, %f75;
	add.f32 	%f90, %f76, %f77;
	add.f32 	%f91, %f78, %f79;
	add.f32 	%f92, %f80, %f81;
	add.f32 	%f93, %f82, %f83;
	add.f32 	%f94, %f84, %f85;
	add.f32 	%f95, %f87, %f88;
	add.f32 	%f96, %f89, %f90;
	add.f32 	%f97, %f91, %f92;
	add.f32 	%f98, %f93, %f94;
	add.f32 	%f99, %f95, %f96;
	add.f32 	%f100, %f97, %f98;
	add.f32 	%f101, %f99, %f100;
	add.f32 	%f378, %f101, %f86;
	sub.s32 	%r81, %r1, %r270;
	setp.lt.u32 	%p4, %r81, %r4;
	add.s32 	%r269, %r269, 1;
	add.s32 	%r268, %r268, %r4;
	sub.s32 	%r267, %r267, %r4;
	add.s32 	%r266, %r266, %r4;
	@%p4 bra 	$L__BB10_44;
	bra.uni 	$L__BB10_28;
$L__BB10_30:
	setp.le.u32 	%p5, %r1, %r270;
	sub.s32 	%r83, %r1, %r270;
	setp.ge.s32 	%p6, %r35, %r83;
	or.pred  	%p7, %p5, %p6;
	@%p7 bra 	$L__BB10_44;
	not.b32 	%r85, %r35;
	add.s32 	%r86, %r1, %r85;
	sub.s32 	%r87, %r86, %r36;
	mul.lo.s32 	%r88, %r2, %r269;
	shl.b32 	%r89, %r88, 13;
	sub.s32 	%r90, %r87, %r89;
	shr.u32 	%r91, %r90, 9;
	add.s32 	%r49, %r91, 1;
	and.b32  	%r50, %r49, 15;
	setp.lt.u32 	%p8, %r90, 7680;
	mov.u32 	%r275, %r35;
	@%p8 bra 	$L__BB10_35;
	or.b32  	%r273, %r35, 4096;
	shr.u32 	%r92, %r267, 9;
	add.s32 	%r93, %r92, 1;
	and.b32  	%r94, %r93, 16777200;
	neg.s32 	%r271, %r94;
$L__BB10_33:
	.pragma "nounroll";
	add.s32 	%r95, %r266, -4096;
	mul.wide.u32 	%rd8, %r95, 4;
	add.s64 	%rd9, %rd1, %rd8;
	ld.global.f32 	%f103, [%rd9];
	add.f32 	%f104, %f378, %f103;
	add.s32 	%r96, %r266, -3584;
	mul.wide.u32 	%rd10, %r96, 4;
	add.s64 	%rd11, %rd1, %rd10;
	ld.global.f32 	%f105, [%rd11];
	add.f32 	%f106, %f104, %f105;
	add.s32 	%r97, %r266, -3072;
	mul.wide.u32 	%rd12, %r97, 4;
	add.s64 	%rd13, %rd1, %rd12;
	ld.global.f32 	%f107, [%rd13];
	add.f32 	%f108, %f106, %f107;
	add.s32 	%r98, %r266, -2560;
	mul.wide.u32 	%rd14, %r98, 4;
	add.s64 	%rd15, %rd1, %rd14;
	ld.global.f32 	%f109, [%rd15];
	add.f32 	%f110, %f108, %f109;
	add.s32 	%r99, %r266, -2048;
	mul.wide.u32 	%rd16, %r99, 4;
	add.s64 	%rd17, %rd1, %rd16;
	ld.global.f32 	%f111, [%rd17];
	add.f32 	%f112, %f110, %f111;
	add.s32 	%r100, %r266, -1536;
	mul.wide.u32 	%rd18, %r100, 4;
	add.s64 	%rd19, %rd1, %rd18;
	ld.global.f32 	%f113, [%rd19];
	add.f32 	%f114, %f112, %f113;
	add.s32 	%r101, %r266, -1024;
	mul.wide.u32 	%rd20, %r101, 4;
	add.s64 	%rd21, %rd1, %rd20;
	ld.global.f32 	%f115, [%rd21];
	add.f32 	%f116, %f114, %f115;
	add.s32 	%r102, %r266, 3584;
	add.s32 	%r103, %r266, -512;
	mul.wide.u32 	%rd22, %r103, 4;
	add.s64 	%rd23, %rd1, %rd22;
	ld.global.f32 	%f117, [%rd23];
	add.f32 	%f118, %f116, %f117;
	mul.wide.u32 	%rd24, %r266, 4;
	add.s64 	%rd25, %rd1, %rd24;
	ld.global.f32 	%f119, [%rd25];
	add.f32 	%f120, %f118, %f119;
	add.s32 	%r104, %r266, 512;
	mul.wide.u32 	%rd26, %r104, 4;
	add.s64 	%rd27, %rd1, %rd26;
	ld.global.f32 	%f121, [%rd27];
	add.f32 	%f122, %f120, %f121;
	add.s32 	%r105, %r266, 1024;
	mul.wide.u32 	%rd28, %r105, 4;
	add.s64 	%rd29, %rd1, %rd28;
	ld.global.f32 	%f123, [%rd29];
	add.f32 	%f124, %f122, %f123;
	add.s32 	%r106, %r266, 1536;
	mul.wide.u32 	%rd30, %r106, 4;
	add.s64 	%rd31, %rd1, %rd30;
	ld.global.f32 	%f125, [%rd31];
	add.f32 	%f126, %f124, %f125;
	add.s32 	%r107, %r266, 2048;
	mul.wide.u32 	%rd32, %r107, 4;
	add.s64 	%rd33, %rd1, %rd32;
	ld.global.f32 	%f127, [%rd33];
	add.f32 	%f128, %f126, %f127;
	add.s32 	%r108, %r266, 2560;
	mul.wide.u32 	%rd34, %r108, 4;
	add.s64 	%rd35, %rd1, %rd34;
	ld.global.f32 	%f129, [%rd35];
	add.f32 	%f130, %f128, %f129;
	add.s32 	%r109, %r266, 3072;
	mul.wide.u32 	%rd36, %r109, 4;
	add.s64 	%rd37, %rd1, %rd36;
	ld.global.f32 	%f131, [%rd37];
	add.f32 	%f132, %f130, %f131;
	mul.wide.u32 	%rd38, %r102, 4;
	add.s64 	%rd39, %rd1, %rd38;
	ld.global.f32 	%f133, [%rd39];
	add.f32 	%f378, %f132, %f133;
	add.s32 	%r273, %r273, 8192;
	add.s32 	%r266, %r266, 8192;
	add.s32 	%r271, %r271, 16;
	setp.ne.s32 	%p9, %r271, 0;
	@%p9 bra 	$L__BB10_33;
	add.s32 	%r275, %r273, -4096;
$L__BB10_35:
	setp.eq.s32 	%p10, %r50, 0;
	@%p10 bra 	$L__BB10_44;
	and.b32  	%r61, %r49, 7;
	setp.lt.u32 	%p11, %r50, 8;
	@%p11 bra 	$L__BB10_38;
	add.s32 	%r110, %r275, %r270;
	mul.wide.u32 	%rd40, %r110, 4;
	add.s64 	%rd41, %rd1, %rd40;
	ld.global.f32 	%f135, [%rd41];
	add.f32 	%f136, %f378, %f135;
	add.s32 	%r111, %r110, 512;
	mul.wide.u32 	%rd42, %r111, 4;
	add.s64 	%rd43, %rd1, %rd42;
	ld.global.f32 	%f137, [%rd43];
	add.f32 	%f138, %f136, %f137;
	add.s32 	%r112, %r110, 1024;
	mul.wide.u32 	%rd44, %r112, 4;
	add.s64 	%rd45, %rd1, %rd44;
	ld.global.f32 	%f139, [%rd45];
	add.f32 	%f140, %f138, %f139;
	add.s32 	%r113, %r110, 1536;
	mul.wide.u32 	%rd46, %r113, 4;
	add.s64 	%rd47, %rd1, %rd46;
	ld.global.f32 	%f141, [%rd47];
	add.f32 	%f142, %f140, %f141;
	add.s32 	%r114, %r110, 2048;
	mul.wide.u32 	%rd48, %r114, 4;
	add.s64 	%rd49, %rd1, %rd48;
	ld.global.f32 	%f143, [%rd49];
	add.f32 	%f144, %f142, %f143;
	add.s32 	%r115, %r110, 2560;
	mul.wide.u32 	%rd50, %r115, 4;
	add.s64 	%rd51, %rd1, %rd50;
	ld.global.f32 	%f145, [%rd51];
	add.f32 	%f146, %f144, %f145;
	add.s32 	%r116, %r110, 3072;
	mul.wide.u32 	%rd52, %r116, 4;
	add.s64 	%rd53, %rd1, %rd52;
	ld.global.f32 	%f147, [%rd53];
	add.f32 	%f148, %f146, %f147;
	add.s32 	%r117, %r110, 3584;
	mul.wide.u32 	%rd54, %r117, 4;
	add.s64 	%rd55, %rd1, %rd54;
	ld.global.f32 	%f149, [%rd55];
	add.f32 	%f378, %f148, %f149;
	add.s32 	%r275, %r275, 4096;
$L__BB10_38:
	setp.eq.s32 	%p12, %r61, 0;
	@%p12 bra 	$L__BB10_44;
	setp.lt.u32 	%p13, %r61, 4;
	@%p13 bra 	$L__BB10_41;
	add.s32 	%r118, %r275, %r270;
	mul.wide.u32 	%rd56, %r118, 4;
	add.s64 	%rd57, %rd1, %rd56;
	ld.global.f32 	%f151, [%rd57];
	add.f32 	%f152, %f378, %f151;
	add.s32 	%r119, %r118, 512;
	mul.wide.u32 	%rd58, %r119, 4;
	add.s64 	%rd59, %rd1, %rd58;
	ld.global.f32 	%f153, [%rd59];
	add.f32 	%f154, %f152, %f153;
	add.s32 	%r120, %r118, 1024;
	mul.wide.u32 	%rd60, %r120, 4;
	add.s64 	%rd61, %rd1, %rd60;
	ld.global.f32 	%f155, [%rd61];
	add.f32 	%f156, %f154, %f155;
	add.s32 	%r121, %r118, 1536;
	mul.wide.u32 	%rd62, %r121, 4;
	add.s64 	%rd63, %rd1, %rd62;
	ld.global.f32 	%f157, [%rd63];
	add.f32 	%f378, %f156, %f157;
	add.s32 	%r275, %r275, 2048;
$L__BB10_41:
	and.b32  	%r122, %r49, 3;
	setp.eq.s32 	%p14, %r122, 0;
	@%p14 bra 	$L__BB10_44;
	add.s32 	%r278, %r275, %r268;
	cvt.u16.u32 	%rs1, %r267;
	shr.u16 	%rs2, %rs1, 9;
	add.s16 	%rs3, %rs2, 1;
	cvt.u32.u16 	%r123, %rs3;
	and.b32  	%r124, %r123, 3;
	neg.s32 	%r277, %r124;
$L__BB10_43:
	.pragma "nounroll";
	mul.wide.u32 	%rd64, %r278, 4;
	add.s64 	%rd65, %rd1, %rd64;
	ld.global.f32 	%f158, [%rd65];
	add.f32 	%f378, %f378, %f158;
	add.s32 	%r278, %r278, 512;
	add.s32 	%r277, %r277, 1;
	setp.ne.s32 	%p15, %r277, 0;
	@%p15 bra 	$L__BB10_43;
$L__BB10_44:
	// begin inline asm
	mov.u32 %r125, %laneid;
	// end inline asm
	mov.b32 	%r127, %f378;
	mov.b32 	%r128, 1;
	mov.b32 	%r149, 31;
	mov.b32 	%r150, -1;
	// begin inline asm
	shfl.sync.down.b32 %r126, %r127, %r128, %r149, %r150;
	// end inline asm
	setp.gt.s32 	%p16, %r125, 30;
	mov.b32 	%f159, %r126;
	add.f32 	%f160, %f378, %f159;
	selp.f32 	%f161, %f378, %f160, %p16;
	mov.b32 	%r132, %f161;
	mov.b32 	%r133, 2;
	// begin inline asm
	shfl.sync.down.b32 %r131, %r132, %r133, %r149, %r150;
	// end inline asm
	setp.gt.s32 	%p17, %r125, 29;
	mov.b32 	%f162, %r131;
	add.f32 	%f163, %f161, %f162;
	selp.f32 	%f164, %f161, %f163, %p17;
	mov.b32 	%r137, %f164;
	mov.b32 	%r138, 4;
	// begin inline asm
	shfl.sync.down.b32 %r136, %r137, %r138, %r149, %r150;
	// end inline asm
	setp.gt.s32 	%p18, %r125, 27;
	mov.b32 	%f165, %r136;
	add.f32 	%f166, %f164, %f165;
	selp.f32 	%f167, %f164, %f166, %p18;
	mov.b32 	%r142, %f167;
	mov.b32 	%r143, 8;
	// begin inline asm
	shfl.sync.down.b32 %r141, %r142, %r143, %r149, %r150;
	// end inline asm
	setp.gt.s32 	%p19, %r125, 23;
	mov.b32 	%f168, %r141;
	add.f32 	%f169, %f167, %f168;
	selp.f32 	%f170, %f167, %f169, %p19;
	mov.b32 	%r147, %f170;
	mov.b32 	%r148, 16;
	// begin inline asm
	shfl.sync.down.b32 %r146, %r147, %r148, %r149, %r150;
	// end inline asm
	setp.gt.s32 	%p20, %r125, 15;
	mov.b32 	%f171, %r146;
	add.f32 	%f37, %f170, %f171;
	selp.f32 	%f379, %f170, %f37, %p20;
	setp.ne.s32 	%p21, %r125, 0;
	@%p21 bra 	$L__BB10_46;
	shr.u32 	%r151, %r35, 3;
	and.b32  	%r152, %r151, 124;
	mov.u32 	%r153, _ZZN3cub18CUB_300001_SM_10006detail6reduce18DeviceReduceKernelINS2_10policy_hubIfjN4cuda3std3__44plusIfEEE10Policy1000EN6thrust24THRUST_300001_SM_1000_NS6detail15normal_iteratorINSD_10device_ptrIfEEEEjS9_fNS7_10__identityEEEvT0_PT3_T1_NS0_13GridEvenShareISN_EET2_T4_E12temp_storage;
	add.s32 	%r154, %r153, %r152;
	st.shared.f32 	[%r154+16], %f37;
$L__BB10_46:
	bar.sync 	0;
	setp.ne.s32 	%p22, %r35, 0;
	@%p22 bra 	$L__BB10_48;
	ld.shared.f32 	%f172, [_ZZN3cub18CUB_300001_SM_10006detail6reduce18DeviceReduceKernelINS2_10policy_hubIfjN4cuda3std3__44plusIfEEE10Policy1000EN6thrust24THRUST_300001_SM_1000_NS6detail15normal_iteratorINSD_10device_ptrIfEEEEjS9_fNS7_10__identityEEEvT0_PT3_T1_NS0_13GridEvenShareISN_EET2_T4_E12temp_storage+20];
	add.f32 	%f173, %f379, %f172;
	ld.shared.f32 	%f174, [_ZZN3cub18CUB_300001_SM_10006detail6reduce18DeviceReduceKernelINS2_10policy_hubIfjN4cuda3std3__44plusIfEEE10Policy1000EN6thrust24THRUST_300001_SM_1000_NS6detail15normal_iteratorINSD_10device_ptrIfEEEEjS9_fNS7_10__identityEEEvT0_PT3_T1_NS0_13GridEvenShareISN_EET2_T4_E12temp_storage+24];
	add.f32 	%f175, %f173, %f174;
	ld.shared.f32 	%f176, [_ZZN3cub18CUB_300001_SM_10006detail6reduce18DeviceReduceKernelINS2_10policy_hubIfjN4cuda3std3__44plusIfEEE10Policy1000EN6thrust24THRUST_300001_SM_1000_NS6detail15normal_iteratorINSD_10device_ptrIfEEEEjS9_fNS7_10__identityEEEvT0_PT3_T1_NS0_13GridEvenShareISN_EET2_T4_E12temp_storage+28];
	add.f32 	%f177, %f175, %f176;
	ld.shared.f32 	%f178, [_ZZN3cub18CUB_300001_SM_10006detail6reduce18DeviceReduceKernelINS2_10policy_hubIfjN4cuda3std3__44plusIfEEE10Policy1000EN6thrust24THRUST_300001_SM_1000_NS6detail15normal_iteratorINSD_10device_ptrIfEEEEjS9_fNS7_10__identityEEEvT0_PT3_T1_NS0_13GridEvenShareISN_EET2_T4_E12temp_storage+32];
	add.f32 	%f179, %f177, %f178;
	ld.shared.f32 	%f180, [_ZZN3cub18CUB_300001_SM_10006detail6reduce18DeviceReduceKernelINS2_10policy_hubIfjN4cuda3std3__44plusIfEEE10Policy1000EN6thrust24THRUST_300001_SM_1000_NS6detail15normal_iteratorINSD_10device_ptrIfEEEEjS9_fNS7_10__identityEEEvT0_PT3_T1_NS0_13GridEvenShareISN_EET2_T4_E12temp_storage+36];
	add.f32 	%f181, %f179, %f180;
	ld.shared.f32 	%f182, [_ZZN3cub18CUB_300001_SM_10006detail6reduce18DeviceReduceKernelINS2_10policy_hubIfjN4cuda3std3__44plusIfEEE10Policy1000EN6thrust24THRUST_300001_SM_1000_NS6detail15normal_iteratorINSD_10device_ptrIfEEEEjS9_fNS7_10__identityEEEvT0_PT3_T1_NS0_13GridEvenShareISN_EET2_T4_E12temp_storage+40];
	add.f32 	%f183, %f181, %f182;
	ld.shared.f32 	%f184, [_ZZN3cub18CUB_300001_SM_10006detail6reduce18DeviceReduceKernelINS2_10policy_hubIfjN4cuda3std3__44plusIfEEE10Policy1000EN6thrust24THRUST_300001_SM_1000_NS6detail15normal_iteratorINSD_10device_ptrIfEEEEjS9_fNS7_10__identityEEEvT0_PT3_T1_NS0_13GridEvenShareISN_EET2_T4_E12temp_storage+44];
	add.f32 	%f185, %f183, %f184;
	ld.shared.f32 	%f186, [_ZZN3cub18CUB_300001_SM_10006detail6reduce18DeviceReduceKernelINS2_10policy_hubIfjN4cuda3std3__44plusIfEEE10Policy1000EN6thrust24THRUST_300001_SM_1000_NS6detail15normal_iteratorINSD_10device_ptrIfEEEEjS9_fNS7_10__identityEEEvT0_PT3_T1_NS0_13GridEvenShareISN_EET2_T4_E12temp_storage+48];
	add.f32 	%f187, %f185, %f186;
	ld.shared.f32 	%f188, [_ZZN3cub18CUB_300001_SM_10006detail6reduce18DeviceReduceKernelINS2_10policy_hubIfjN4cuda3std3__44plusIfEEE10Policy1000EN6thrust24THRUST_300001_SM_1000_NS6detail15normal_iteratorINSD_10device_ptrIfEEEEjS9_fNS7_10__identityEEEvT0_PT3_T1_NS0_13GridEvenShareISN_EET2_T4_E12temp_storage+52];
	add.f32 	%f189, %f187, %f188;
	ld.shared.f32 	%f190, [_ZZN3cub18CUB_300001_SM_10006detail6reduce18DeviceReduceKernelINS2_10policy_hubIfjN4cuda3std3__44plusIfEEE10Policy1000EN6thrust24THRUST_300001_SM_1000_NS6detail15normal_iteratorINSD_10device_ptrIfEEEEjS9_fNS7_10__identityEEEvT0_PT3_T1_NS0_13GridEvenShareISN_EET2_T4_E12temp_storage+56];
	add.f32 	%f191, %f189, %f190;
	ld.shared.f32 	%f192, [_ZZN3cub18CUB_300001_SM_10006detail6reduce18DeviceReduceKernelINS2_10policy_hubIfjN4cuda3std3__44plusIfEEE10Policy1000EN6thrust24THRUST_300001_SM_1000_NS6detail15normal_iteratorINSD_10device_ptrIfEEEEjS9_fNS7_10__identityEEEvT0_PT3_T1_NS0_13GridEvenShareISN_EET2_T4_E12temp_storage+60];
	add.f32 	%f193, %f191, %f192;
	ld.shared.f32 	%f194, [_ZZN3cub18CUB_300001_SM_10006detail6reduce18DeviceReduceKernelINS2_10policy_hubIfjN4cuda3std3__44plusIfEEE10Policy1000EN6thrust24THRUST_300001_SM_1000_NS6detail15normal_iteratorINSD_10device_ptrIfEEEEjS9_fNS7_10__identityEEEvT0_PT3_T1_NS0_13GridEvenShareISN_EET2_T4_E12temp_storage+64];
	add.f32 	%f195, %f193, %f194;
	ld.shared.f32 	%f196, [_ZZN3cub18CUB_300001_SM_10006detail6reduce18DeviceReduceKernelINS2_10policy_hubIfjN4cuda3std3__44plusIfEEE10Policy1000EN6thrust24THRUST_300001_SM_1000_NS6detail15normal_iteratorINSD_10device_ptrIfEEEEjS9_fNS7_10__identityEEEvT0_PT3_T1_NS0_13GridEvenShareISN_EET2_T4_E12temp_storage+68];
	add.f32 	%f197, %f195, %f196;
	ld.shared.f32 	%f198, [_ZZN3cub18CUB_300001_SM_10006detail6reduce18DeviceReduceKernelINS2_10policy_hubIfjN4cuda3std3__44plusIfEEE10Policy1000EN6thrust24THRUST_300001_SM_1000_NS6detail15normal_iteratorINSD_10device_ptrIfEEEEjS9_fNS7_10__identityEEEvT0_PT3_T1_NS0_13GridEvenShareISN_EET2_T4_E12temp_storage+72];
	add.f32 	%f199, %f197, %f198;
	ld.shared.f32 	%f200, [_ZZN3cub18CUB_300001_SM_10006detail6reduce18DeviceReduceKernelINS2_10policy_hubIfjN4cuda3std3__44plusIfEEE10Policy1000EN6thrust24THRUST_300001_SM_1000_NS6detail15normal_iteratorINSD_10device_ptrIfEEEEjS9_fNS7_10__identityEEEvT0_PT3_T1_NS0_13GridEvenShareISN_EET2_T4_E12temp_storage+76];
	add.f32 	%f379, %f199, %f200;
$L__BB10_48:
	mov.u32 	%r256, %tid.x;
	setp.ne.s32 	%p64, %r256, 0;
	@%p64 bra 	$L__BB10_50;
	ld.param.u64 	%rd129, [_ZN3cub18CUB_300001_SM_10006detail6reduce18DeviceReduceKernelINS2_10policy_hubIfjN4cuda3std3__44plusIfEEE10Policy1000EN6thrust24THRUST_300001_SM_1000_NS6detail15normal_iteratorINSD_10device_ptrIfEEEEjS9_fNS7_10__identityEEEvT0_PT3_T1_NS0_13GridEvenShareISN_EET2_T4__param_1];
	cvta.to.global.u64 	%rd126, %rd129;
	mul.wide.u32 	%rd127, %r3, 4;
	add.s64 	%rd128, %rd126, %rd127;
	st.global.f32 	[%rd128], %f379;
$L__BB10_50:
	ret;

}
	// .globl	_ZN3cub18CUB_300001_SM_10006detail6reduce28DeviceReduceSingleTileKernelINS2_10policy_hubIfjN4cuda3std3__44plusIfEEE10Policy1000EPfSC_iS9_ffNS7_10__identityEEEvT0_T1_T2_T3_T4_T6_
.visible .entry _ZN3cub18CUB_300001_SM_10006detail6reduce28DeviceReduceSingleTileKernelINS2_10policy_hubIfjN4cuda3std3__44plusIfEEE10Policy1000EPfSC_iS9_ffNS7_10__identityEEEvT0_T1_T2_T3_T4_T6_(
	.param .u64 .ptr .align 1 _ZN3cub18CUB_300001_SM_10006detail6reduce28DeviceReduceSingleTileKernelINS2_10policy_hubIfjN4cuda3std3__44plusIfEEE10Policy1000EPfSC_iS9_ffNS7_10__identityEEEvT0_T1_T2_T3_T4_T6__param_0,
	.param .u64 .ptr .align 1 _ZN3cub18CUB_300001_SM_10006detail6reduce28DeviceReduceSingleTileKernelINS2_10policy_hubIfjN4cuda3std3__44plusIfEEE10Policy1000EPfSC_iS9_ffNS7_10__identityEEEvT0_T1_T2_T3_T4_T6__param_1,
	.param .u32 _ZN3cub18CUB_300001_SM_10006detail6reduce28DeviceReduceSingleTileKernelINS2_10policy_hubIfjN4cuda3std3__44plusIfEEE10Policy1000EPfSC_iS9_ffNS7_10__identityEEEvT0_T1_T2_T3_T4_T6__param_2,
	.param .align 1 .b8 _ZN3cub18CUB_300001_SM_10006detail6reduce28DeviceReduceSingleTileKernelINS2_10policy_hubIfjN4cuda3std3__44plusIfEEE10Policy1000EPfSC_iS9_ffNS7_10__identityEEEvT0_T1_T2_T3_T4_T6__param_3[1],
	.param .f32 _ZN3cub18CUB_300001_SM_10006detail6reduce28DeviceReduceSingleTileKernelINS2_10policy_hubIfjN4cuda3std3__44plusIfEEE10Policy1000EPfSC_iS9_ffNS7_10__identityEEEvT0_T1_T2_T3_T4_T6__param_4,
	.param .align 1 .b8 _ZN3cub18CUB_300001_SM_10006detail6reduce28DeviceReduceSingleTileKernelINS2_10policy_hubIfjN4cuda3std3__44plusIfEEE10Policy1000EPfSC_iS9_ffNS7_10__identityEEEvT0_T1_T2_T3_T4_T6__param_5[1]
)
.maxntid 512
.minnctapersm 1
{
	.reg .pred 	%p<113>;
	.reg .b32 	%r<407>;
	.reg .b32 	%f<531>;
	.reg .b64 	%rd<133>;
	// demoted variable
	.shared .align 4 .b8 _ZZN3cub18CUB_300001_SM_10006detail6reduce28DeviceReduceSingleTileKernelINS2_10policy_hubIfjN4cuda3std3__44plusIfEEE10Policy1000EPfSC_iS9_ffNS7_10__identityEEEvT0_T1_T2_T3_T4_T6_E12temp_storage[84];
	ld.param.u64 	%rd16, [_ZN3cub18CUB_300001_SM_10006detail6reduce28DeviceReduceSingleTileKernelINS2_10policy_hubIfjN4cuda3std3__44plusIfEEE10Policy1000EPfSC_iS9_ffNS7_10__identityEEEvT0_T1_T2_T3_T4_T6__param_0];
	ld.param.u64 	%rd17, [_ZN3cub18CUB_300001_SM_10006detail6reduce28DeviceReduceSingleTileKernelINS2_10policy_hubIfjN4cuda3std3__44plusIfEEE10Policy1000EPfSC_iS9_ffNS7_10__identityEEEvT0_T1_T2_T3_T4_T6__param_1];
	ld.param.u32 	%r67, [_ZN3cub18CUB_300001_SM_10006detail6reduce28DeviceReduceSingleTileKernelINS2_10policy_hubIfjN4cuda3std3__44plusIfEEE10Policy1000EPfSC_iS9_ffNS7_10__identityEEEvT0_T1_T2_T3_T4_T6__param_2];
	ld.param.f32 	%f58, [_ZN3cub18CUB_300001_SM_10006detail6reduce28DeviceReduceSingleTileKernelINS2_10policy_hubIfjN4cuda3std3__44plusIfEEE10Policy1000EPfSC_iS9_ffNS7_10__identityEEEvT0_T1_T2_T3_T4_T6__param_4];
	cvta.to.global.u64 	%rd1, %rd17;
	setp.ne.s32 	%p1, %r67, 0;
	@%p1 bra 	$L__BB11_3;
	mov.u32 	%r380, %tid.x;
	setp.ne.s32 	%p112, %r380, 0;
	@%p112 bra 	$L__BB11_74;
	st.global.f32 	[%rd1], %f58;
	bra.uni 	$L__BB11_74;
$L__BB11_3:
	and.b64  	%rd18, %rd16, 7;
	setp.ne.s64 	%p2, %rd18, 0;
	@%p2 bra 	$L__BB11_38;
	setp.gt.s32 	%p57, %r67, 8191;
	@%p57 bra 	$L__BB11_22;
	mov.u32 	%r1, %tid.x;
	setp.ge.s32 	%p74, %r1, %r67;
	mov.f32 	%f509, 0f00000000;
	mov.u32 	%r384, %r1;
	@%p74 bra 	$L__BB11_7;
	mul.wide.u32 	%rd121, %r1, 4;
	add.s64 	%rd120, %rd16, %rd121;
	// begin inline asm
	ld.global.nc.u32 %r300, [%rd120];
	// end inline asm
	mov.b32 	%f509, %r300;
	add.s32 	%r384, %r1, 512;
$L__BB11_7:
	setp.ge.s32 	%p75, %r384, %r67;
	@%p75 bra 	$L__BB11_13;
	not.b32 	%r301, %r384;
	add.s32 	%r4, %r67, %r301;
	and.b32  	%r302, %r4, 1536;
	setp.eq.s32 	%p76, %r302, 1536;
	@%p76 bra 	$L__BB11_11;
	mul.wide.u32 	%rd122, %r384, 4;
	add.s64 	%rd129, %rd16, %rd122;
	shr.u32 	%r303, %r4, 9;
	add.s32 	%r304, %r303, 1;
	and.b32  	%r305, %r304, 3;
	neg.s32 	%r382, %r305;
$L__BB11_10:
	.pragma "nounroll";
	// begin inline asm
	ld.global.nc.u32 %r306, [%rd129];
	// end inline asm
	mov.b32 	%f395, %r306;
	add.f32 	%f509, %f509, %f395;
	add.s32 	%r384, %r384, 512;
	add.s64 	%rd129, %rd129, 2048;
	add.s32 	%r382, %r382, 1;
	setp.ne.s32 	%p77, %r382, 0;
	@%p77 bra 	$L__BB11_10;
$L__BB11_11:
	setp.lt.u32 	%p78, %r4, 1536;
	@%p78 bra 	$L__BB11_13;
$L__BB11_12:
	mul.wide.s32 	%rd128, %r384, 4;
	add.s64 	%rd124, %rd16, %rd128;
	// begin inline asm
	ld.global.nc.u32 %r307, [%rd124];
	// end inline asm
	mov.b32 	%f396, %r307;
	add.f32 	%f397, %f509, %f396;
	add.s64 	%rd125, %rd124, 2048;
	// begin inline asm
	ld.global.nc.u32 %r308, [%rd125];
	// end inline asm
	mov.b32 	%f398, %r308;
	add.f32 	%f399, %f397, %f398;
	add.s64 	%rd126, %rd124, 4096;
	// begin inline asm
	ld.global.nc.u32 %r309, [%rd126];
	// end inline asm
	mov.b32 	%f400, %r309;
	add.f32 	%f401, %f399, %f400;
	add.s64 	%rd127, %rd124, 6144;
	// begin inline asm
	ld.global.nc.u32 %r310, [%rd127];
	// end inline asm
	mov.b32 	%f402, %r310;
	add.f32 	%f509, %f401, %f402;
	add.s32 	%r384, %r384, 2048;
	setp.lt.s32 	%p79, %r384, %r67;
	@%p79 bra 	$L__BB11_12;
$L__BB11_13:
	setp.lt.s32 	%p80, %r67, 512;
	@%p80 bra 	$L__BB11_18;
	// begin inline asm
	mov.u32 %r349, %laneid;
	// end inline asm
	mov.b32 	%r351, %f509;
	mov.b32 	%r352, 1;
	mov.b32 	%r373, 31;
	mov.b32 	%r374, -1;
	// begin inline asm
	shfl.sync.down.b32 %r350, %r351, %r352, %r373, %r374;
	// end inline asm
	setp.gt.s32 	%p104, %r349, 30;
	mov.b32 	%f461, %r350;
	add.f32 	%f462, %f509, %f461;
	selp.f32 	%f463, %f509, %f462, %p104;
	mov.b32 	%r356, %f463;
	mov.b32 	%r357, 2;
	// begin inline asm
	shfl.sync.down.b32 %r355, %r356, %r357, %r373, %r374;
	// end inline asm
	setp.gt.s32 	%p105, %r349, 29;
	mov.b32 	%f464, %r355;
	add.f32 	%f465, %f463, %f464;
	selp.f32 	%f466, %f463, %f465, %p105;
	mov.b32 	%r361, %f466;
	mov.b32 	%r362, 4;
	// begin inline asm
	shfl.sync.down.b32 %r360, %r361, %r362, %r373, %r374;
	// end inline asm
	setp.gt.s32 	%p106, %r349, 27;
	mov.b32 	%f467, %r360;
	add.f32 	%f468, %f466, %f467;
	selp.f32 	%f469, %f466, %f468, %p106;
	mov.b32 	%r366, %f469;
	mov.b32 	%r367, 8;
	// begin inline asm
	shfl.sync.down.b32 %r365, %r366, %r367, %r373, %r374;
	// end inline asm
	setp.gt.s32 	%p107, %r349, 23;
	mov.b32 	%f470, %r365;
	add.f32 	%f471, %f469, %f470;
	selp.f32 	%f472, %f469, %f471, %p107;
	mov.b32 	%r371, %f472;
	mov.b32 	%r372, 16;
	// begin inline asm
	shfl.sync.down.b32 %r370, %r371, %r372, %r373, %r374;
	// end inline asm
	setp.gt.s32 	%p108, %r349, 15;
	mov.b32 	%f473, %r370;
	add.f32 	%f10, %f472, %f473;
	selp.f32 	%f530, %f472, %f10, %p108;
	setp.ne.s32 	%p109, %r349, 0;
	@%p109 bra 	$L__BB11_16;
	shr.u32 	%r375, %r1, 3;
	and.b32  	%r376, %r375, 124;
	mov.u32 	%r377, _ZZN3cub18CUB_300001_SM_10006detail6reduce28DeviceReduceSingleTileKernelINS2_10policy_hubIfjN4cuda3std3__44plusIfEEE10Policy1000EPfSC_iS9_ffNS7_10__identityEEEvT0_T1_T2_T3_T4_T6_E12temp_storage;
	add.s32 	%r378, %r377, %r376;
	st.shared.f32 	[%r378+16], %f10;
$L__BB11_16:
	bar.sync 	0;
	setp.ne.s32 	%p110, %r1, 0;
	@%p110 bra 	$L__BB11_72;
	ld.shared.f32 	%f474, [_ZZN3cub18CUB_300001_SM_10006detail6reduce28DeviceReduceSingleTileKernelINS2_10policy_hubIfjN4cuda3std3__44plusIfEEE10Policy1000EPfSC_iS9_ffNS7_10__identityEEEvT0_T1_T2_T3_T4_T6_E12temp_storage+20];
	add.f32 	%f475, %f530, %f474;
	ld.shared.f32 	%f476, [_ZZN3cub18CUB_300001_SM_10006detail6reduce28DeviceReduceSingleTileKernelINS2_10policy_hubIfjN4cuda3std3__44plusIfEEE10Policy1000EPfSC_iS9_ffNS7_10__identityEEEvT0_T1_T2_T3_T4_T6_E12temp_storage+24];
	add.f32 	%f477, %f475, %f476;
	ld.shared.f32 	%f478, [_ZZN3cub18CUB_300001_SM_10006detail6reduce28DeviceReduceSingleTileKernelINS2_10policy_hubIfjN4cuda3std3__44plusIfEEE10Policy1000EPfSC_iS9_ffNS7_10__identityEEEvT0_T1_T2_T3_T4_T6_E12temp_storage+28];
	add.f32 	%f479, %f477, %f478;
	ld.shared.f32 	%f480, [_ZZN3cub18CUB_300001_SM_10006detail6reduce28DeviceReduceSingleTileKernelINS2_10policy_hubIfjN4cuda3std3__44plusIfEEE10Policy1000EPfSC_iS9_ffNS7_10__identityEEEvT0_T1_T2_T3_T4_T6_E12temp_storage+32];
	add.f32 	%f481, %f479, %f480;
	ld.shared.f32 	%f482, [_ZZN3cub18CUB_300001_SM_10006detail6reduce28DeviceReduceSingleTileKernelINS2_10policy_hubIfjN4cuda3std3__44plusIfEEE10Policy1000EPfSC_iS9_ffNS7_10__identityEEEvT0_T1_T2_T3_T4_T6_E12temp_storage+36];
	add.f32 	%f483, %f481, %f482;
	ld.shared.f32 	%f484, [_ZZN3cub18CUB_300001_SM_10006detail6reduce28DeviceReduceSingleTileKernelINS2_10policy_hubIfjN4cuda3std3__44plusIfEEE10Policy1000EPfSC_iS9_ffNS7_10__identityEEEvT0_T1_T2_T3_T4_T6_E12temp_storage+40];
	add.f32 	%f485, %f483, %f484;
	ld.shared.f32 	%f486, [_ZZN3cub18CUB_300001_SM_10006detail6reduce28DeviceReduceSingleTileKernelINS2_10policy_hubIfjN4cuda3std3__44plusIfEEE10Policy1000EPfSC_iS9_ffNS7_10__identityEEEvT0_T1_T2_T3_T4_T6_E12temp_storage+44];
	add.f32 	%f487, %f485, %f486;
	ld.shared.f32 	%f488, [_ZZN3cub18CUB_300001_SM_10006detail6reduce28DeviceReduceSingleTileKernelINS2_10policy_hubIfjN4cuda3std3__44plusIfEEE10Policy1000EPfSC_iS9_ffNS7_10__identityEEEvT0_T1_T2_T3_T4_T6_E12temp_storage+48];
	add.f32 	%f489, %f487, %f488;
	ld.shared.f32 	%f490, [_ZZN3cub18CUB_300001_SM_10006detail6reduce28DeviceReduceSingleTileKernelINS2_10policy_hubIfjN4cuda3std3__44plusIfEEE10Policy1000EPfSC_iS9_ffNS7_10__identityEEEvT0_T1_T2_T3_T4_T6_E12temp_storage+52];
	add.f32 	%f491, %f489, %f490;
	ld.shared.f32 	%f492, [_ZZN3cub18CUB_300001_SM_10006detail6reduce28DeviceReduceSingleTileKernelINS2_10policy_hubIfjN4cuda3std3__44plusIfEEE10Policy1000EPfSC_iS9_ffNS7_10__identityEEEvT0_T1_T2_T3_T4_T6_E12temp_storage+56];
	add.f32 	%f493, %f491, %f492;
	ld.shared.f32 	%f494, [_ZZN3cub18CUB_300001_SM_10006detail6reduce28DeviceReduceSingleTileKernelINS2_10policy_hubIfjN4cuda3std3__44plusIfEEE10Policy1000EPfSC_iS9_ffNS7_10__identityEEEvT0_T1_T2_T3_T4_T6_E12temp_storage+60];
	add.f32 	%f495, %f493, %f494;
	ld.shared.f32 	%f496, [_ZZN3cub18CUB_300001_SM_10006detail6reduce28DeviceReduceSingleTileKernelINS2_10policy_hubIfjN4cuda3std3__44plusIfEEE10Policy1000EPfSC_iS9_ffNS7_10__identityEEEvT0_T1_T2_T3_T4_T6_E12temp_storage+64];
	add.f32 	%f497, %f495, %f496;
	ld.shared.f32 	%f498, [_ZZN3cub18CUB_300001_SM_10006detail6reduce28DeviceReduceSingleTileKernelINS2_10policy_hubIfjN4cuda3std3__44plusIfEEE10Policy1000EPfSC_iS9_ffNS7_10__identityEEEvT0_T1_T2_T3_T4_T6_E12temp_storage+68];
	add.f32 	%f499, %f497, %f498;
	ld.shared.f32 	%f500, [_ZZN3cub18CUB_300001_SM_10006detail6reduce28DeviceReduceSingleTileKernelINS2_10policy_hubIfjN4cuda3std3__44plusIfEEE10Policy1000EPfSC_iS9_ffNS7_10__identityEEEvT0_T1_T2_T3_T4_T6_E12temp_storage+72];
	add.f32 	%f501, %f499, %f500;
	ld.shared.f32 	%f502, [_ZZN3cub18CUB_300001_SM_10006detail6reduce28DeviceReduceSingleTileKernelINS2_10policy_hubIfjN4cuda3std3__44plusIfEEE10Policy1000EPfSC_iS9_ffNS7_10__identityEEEvT0_T1_T2_T3_T4_T6_E12temp_storage+76];
	add.f32 	%f530, %f501, %f502;
	bra.uni 	$L__BB11_72;
$L__BB11_18:
	// begin inline asm
	mov.u32 %r311, %laneid;
	// end inline asm
	and.b32  	%r337, %r1, 992;
	add.s32 	%r338, %r337, 32;
	setp.gt.s32 	%p81, %r338, %r67;
	not.b32 	%r339, %r337;
	add.s32 	%r340, %r67, %r339;
	selp.b32 	%r335, %r340, 31, %p81;
	mov.b32 	%r313, %f509;
	mov.b32 	%r314, 1;
	mov.b32 	%r336, -1;
	// begin inline asm
	shfl.sync.down.b32 %r312, %r313, %r314, %r335, %r336;
	// end inline asm
	setp.lt.s32 	%p82, %r311, %r335;
	mov.b32 	%f403, %r312;
	add.f32 	%f404, %f509, %f403;
	selp.f32 	%f405, %f404, %f509, %p82;
	mov.b32 	%r318, %f405;
	mov.b32 	%r319, 2;
	// begin inline asm
	shfl.sync.down.b32 %r317, %r318, %r319, %r335, %r336;
	// end inline asm
	add.s32 	%r341, %r311, 2;
	setp.gt.s32 	%p83, %r341, %r335;
	mov.b32 	%f406, %r317;
	add.f32 	%f407, %f405, %f406;
	selp.f32 	%f408, %f405, %f407, %p83;
	mov.b32 	%r323, %f408;
	mov.b32 	%r324, 4;
	// begin inline asm
	shfl.sync.down.b32 %r322, %r323, %r324, %r335, %r336;
	// end inline asm
	add.s32 	%r342, %r311, 4;
	setp.gt.s32 	%p84, %r342, %r335;
	mov.b32 	%f409, %r322;
	add.f32 	%f410, %f408, %f409;
	selp.f32 	%f411, %f408, %f410, %p84;
	mov.b32 	%r328, %f411;
	mov.b32 	%r329, 8;
	// begin inline asm
	shfl.sync.down.b32 %r327, %r328, %r329, %r335, %r336;
	// end inline asm
	add.s32 	%r343, %r311, 8;
	setp.gt.s32 	%p85, %r343, %r335;
	mov.b32 	%f412, %r327;
	add.f32 	%f413, %f411, %f412;
	selp.f32 	%f414, %f411, %f413, %p85;
	mov.b32 	%r333, %f414;
	mov.b32 	%r334, 16;
	// begin inline asm
	shfl.sync.down.b32 %r332, %r333, %r334, %r335, %r336;
	// end inline asm
	add.s32 	%r344, %r311, 16;
	setp.gt.s32 	%p86, %r344, %r335;
	mov.b32 	%f415, %r332;
	add.f32 	%f416, %f414, %f415;
	selp.f32 	%f530, %f414, %f416, %p86;
	setp.ne.s32 	%p87, %r311, 0;
	@%p87 bra 	$L__BB11_20;
	shr.u32 	%r345, %r1, 3;
	and.b32  	%r346, %r345, 124;
	mov.u32 	%r347, _ZZN3cub18CUB_300001_SM_10006detail6reduce28DeviceReduceSingleTileKernelINS2_10policy_hubIfjN4cuda3std3__44plusIfEEE10Policy1000EPfSC_iS9_ffNS7_10__identityEEEvT0_T1_T2_T3_T4_T6_E12temp_storage;
	add.s32 	%r348, %r347, %r346;
	st.shared.f32 	[%r348+16], %f530;
$L__BB11_20:
	bar.sync 	0;
	setp.ne.s32 	%p88, %r1, 0;
	@%p88 bra 	$L__BB11_72;
	setp.gt.s32 	%p89, %r67, 32;
	ld.shared.f32 	%f417, [_ZZN3cub18CUB_300001_SM_10006detail6reduce28DeviceReduceSingleTileKernelINS2_10policy_hubIfjN4cuda3std3__44plusIfEEE10Policy1000EPfSC_iS9_ffNS7_10__identityEEEvT0_T1_T2_T3_T4_T6_E12temp_storage+20];
	add.f32 	%f418, %f530, %f417;
	selp.f32 	%f419, %f418, %f530, %p89;
	setp.gt.s32 	%p90, %r67, 64;
	ld.shared.f32 	%f420, [_ZZN3cub18CUB_300001_SM_10006detail6reduce28DeviceReduceSingleTileKernelINS2_10policy_hubIfjN4cuda3std3__44plusIfEEE10Policy1000EPfSC_iS9_ffNS7_10__identityEEEvT0_T1_T2_T3_T4_T6_E12temp_storage+24];
	add.f32 	%f421, %f420, %f419;
	selp.f32 	%f422, %f421, %f419, %p90;
	setp.gt.s32 	%p91, %r67, 96;
	ld.shared.f32 	%f423, [_ZZN3cub18CUB_300001_SM_10006detail6reduce28DeviceReduceSingleTileKernelINS2_10policy_hubIfjN4cuda3std3__44plusIfEEE10Policy1000EPfSC_iS9_ffNS7_10__identityEEEvT0_T1_T2_T3_T4_T6_E12temp_storage+28];
	add.f32 	%f424, %f423, %f422;
	selp.f32 	%f425, %f424, %f422, %p91;
	setp.gt.s32 	%p92, %r67, 128;
	ld.shared.f32 	%f426, [_ZZN3cub18CUB_300001_SM_10006detail6reduce28DeviceReduceSingleTileKernelINS2_10policy_hubIfjN4cuda3std3__44plusIfEEE10Policy1000EPfSC_iS9_ffNS7_10__identityEEEvT0_T1_T2_T3_T4_T6_E12temp_storage+32];
	add.f32 	%f427, %f426, %f425;
	selp.f32 	%f428, %f427, %f425, %p92;
	setp.gt.s32 	%p93, %r67, 160;
	ld.shared.f32 	%f429, [_ZZN3cub18CUB_300001_SM_10006detail6reduce28DeviceReduceSingleTileKernelINS2_10policy_hubIfjN4cuda3std3__44plusIfEEE10Policy1000EPfSC_iS9_ffNS7_10__identityEEEvT0_T1_T2_T3_T4_T6_E12temp_storage+36];
	add.f32 	%f430, %f429, %f428;
	selp.f32 	%f431, %f430, %f428, %p93;
	setp.gt.s32 	%p94, %r67, 192;
	ld.shared.f32 	%f432, [_ZZN3cub18CUB_300001_SM_10006detail6reduce28DeviceReduceSingleTileKernelINS2_10policy_hubIfjN4cuda3std3__44plusIfEEE10Policy1000EPfSC_iS9_ffNS7_10__identityEEEvT0_T1_T2_T3_T4_T6_E12temp_storage+40];
	add.f32 	%f433, %f432, %f431;
	selp.f32 	%f434, %f433, %f431, %p94;
	setp.gt.s32 	%p95, %r67, 224;
	ld.shared.f32 	%f435, [_ZZN3cub18CUB_300001_SM_10006detail6reduce28DeviceReduceSingleTileKernelINS2_10policy_hubIfjN4cuda3std3__44plusIfEEE10Policy1000EPfSC_iS9_ffNS7_10__identityEEEvT0_T1_T2_T3_T4_T6_E12temp_storage+44];
	add.f32 	%f436, %f435, %f434;
	selp.f32 	%f437, %f436, %f434, %p95;
	setp.gt.s32 	%p96, %r67, 256;
	ld.shared.f32 	%f438, [_ZZN3cub18CUB_300001_SM_10006detail6reduce28DeviceReduceSingleTileKernelINS2_10policy_hubIfjN4cuda3std3__44plusIfEEE10Policy1000EPfSC_iS9_ffNS7_10__identityEEEvT0_T1_T2_T3_T4_T6_E12temp_storage+48];
	add.f32 	%f439, %f438, %f437;
	selp.f32 	%f440, %f439, %f437, %p96;
	setp.gt.s32 	%p97, %r67, 288;
	ld.shared.f32 	%f441, [_ZZN3cub18CUB_300001_SM_10006detail6reduce28DeviceReduceSingleTileKernelINS2_10policy_hubIfjN4cuda3std3__44plusIfEEE10Policy1000EPfSC_iS9_ffNS7_10__identityEEEvT0_T1_T2_T3_T4_T6_E12temp_storage+52];
	add.f32 	%f442, %f441, %f440;
	selp.f32 	%f443, %f442, %f440, %p97;
	setp.gt.s32 	%p98, %r67, 320;
	ld.shared.f32 	%f444, [_ZZN3cub18CUB_300001_SM_10006detail6reduce28DeviceReduceSingleTileKernelINS2_10policy_hubIfjN4cuda3std3__44plusIfEEE10Policy1000EPfSC_iS9_ffNS7_10__identityEEEvT0_T1_T2_T3_T4_T6_E12temp_storage+56];
	add.f32 	%f445, %f444, %f443;
	selp.f32 	%f446, %f445, %f443, %p98;
	setp.gt.s32 	%p99, %r67, 352;
	ld.shared.f32 	%f447, [_ZZN3cub18CUB_300001_SM_10006detail6reduce28DeviceReduceSingleTileKernelINS2_10policy_hubIfjN4cuda3std3__44plusIfEEE10Policy1000EPfSC_iS9_ffNS7_10__identityEEEvT0_T1_T2_T3_T4_T6_E12temp_storage+60];
	add.f32 	%f448, %f447, %f446;
	selp.f32 	%f449, %f448, %f446, %p99;
	setp.gt.s32 	%p100, %r67, 384;
	ld.shared.f32 	%f450, [_ZZN3cub18CUB_300001_SM_10006detail6reduce28DeviceReduceSingleTileKernelINS2_10policy_hubIfjN4cuda3std3__44plusIfEEE10Policy1000EPfSC_iS9_ffNS7_10__identityEEEvT0_T1_T2_T3_T4_T6_E12temp_storage+64];
	add.f32 	%f451, %f450, %f449;
	selp.f32 	%f452, %f451, %f449, %p100;
	setp.gt.s32 	%p101, %r67, 416;
	ld.shared.f32 	%f453, [_ZZN3cub18CUB_300001_SM_10006detail6reduce28DeviceReduceSingleTileKernelINS2_10policy_hubIfjN4cuda3std3__44plusIfEEE10Policy1000EPfSC_iS9_ffNS7_10__identityEEEvT0_T1_T2_T3_T4_T6_E12temp_storage+68];
	add.f32 	%f454, %f453, %f452;
	selp.f32 	%f455, %f454, %f452, %p101;
	setp.gt.s32 	%p102, %r67, 448;
	ld.shared.f32 	%f456, [_ZZN3cub18CUB_300001_SM_10006detail6reduce28DeviceReduceSingleTileKernelINS2_10policy_hubIfjN4cuda3std3__44plusIfEEE10Policy1000EPfSC_iS9_ffNS7_10__identityEEEvT0_T1_T2_T3_T4_T6_E12temp_storage+72];
	add.f32 	%f457, %f456, %f455;
	selp.f32 	%f458, %f457, %f455, %p102;
	setp.gt.s32 	%p103, %r67, 480;
	ld.shared.f32 	%f459, [_ZZN3cub18CUB_300001_SM_10006detail6reduce28DeviceReduceSingleTileKernelINS2_10policy_hubIfjN4cuda3std3__44plusIfEEE10Policy1000EPfSC_iS9_ffNS7_10__identityEEEvT0_T1_T2_T3_T4_T6_E12temp_storage+76];
	add.f32 	%f460, %f459, %f458;
	selp.f32 	%f530, %f460, %f458, %p103;
	bra.uni 	$L__BB11_72;
$L__BB11_22:
	mov.u32 	%r13, %tid.x;
	shl.b32 	%r224, %r13, 1;
	mul.wide.u32 	%rd90, %r224, 4;
	add.s64 	%rd75, %rd16, %rd90;
	// begin inline asm
	ld.global.nc.u64 %rd74, [%rd75];
	// end inline asm
	mov.b64 	{%r225, %r226}, %rd74;
	mov.b32 	%f281, %r226;
	mov.b32 	%f282, %r225;
	add.s64 	%rd77, %rd75, 4096;
	// begin inline asm
	ld.global.nc.u64 %rd76, [%rd77];
	// end inline asm
	mov.b64 	{%r227, %r228}, %rd76;
	mov.b32 	%f283, %r228;
	mov.b32 	%f284, %r227;
	add.s64 	%rd79, %rd75, 8192;
	// begin inline asm
	ld.global.nc.u64 %rd78, [%rd79];
	// end inline asm
	mov.b64 	{%r229, %r230}, %rd78;
	mov.b32 	%f285, %r230;
	mov.b32 	%f286, %r229;
	add.s64 	%rd81, %rd75, 12288;
	// begin inline asm
	ld.global.nc.u64 %rd80, [%rd81];
	// end inline asm
	mov.b64 	{%r231, %r232}, %rd80;
	mov.b32 	%f287, %r232;
	mov.b32 	%f288, %r231;
	add.s64 	%rd83, %rd75, 16384;
	// begin inline asm
	ld.global.nc.u64 %rd82, [%rd83];
	// end inline asm
	mov.b64 	{%r233, %r234}, %rd82;
	mov.b32 	%f289, %r234;
	mov.b32 	%f290, %r233;
	add.s64 	%rd85, %rd75, 20480;
	// begin inline asm
	ld.global.nc.u64 %rd84, [%rd85];
	// end inline asm
	mov.b64 	{%r235, %r236}, %rd84;
	mov.b32 	%f291, %r236;
	mov.b32 	%f292, %r235;
	add.s64 	%rd87, %rd75, 24576;
	// begin inline asm
	ld.global.nc.u64 %rd86, [%rd87];
	// end inline asm
	mov.b64 	{%r237, %r238}, %rd86;
	mov.b32 	%f293, %r238;
	mov.b32 	%f294, %r237;
	add.s64 	%rd89, %rd75, 28672;
	// begin inline asm
	ld.global.nc.u64 %rd88, [%rd89];
	// end inline asm
	mov.b64 	{%r239, %r240}, %rd88;
	mov.b32 	%f295, %r240;
	mov.b32 	%f296, %r239;
	add.f32 	%f297, %f282, %f281;
	add.f32 	%f298, %f284, %f283;
	add.f32 	%f299, %f286, %f285;
	add.f32 	%f300, %f288, %f287;
	add.f32 	%f301, %f290, %f289;
	add.f32 	%f302, %f292, %f291;
	add.f32 	%f303, %f294, %f293;
	add.f32 	%f304, %f296, %f295;
	add.f32 	%f305, %f297, %f298;
	add.f32 	%f306, %f299, %f300;
	add.f32 	%f307, %f301, %f302;
	add.f32 	%f308, %f303, %f304;
	add.f32 	%f309, %f305, %f306;
	add.f32 	%f310, %f307, %f308;
	add.f32 	%f516, %f309, %f310;
	setp.lt.u32 	%p58, %r67, 16384;
	mov.b32 	%r387, 8192;
	@%p58 bra 	$L__BB11_26;
	add.s32 	%r14, %r67, -8192;
	mov.b32 	%r387, 8192;
$L__BB11_24:
	mul.wide.s32 	%rd107, %r387, 4;
	add.s64 	%rd92, %rd75, %rd107;
	// begin inline asm
	ld.global.nc.u64 %rd91, [%rd92];
	// end inline asm
	mov.b64 	{%r242, %r243}, %rd91;
	mov.b32 	%f311, %r243;
	mov.b32 	%f312, %r242;
	add.s64 	%rd94, %rd92, 4096;
	// begin inline asm
	ld.global.nc.u64 %rd93, [%rd94];
	// end inline asm
	mov.b64 	{%r244, %r245}, %rd93;
	mov.b32 	%f313, %r245;
	mov.b32 	%f314, %r244;
	add.s64 	%rd96, %rd92, 8192;
	// begin inline asm
	ld.global.nc.u64 %rd95, [%rd96];
	// end inline asm
	mov.b64 	{%r246, %r247}, %rd95;
	mov.b32 	%f315, %r247;
	mov.b32 	%f316, %r246;
	add.s64 	%rd98, %rd92, 12288;
	// begin inline asm
	ld.global.nc.u64 %rd97, [%rd98];
	// end inline asm
	mov.b64 	{%r248, %r249}, %rd97;
	mov.b32 	%f317, %r249;
	mov.b32 	%f318, %r248;
	add.s64 	%rd100, %rd92, 16384;
	// begin inline asm
	ld.global.nc.u64 %rd99, [%rd100];
	// end inline asm
	mov.b64 	{%r250, %r251}, %rd99;
	mov.b32 	%f319, %r251;
	mov.b32 	%f320, %r250;
	add.s64 	%rd102, %rd92, 20480;
	// begin inline asm
	ld.global.nc.u64 %rd101, [%rd102];
	// end inline asm
	mov.b64 	{%r252, %r253}, %rd101;
	mov.b32 	%f321, %r253;
	mov.b32 	%f322, %r252;
	add.s64 	%rd104, %rd92, 24576;
	// begin inline asm
	ld.global.nc.u64 %rd103, [%rd104];
	// end inline asm
	mov.b64 	{%r254, %r255}, %rd103;
	mov.b32 	%f323, %r255;
	mov.b32 	%f324, %r254;
	add.s64 	%rd106, %rd92, 28672;
	// begin inline asm
	ld.global.nc.u64 %rd105, [%rd106];
	// end inline asm
	mov.b64 	{%r256, %r257}, %rd105;
	mov.b32 	%f325, %r257;
	mov.b32 	%f326, %r256;
	add.f32 	%f327, %f516, %f312;
	add.f32 	%f328, %f311, %f314;
	add.f32 	%f329, %f313, %f316;
	add.f32 	%f330, %f315, %f318;
	add.f32 	%f331, %f317, %f320;
	add.f32 	%f332, %f319, %f322;
	add.f32 	%f333, %f321, %f324;
	add.f32 	%f334, %f323, %f326;
	add.f32 	%f335, %f327, %f328;
	add.f32 	%f336, %f329, %f330;
	add.f32 	%f337, %f331, %f332;
	add.f32 	%f338, %f333, %f334;
	add.f32 	%f339, %f335, %f336;
	add.f32 	%f340, %f337, %f338;
	add.f32 	%f341, %f339, %f340;
	add.f32 	%f516, %f341, %f325;
	sub.s32 	%r258, %r67, %r387;
	setp.lt.s32 	%p59, %r258, 8192;
	@%p59 bra 	$L__BB11_34;
	add.s32 	%r387, %r387, 8192;
	setp.le.s32 	%p60, %r387, %r14;
	@%p60 bra 	$L__BB11_24;
$L__BB11_26:
	setp.le.s32 	%p61, %r67, %r387;
	@%p61 bra 	$L__BB11_34;
	sub.s32 	%r18, %r67, %r387;
	setp.ge.s32 	%p62, %r13, %r18;
	@%p62 bra 	$L__BB11_34;
	not.b32 	%r259, %r13;
	add.s32 	%r260, %r67, %r259;
	sub.s32 	%r19, %r260, %r387;
	and.b32  	%r261, %r19, 1536;
	setp.eq.s32 	%p63, %r261, 1536;
	mov.u32 	%r391, %r13;
	@%p63 bra 	$L__BB11_31;
	add.s32 	%r389, %r13, %r387;
	shr.u32 	%r262, %r19, 9;
	add.s32 	%r263, %r262, 1;
	and.b32  	%r264, %r263, 3;
	neg.s32 	%r388, %r264;
	mov.u32 	%r391, %r13;
$L__BB11_30:
	.pragma "nounroll";
	mul.wide.u32 	%rd109, %r389, 4;
	add.s64 	%rd108, %rd16, %rd109;
	// begin inline asm
	ld.global.nc.u32 %r265, [%rd108];
	// end inline asm
	mov.b32 	%f343, %r265;
	add.f32 	%f516, %f516, %f343;
	add.s32 	%r391, %r391, 512;
	add.s32 	%r389, %r389, 512;
	add.s32 	%r388, %r388, 1;
	setp.ne.s32 	%p64, %r388, 0;
	@%p64 bra 	$L__BB11_30;
$L__BB11_31:
	setp.lt.u32 	%p65, %r19, 1536;
	@%p65 bra 	$L__BB11_34;
	cvt.u64.u32 	%rd110, %r391;
	cvt.u64.u32 	%rd111, %r387;
	add.s64 	%rd112, %rd110, %rd111;
	shl.b64 	%rd113, %rd112, 2;
	add.s64 	%rd114, %rd113, %rd16;
	add.s64 	%rd130, %rd114, 4096;
	add.s32 	%r392, %r391, %r387;
$L__BB11_33:
	mul.wide.u32 	%rd119, %r392, 4;
	add.s64 	%rd115, %rd16, %rd119;
	// begin inline asm
	ld.global.nc.u32 %r266, [%rd115];
	// end inline asm
	mov.b32 	%f344, %r266;
	add.f32 	%f345, %f516, %f344;
	add.s64 	%rd116, %rd130, -2048;
	// begin inline asm
	ld.global.nc.u32 %r267, [%rd116];
	// end inline asm
	mov.b32 	%f346, %r267;
	add.f32 	%f347, %f345, %f346;
	// begin inline asm
	ld.global.nc.u32 %r268, [%rd130];
	// end inline asm
	mov.b32 	%f348, %r268;
	add.f32 	%f349, %f347, %f348;
	add.s64 	%rd118, %rd130, 2048;
	// begin inline asm
	ld.global.nc.u32 %r269, [%rd118];
	// end inline asm
	mov.b32 	%f350, %r269;
	add.f32 	%f516, %f349, %f350;
	add.s32 	%r391, %r391, 2048;
	add.s64 	%rd130, %rd130, 8192;
	add.s32 	%r392, %r392, 2048;
	setp.lt.s32 	%p66, %r391, %r18;
	@%p66 bra 	$L__BB11_33;
$L__BB11_34:
	// begin inline asm
	mov.u32 %r270, %laneid;
	// end inline asm
	mov.b32 	%r272, %f516;
	mov.b32 	%r273, 1;
	mov.b32 	%r294, 31;
	mov.b32 	%r295, -1;
	// begin inline asm
	shfl.sync.down.b32 %r271, %r272, %r273, %r294, %r295;
	// end inline asm
	setp.gt.s32 	%p67, %r270, 30;
	mov.b32 	%f351, %r271;
	add.f32 	%f352, %f516, %f351;
	selp.f32 	%f353, %f516, %f352, %p67;
	mov.b32 	%r277, %f353;
	mov.b32 	%r278, 2;
	// begin inline asm
	shfl.sync.down.b32 %r276, %r277, %r278, %r294, %r295;
	// end inline asm
	setp.gt.s32 	%p68, %r270, 29;
	mov.b32 	%f354, %r276;
	add.f32 	%f355, %f353, %f354;
	selp.f32 	%f356, %f353, %f355, %p68;
	mov.b32 	%r282, %f356;
	mov.b32 	%r283, 4;
	// begin inline asm
	shfl.sync.down.b32 %r281, %r282, %r283, %r294, %r295;
	// end inline asm
	setp.gt.s32 	%p69, %r270, 27;
	mov.b32 	%f357, %r281;
	add.f32 	%f358, %f356, %f357;
	selp.f32 	%f359, %f356, %f358, %p69;
	mov.b32 	%r287, %f359;
	mov.b32 	%r288, 8;
	// begin inline asm
	shfl.sync.down.b32 %r286, %r287, %r288, %r294, %r295;
	// end inline asm
	setp.gt.s32 	%p70, %r270, 23;
	mov.b32 	%f360, %r286;
	add.f32 	%f361, %f359, %f360;
	selp.f32 	%f362, %f359, %f361, %p70;
	mov.b32 	%r292, %f362;
	mov.b32 	%r293, 16;
	// begin inline asm
	shfl.sync.down.b32 %r291, %r292, %r293, %r294, %r295;
	// end inline asm
	setp.gt.s32 	%p71, %r270, 15;
	mov.b32 	%f363, %r291;
	add.f32 	%f26, %f362, %f363;
	selp.f32 	%f530, %f362, %f26, %p71;
	setp.ne.s32 	%p72, %r270, 0;
	@%p72 bra 	$L__BB11_36;
	shr.u32 	%r296, %r13, 3;
	and.b32  	%r297, %r296, 124;
	mov.u32 	%r298, _ZZN3cub18CUB_300001_SM_10006detail6reduce28DeviceReduceSingleTileKernelINS2_10policy_hubIfjN4cuda3std3__44plusIfEEE10Policy1000EPfSC_iS9_ffNS7_10__identityEEEvT0_T1_T2_T3_T4_T6_E12temp_storage;
	add.s32 	%r299, %r298, %r297;
	st.shared.f32 	[%r299+16], %f26;
$L__BB11_36:
	bar.sync 	0;
	setp.ne.s32 	%p73, %r13, 0;
	@%p73 bra 	$L__BB11_72;
	ld.shared.f32 	%f364, [_ZZN3cub18CUB_300001_SM_10006detail6reduce28DeviceReduceSingleTileKernelINS2_10policy_hubIfjN4cuda3std3__44plusIfEEE10Policy1000EPfSC_iS9_ffNS7_10__identityEEEvT0_T1_T2_T3_T4_T6_E12temp_storage+20];
	add.f32 	%f365, %f530, %f364;
	ld.shared.f32 	%f366, [_ZZN3cub18CUB_300001_SM_10006detail6reduce28DeviceReduceSingleTileKernelINS2_10policy_hubIfjN4cuda3std3__44plusIfEEE10Policy1000EPfSC_iS9_ffNS7_10__identityEEEvT0_T1_T2_T3_T4_T6_E12temp_storage+24];
	add.f32 	%f367, %f365, %f366;
	ld.shared.f32 	%f368, [_ZZN3cub18CUB_300001_SM_10006detail6reduce28DeviceReduceSingleTileKernelINS2_10policy_hubIfjN4cuda3std3__44plusIfEEE10Policy1000EPfSC_iS9_ffNS7_10__identityEEEvT0_T1_T2_T3_T4_T6_E12temp_storage+28];
	add.f32 	%f369, %f367, %f368;
	ld.shared.f32 	%f370, [_ZZN3cub18CUB_300001_SM_10006detail6reduce28DeviceReduceSingleTileKernelINS2_10policy_hubIfjN4cuda3std3__44plusIfEEE10Policy1000EPfSC_iS9_ffNS7_10__identityEEEvT0_T1_T2_T3_T4_T6_E12temp_storage+32];
	add.f32 	%f371, %f369, %f370;
	ld.shared.f32 	%f372, [_ZZN3cub18CUB_300001_SM_10006detail6reduce28DeviceReduceSingleTileKernelINS2_10policy_hubIfjN4cuda3std3__44plusIfEEE10Policy1000EPfSC_iS9_ffNS7_10__identityEEEvT0_T1_T2_T3_T4_T6_E12temp_storage+36];
	add.f32 	%f373, %f371, %f372;
	ld.shared.f32 	%f374, [_ZZN3cub18CUB_300001_SM_10006detail6reduce28DeviceReduceSingleTileKernelINS2_10policy_hubIfjN4cuda3std3__44plusIfEEE10Policy1000EPfSC_iS9_ffNS7_10__identityEEEvT0_T1_T2_T3_T4_T6_E12temp_storage+40];
	add.f32 	%f375, %f373, %f374;
	ld.shared.f32 	%f376, [_ZZN3cub18CUB_300001_SM_10006detail6reduce28DeviceReduceSingleTileKernelINS2_10policy_hubIfjN4cuda3std3__44plusIfEEE10Policy1000EPfSC_iS9_ffNS7_10__identityEEEvT0_T1_T2_T3_T4_T6_E12temp_storage+44];
	add.f32 	%f377, %f375, %f376;
	ld.shared.f32 	%f378, [_ZZN3cub18CUB_300001_SM_10006detail6reduce28DeviceReduceSingleTileKernelINS2_10policy_hubIfjN4cuda3std3__44plusIfEEE10Policy1000EPfSC_iS9_ffNS7_10__identityEEEvT0_T1_T2_T3_T4_T6_E12temp_storage+48];
	add.f32 	%f379, %f377, %f378;
	ld.shared.f32 	%f380, [_ZZN3cub18CUB_300001_SM_10006detail6reduce28DeviceReduceSingleTileKernelINS2_10policy_hubIfjN4cuda3std3__44plusIfEEE10Policy1000EPfSC_iS9_ffNS7_10__identityEEEvT0_T1_T2_T3_T4_T6_E12temp_storage+52];
	add.f32 	%f381, %f379, %f380;
	ld.shared.f32 	%f382, [_ZZN3cub18CUB_300001_SM_10006detail6reduce28DeviceReduceSingleTileKernelINS2_10policy_hubIfjN4cuda3std3__44plusIfEEE10Policy1000EPfSC_iS9_ffNS7_10__identityEEEvT0_T1_T2_T3_T4_T6_E12temp_storage+56];
	add.f32 	%f383, %f381, %f382;
	ld.shared.f32 	%f384, [_ZZN3cub18CUB_300001_SM_10006detail6reduce28DeviceReduceSingleTileKernelINS2_10policy_hubIfjN4cuda3std3__44plusIfEEE10Policy1000EPfSC_iS9_ffNS7_10__identityEEEvT0_T1_T2_T3_T4_T6_E12temp_storage+60];
	add.f32 	%f385, %f383, %f384;
	ld.shared.f32 	%f386, [_ZZN3cub18CUB_300001_SM_10006detail6reduce28DeviceReduceSingleTileKernelINS2_10policy_hubIfjN4cuda3std3__44plusIfEEE10Policy1000EPfSC_iS9_ffNS7_10__identityEEEvT0_T1_T2_T3_T4_T6_E12temp_storage+64];
	add.f32 	%f387, %f385, %f386;
	ld.shared.f32 	%f388, [_ZZN3cub18CUB_300001_SM_10006detail6reduce28DeviceReduceSingleTileKernelINS2_10policy_hubIfjN4cuda3std3__44plusIfEEE10Policy1000EPfSC_iS9_ffNS7_10__identityEEEvT0_T1_T2_T3_T4_T6_E12temp_storage+68];
	add.f32 	%f389, %f387, %f388;
	ld.shared.f32 	%f390, [_ZZN3cub18CUB_300001_SM_10006detail6reduce28DeviceReduceSingleTileKernelINS2_10policy_hubIfjN4cuda3std3__44plusIfEEE10Policy1000EPfSC_iS9_ffNS7_10__identityEEEvT0_T1_T2_T3_T4_T6_E12temp_storage+72];
	add.f32 	%f391, %f389, %f390;
	ld.shared.f32 	%f392, [_ZZN3cub18CUB_300001_SM_10006detail6reduce28DeviceReduceSingleTileKernelINS2_10policy_hubIfjN4cuda3std3__44plusIfEEE10Policy1000EPfSC_iS9_ffNS7_10__identityEEEvT0_T1_T2_T3_T4_T6_E12temp_storage+76];
	add.f32 	%f530, %f391, %f392;
	bra.uni 	$L__BB11_72;
$L__BB11_38:
	setp.gt.s32 	%p3, %r67, 8191;
	@%p3 bra 	$L__BB11_56;
	mov.u32 	%r34, %tid.x;
	setp.ge.s32 	%p20, %r34, %r67;
	mov.f32 	%f522, 0f00000000;
	mov.u32 	%r397, %r34;
	@%p20 bra 	$L__BB11_41;
	mul.wide.u32 	%rd66, %r34, 4;
	add.s64 	%rd65, %rd16, %rd66;
	// begin inline asm
	ld.global.nc.u32 %r144, [%rd65];
	// end inline asm
	mov.b32 	%f522, %r144;
	add.s32 	%r397, %r34, 512;
$L__BB11_41:
	setp.ge.s32 	%p21, %r397, %r67;
	@%p21 bra 	$L__BB11_47;
	not.b32 	%r145, %r397;
	add.s32 	%r37, %r67, %r145;
	and.b32  	%r146, %r37, 1536;
	setp.eq.s32 	%p22, %r146, 1536;
	@%p22 bra 	$L__BB11_45;
	mul.wide.u32 	%rd67, %r397, 4;
	add.s64 	%rd131, %rd16, %rd67;
	shr.u32 	%r147, %r37, 9;
	add.s32 	%r148, %r147, 1;
	and.b32  	%r149, %r148, 3;
	neg.s32 	%r395, %r149;
$L__BB11_44:
	.pragma "nounroll";
	// begin inline asm
	ld.global.nc.u32 %r150, [%rd131];
	// end inline asm
	mov.b32 	%f173, %r150;
	add.f32 	%f522, %f522, %f173;
	add.s32 	%r397, %r397, 512;
	add.s64 	%rd131, %rd131, 2048;
	add.s32 	%r395, %r395, 1;
	setp.ne.s32 	%p23, %r395, 0;
	@%p23 bra 	$L__BB11_44;
$L__BB11_45:
	setp.lt.u32 	%p24, %r37, 1536;
	@%p24 bra 	$L__BB11_47;
$L__BB11_46:
	mul.wide.s32 	%rd73, %r397, 4;
	add.s64 	%rd69, %rd16, %rd73;
	// begin inline asm
	ld.global.nc.u32 %r151, [%rd69];
	// end inline asm
	mov.b32 	%f174, %r151;
	add.f32 	%f175, %f522, %f174;
	add.s64 	%rd70, %rd69, 2048;
	// begin inline asm
	ld.global.nc.u32 %r152, [%rd70];
	// end inline asm
	mov.b32 	%f176, %r152;
	add.f32 	%f177, %f175, %f176;
	add.s64 	%rd71, %rd69, 4096;
	// begin inline asm
	ld.global.nc.u32 %r153, [%rd71];
	// end inline asm
	mov.b32 	%f178, %r153;
	add.f32 	%f179, %f177, %f178;
	add.s64 	%rd72, %rd69, 6144;
	// begin inline asm
	ld.global.nc.u32 %r154, [%rd72];
	// end inline asm
	mov.b32 	%f180, %r154;
	add.f32 	%f522, %f179, %f180;
	add.s32 	%r397, %r397, 2048;
	setp.lt.s32 	%p25, %r397, %r67;
	@%p25 bra 	$L__BB11_46;
$L__BB11_47:
	setp.lt.s32 	%p26, %r67, 512;
	@%p26 bra 	$L__BB11_52;
	// begin inline asm
	mov.u32 %r193, %laneid;
	// end inline asm
	mov.b32 	%r195, %f522;
	mov.b32 	%r196, 1;
	mov.b32 	%r217, 31;
	mov.b32 	%r218, -1;
	// begin inline asm
	shfl.sync.down.b32 %r194, %r195, %r196, %r217, %r218;
	// end inline asm
	setp.gt.s32 	%p50, %r193, 30;
	mov.b32 	%f239, %r194;
	add.f32 	%f240, %f522, %f239;
	selp.f32 	%f241, %f522, %f240, %p50;
	mov.b32 	%r200, %f241;
	mov.b32 	%r201, 2;
	// begin inline asm
	shfl.sync.down.b32 %r199, %r200, %r201, %r217, %r218;
	// end inline asm
	setp.gt.s32 	%p51, %r193, 29;
	mov.b32 	%f242, %r199;
	add.f32 	%f243, %f241, %f242;
	selp.f32 	%f244, %f241, %f243, %p51;
	mov.b32 	%r205, %f244;
	mov.b32 	%r206, 4;
	// begin inline asm
	shfl.sync.down.b32 %r204, %r205, %r206, %r217, %r218;
	// end inline asm
	setp.gt.s32 	%p52, %r193, 27;
	mov.b32 	%f245, %r204;
	add.f32 	%f246, %f244, %f245;
	selp.f32 	%f247, %f244, %f246, %p52;
	mov.b32 	%r210, %f247;
	mov.b32 	%r211, 8;
	// begin inline asm
	shfl.sync.down.b32 %r209, %r210, %r211, %r217, %r218;
	// end inline asm
	setp.gt.s32 	%p53, %r193, 23;
	mov.b32 	%f248, %r209;
	add.f32 	%f249, %f247, %f248;
	selp.f32 	%f250, %f247, %f249, %p53;
	mov.b32 	%r215, %f250;
	mov.b32 	%r216, 16;
	// begin inline asm
	shfl.sync.down.b32 %r214, %r215, %r216, %r217, %r218;
	// end inline asm
	setp.gt.s32 	%p54, %r193, 15;
	mov.b32 	%f251, %r214;
	add.f32 	%f38, %f250, %f251;
	selp.f32 	%f530, %f250, %f38, %p54;
	setp.ne.s32 	%p55, %r193, 0;
	@%p55 bra 	$L__BB11_50;
	shr.u32 	%r219, %r34, 3;
	and.b32  	%r220, %r219, 124;
	mov.u32 	%r221, _ZZN3cub18CUB_300001_SM_10006detail6reduce28DeviceReduceSingleTileKernelINS2_10policy_hubIfjN4cuda3std3__44plusIfEEE10Policy1000EPfSC_iS9_ffNS7_10__identityEEEvT0_T1_T2_T3_T4_T6_E12temp_storage;
	add.s32 	%r222, %r221, %r220;
	st.shared.f32 	[%r222+16], %f38;
$L__BB11_50:
	bar.sync 	0;
	setp.ne.s32 	%p56, %r34, 0;
	@%p56 bra 	$L__BB11_72;
	ld.shared.f32 	%f252, [_ZZN3cub18CUB_300001_SM_10006detail6reduce28DeviceReduceSingleTileKernelINS2_10policy_hubIfjN4cuda3std3__44plusIfEEE10Policy1000EPfSC_iS9_ffNS7_10__identityEEEvT0_T1_T2_T3_T4_T6_E12temp_storage+20];
	add.f32 	%f253, %f530, %f252;
	ld.shared.f32 	%f254, [_ZZN3cub18CUB_300001_SM_10006detail6reduce28DeviceReduceSingleTileKernelINS2_10policy_hubIfjN4cuda3std3__44plusIfEEE10Policy1000EPfSC_iS9_ffNS7_10__identityEEEvT0_T1_T2_T3_T4_T6_E12temp_storage+24];
	add.f32 	%f255, %f253, %f254;
	ld.shared.f32 	%f256, [_ZZN3cub18CUB_300001_SM_10006detail6reduce28DeviceReduceSingleTileKernelINS2_10policy_hubIfjN4cuda3std3__44plusIfEEE10Policy1000EPfSC_iS9_ffNS7_10__identityEEEvT0_T1_T2_T3_T4_T6_E12temp_storage+28];
	add.f32 	%f257, %f255, %f256;
	ld.shared.f32 	%f258, [_ZZN3cub18CUB_300001_SM_10006detail6reduce28DeviceReduceSingleTileKernelINS2_10policy_hubIfjN4cuda3std3__44plusIfEEE10Policy1000EPfSC_iS9_ffNS7_10__identityEEEvT0_T1_T2_T3_T4_T6_E12temp_storage+32];
	add.f32 	%f259, %f257, %f258;
	ld.shared.f32 	%f260, [_ZZN3cub18CUB_300001_SM_10006detail6reduce28DeviceReduceSingleTileKernelINS2_10policy_hubIfjN4cuda3std3__44plusIfEEE10Policy1000EPfSC_iS9_ffNS7_10__identityEEEvT0_T1_T2_T3_T4_T6_E12temp_storage+36];
	add.f32 	%f261, %f259, %f260;
	ld.shared.f32 	%f262, [_ZZN3cub18CUB_300001_SM_10006detail6reduce28DeviceReduceSingleTileKernelINS2_10policy_hubIfjN4cuda3std3__44plusIfEEE10Policy1000EPfSC_iS9_ffNS7_10__identityEEEvT0_T1_T2_T3_T4_T6_E12temp_storage+40];
	add.f32 	%f263, %f261, %f262;
	ld.shared.f32 	%f264, [_ZZN3cub18CUB_300001_SM_10006detail6reduce28DeviceReduceSingleTileKernelINS2_10policy_hubIfjN4cuda3std3__44plusIfEEE10Policy1000EPfSC_iS9_ffNS7_10__identityEEEvT0_T1_T2_T3_T4_T6_E12temp_storage+44];
	add.f32 	%f265, %f263, %f264;
	ld.shared.f32 	%f266, [_ZZN3cub18CUB_300001_SM_10006detail6reduce28DeviceReduceSingleTileKernelINS2_10policy_hubIfjN4cuda3std3__44plusIfEEE10Policy1000EPfSC_iS9_ffNS7_10__identityEEEvT0_T1_T2_T3_T4_T6_E12temp_storage+48];
	add.f32 	%f267, %f265, %f266;
	ld.shared.f32 	%f268, [_ZZN3cub18CUB_300001_SM_10006detail6reduce28DeviceReduceSingleTileKernelINS2_10policy_hubIfjN4cuda3std3__44plusIfEEE10Policy1000EPfSC_iS9_ffNS7_10__identityEEEvT0_T1_T2_T3_T4_T6_E12temp_storage+52];
	add.f32 	%f269, %f267, %f268;
	ld.shared.f32 	%f270, [_ZZN3cub18CUB_300001_SM_10006detail6reduce28DeviceReduceSingleTileKernelINS2_10policy_hubIfjN4cuda3std3__44plusIfEEE10Policy1000EPfSC_iS9_ffNS7_10__identityEEEvT0_T1_T2_T3_T4_T6_E12temp_storage+56];
	add.f32 	%f271, %f269, %f270;
	ld.shared.f32 	%f272, [_ZZN3cub18CUB_300001_SM_10006detail6reduce28DeviceReduceSingleTileKernelINS2_10policy_hubIfjN4cuda3std3__44plusIfEEE10Policy1000EPfSC_iS9_ffNS7_10__identityEEEvT0_T1_T2_T3_T4_T6_E12temp_storage+60];
	add.f32 	%f273, %f271, %f272;
	ld.shared.f32 	%f274, [_ZZN3cub18CUB_300001_SM_10006detail6reduce28DeviceReduceSingleTileKernelINS2_10policy_hubIfjN4cuda3std3__44plusIfEEE10Policy1000EPfSC_iS9_ffNS7_10__identityEEEvT0_T1_T2_T3_T4_T6_E12temp_storage+64];
	add.f32 	%f275, %f273, %f274;
	ld.shared.f32 	%f276, [_ZZN3cub18CUB_300001_SM_10006detail6reduce28DeviceReduceSingleTileKernelINS2_10policy_hubIfjN4cuda3std3__44plusIfEEE10Policy1000EPfSC_iS9_ffNS7_10__identityEEEvT0_T1_T2_T3_T4_T6_E12temp_storage+68];
	add.f32 	%f277, %f275, %f276;
	ld.shared.f32 	%f278, [_ZZN3cub18CUB_300001_SM_10006detail6reduce28DeviceReduceSingleTileKernelINS2_10policy_hubIfjN4cuda3std3__44plusIfEEE10Policy1000EPfSC_iS9_ffNS7_10__identityEEEvT0_T1_T2_T3_T4_T6_E12temp_storage+72];
	add.f32 	%f279, %f277, %f278;
	ld.shared.f32 	%f280, [_ZZN3cub18CUB_300001_SM_10006detail6reduce28DeviceReduceSingleTileKernelINS2_10policy_hubIfjN4cuda3std3__44plusIfEEE10Policy1000EPfSC_iS9_ffNS7_10__identityEEEvT0_T1_T2_T3_T4_T6_E12temp_storage+76];
	add.f32 	%f530, %f279, %f280;
	bra.uni 	$L__BB11_72;
$L__BB11_52:
	// begin inline asm
	mov.u32 %r155, %laneid;
	// end inline asm
	and.b32  	%r181, %r34, 992;
	add.s32 	%r182, %r181, 32;
	setp.gt.s32 	%p27, %r182, %r67;
	not.b32 	%r183, %r181;
	add.s32 	%r184, %r67, %r183;
	selp.b32 	%r179, %r184, 31, %p27;
	mov.b32 	%r157, %f522;
	mov.b32 	%r158, 1;
	mov.b32 	%r180, -1;
	// begin inline asm
	shfl.sync.down.b32 %r156, %r157, %r158, %r179, %r180;
	// end inline asm
	setp.lt.s32 	%p28, %r155, %r179;
	mov.b32 	%f181, %r156;
	add.f32 	%f182, %f522, %f181;
	selp.f32 	%f183, %f182, %f522, %p28;
	mov.b32 	%r162, %f183;
	mov.b32 	%r163, 2;
	// begin inline asm
	shfl.sync.down.b32 %r161, %r162, %r163, %r179, %r180;
	// end inline asm
	add.s32 	%r185, %r155, 2;
	setp.gt.s32 	%p29, %r185, %r179;
	mov.b32 	%f184, %r161;
	add.f32 	%f185, %f183, %f184;
	selp.f32 	%f186, %f183, %f185, %p29;
	mov.b32 	%r167, %f186;
	mov.b32 	%r168, 4;
	// begin inline asm
	shfl.sync.down.b32 %r166, %r167, %r168, %r179, %r180;
	// end inline asm
	add.s32 	%r186, %r155, 4;
	setp.gt.s32 	%p30, %r186, %r179;
	mov.b32 	%f187, %r166;
	add.f32 	%f188, %f186, %f187;
	selp.f32 	%f189, %f186, %f188, %p30;
	mov.b32 	%r172, %f189;
	mov.b32 	%r173, 8;
	// begin inline asm
	shfl.sync.down.b32 %r171, %r172, %r173, %r179, %r180;
	// end inline asm
	add.s32 	%r187, %r155, 8;
	setp.gt.s32 	%p31, %r187, %r179;
	mov.b32 	%f190, %r171;
	add.f32 	%f191, %f189, %f190;
	selp.f32 	%f192, %f189, %f191, %p31;
	mov.b32 	%r177, %f192;
	mov.b32 	%r178, 16;
	// begin inline asm
	shfl.sync.down.b32 %r176, %r177, %r178, %r179, %r180;
	// end inline asm
	add.s32 	%r188, %r155, 16;
	setp.gt.s32 	%p32, %r188, %r179;
	mov.b32 	%f193, %r176;
	add.f32 	%f194, %f192, %f193;
	selp.f32 	%f530, %f192, %f194, %p32;
	setp.ne.s32 	%p33, %r155, 0;
	@%p33 bra 	$L__BB11_54;
	shr.u32 	%r189, %r34, 3;
	and.b32  	%r190, %r189, 124;
	mov.u32 	%r191, _ZZN3cub18CUB_300001_SM_10006detail6reduce28DeviceReduceSingleTileKernelINS2_10policy_hubIfjN4cuda3std3__44plusIfEEE10Policy1000EPfSC_iS9_ffNS7_10__identityEEEvT0_T1_T2_T3_T4_T6_E12temp_storage;
	add.s32 	%r192, %r191, %r190;
	st.shared.f32 	[%r192+16], %f530;
$L__BB11_54:
	bar.sync 	0;
	setp.ne.s32 	%p34, %r34, 0;
	@%p34 bra 	$L__BB11_72;
	setp.gt.s32 	%p35, %r67, 32;
	ld.shared.f32 	%f195, [_ZZN3cub18CUB_300001_SM_10006detail6reduce28DeviceReduceSingleTileKernelINS2_10policy_hubIfjN4cuda3std3__44plusIfEEE10Policy1000EPfSC_iS9_ffNS7_10__identityEEEvT0_T1_T2_T3_T4_T6_E12temp_storage+20];
	add.f32 	%f196, %f530, %f195;
	selp.f32 	%f197, %f196, %f530, %p35;
	setp.gt.s32 	%p36, %r67, 64;
	ld.shared.f32 	%f198, [_ZZN3cub18CUB_300001_SM_10006detail6reduce28DeviceReduceSingleTileKernelINS2_10policy_hubIfjN4cuda3std3__44plusIfEEE10Policy1000EPfSC_iS9_ffNS7_10__identityEEEvT0_T1_T2_T3_T4_T6_E12temp_storage+24];
	add.f32 	%f199, %f198, %f197;
	selp.f32 	%f200, %f199, %f197, %p36;
	setp.gt.s32 	%p37, %r67, 96;
	ld.shared.f32 	%f201, [_ZZN3cub18CUB_300001_SM_10006detail6reduce28DeviceReduceSingleTileKernelINS2_10policy_hubIfjN4cuda3std3__44plusIfEEE10Policy1000EPfSC_iS9_ffNS7_10__identityEEEvT0_T1_T2_T3_T4_T6_E12temp_storage+28];
	add.f32 	%f202, %f201, %f200;
	selp.f32 	%f203, %f202, %f200, %p37;
	setp.gt.s32 	%p38, %r67, 128;
	ld.shared.f32 	%f204, [_ZZN3cub18CUB_300001_SM_10006detail6reduce28DeviceReduceSingleTileKernelINS2_10policy_hubIfjN4cuda3std3__44plusIfEEE10Policy1000EPfSC_iS9_ffNS7_10__identityEEEvT0_T1_T2_T3_T4_T6_E12temp_storage+32];
	add.f32 	%f205, %f204, %f203;
	selp.f32 	%f206, %f205, %f203, %p38;
	setp.gt.s32 	%p39, %r67, 160;
	ld.shared.f32 	%f207, [_ZZN3cub18CUB_300001_SM_10006detail6reduce28DeviceReduceSingleTileKernelINS2_10policy_hubIfjN4cuda3std3__44plusIfEEE10Policy1000EPfSC_iS9_ffNS7_10__identityEEEvT0_T1_T2_T3_T4_T6_E12temp_storage+36];
	add.f32 	%f208, %f207, %f206;
	selp.f32 	%f209, %f208, %f206, %p39;
	setp.gt.s32 	%p40, %r67, 192;
	ld.shared.f32 	%f210, [_ZZN3cub18CUB_300001_SM_10006detail6reduce28DeviceReduceSingleTileKernelINS2_10policy_hubIfjN4cuda3std3__44plusIfEEE10Policy1000EPfSC_iS9_ffNS7_10__identityEEEvT0_T1_T2_T3_T4_T6_E12temp_storage+40];
	add.f32 	%f211, %f210, %f209;
	selp.f32 	%f212, %f211, %f209, %p40;
	setp.gt.s32 	%p41, %r67, 224;
	ld.shared.f32 	%f213, [_ZZN3cub18CUB_300001_SM_10006detail6reduce28DeviceReduceSingleTileKernelINS2_10policy_hubIfjN4cuda3std3__44plusIfEEE10Policy1000EPfSC_iS9_ffNS7_10__identityEEEvT0_T1_T2_T3_T4_T6_E12temp_storage+44];
	add.f32 	%f214, %f213, %f212;
	selp.f32 	%f215, %f214, %f212, %p41;
	setp.gt.s32 	%p42, %r67, 256;
	ld.shared.f32 	%f216, [_ZZN3cub18CUB_300001_SM_10006detail6reduce28DeviceReduceSingleTileKernelINS2_10policy_hubIfjN4cuda3std3__44plusIfEEE10Policy1000EPfSC_iS9_ffNS7_10__identityEEEvT0_T1_T2_T3_T4_T6_E12temp_storage+48];
	add.f32 	%f217, %f216, %f215;
	selp.f32 	%f218, %f217, %f215, %p42;
	setp.gt.s32 	%p43, %r67, 288;
	ld.shared.f32 	%f219, [_ZZN3cub18CUB_300001_SM_10006detail6reduce28DeviceReduceSingleTileKernelINS2_10policy_hubIfjN4cuda3std3__44plusIfEEE10Policy1000EPfSC_iS9_ffNS7_10__identityEEEvT0_T1_T2_T3_T4_T6_E12temp_storage+52];
	add.f32 	%f220, %f219, %f218;
	selp.f32 	%f221, %f220, %f218, %p43;
	setp.gt.s32 	%p44, %r67, 320;
	ld.shared.f32 	%f222, [_ZZN3cub18CUB_300001_SM_10006detail6reduce28DeviceReduceSingleTileKernelINS2_10policy_hubIfjN4cuda3std3__44plusIfEEE10Policy1000EPfSC_iS9_ffNS7_10__identityEEEvT0_T1_T2_T3_T4_T6_E12temp_storage+56];
	add.f32 	%f223, %f222, %f221;
	selp.f32 	%f224, %f223, %f221, %p44;
	setp.gt.s32 	%p45, %r67, 352;
	ld.shared.f32 	%f225, [_ZZN3cub18CUB_300001_SM_10006detail6reduce28DeviceReduceSingleTileKernelINS2_10policy_hubIfjN4cuda3std3__44plusIfEEE10Policy1000EPfSC_iS9_ffNS7_10__identityEEEvT0_T1_T2_T3_T4_T6_E12temp_storage+60];
	add.f32 	%f226, %f225, %f224;
	selp.f32 	%f227, %f226, %f224, %p45;
	setp.gt.s32 	%p46, %r67, 384;
	ld.shared.f32 	%f228, [_ZZN3cub18CUB_300001_SM_10006detail6reduce28DeviceReduceSingleTileKernelINS2_10policy_hubIfjN4cuda3std3__44plusIfEEE10Policy1000EPfSC_iS9_ffNS7_10__identityEEEvT0_T1_T2_T3_T4_T6_E12temp_storage+64];
	add.f32 	%f229, %f228, %f227;
	selp.f32 	%f230, %f229, %f227, %p46;
	setp.gt.s32 	%p47, %r67, 416;
	ld.shared.f32 	%f231, [_ZZN3cub18CUB_300001_SM_10006detail6reduce28DeviceReduceSingleTileKernelINS2_10policy_hubIfjN4cuda3std3__44plusIfEEE10Policy1000EPfSC_iS9_ffNS7_10__identityEEEvT0_T1_T2_T3_T4_T6_E12temp_storage+68];
	add.f32 	%f232, %f231, %f230;
	selp.f32 	%f233, %f232, %f230, %p47;
	setp.gt.s32 	%p48, %r67, 448;
	ld.shared.f32 	%f234, [_ZZN3cub18CUB_300001_SM_10006detail6reduce28DeviceReduceSingleTileKernelINS2_10policy_hubIfjN4cuda3std3__44plusIfEEE10Policy1000EPfSC_iS9_ffNS7_10__identityEEEvT0_T1_T2_T3_T4_T6_E12temp_storage+72];
	add.f32 	%f235, %f234, %f233;
	selp.f32 	%f236, %f235, %f233, %p48;
	setp.gt.s32 	%p49, %r67, 480;
	ld.shared.f32 	%f237, [_ZZN3cub18CUB_300001_SM_10006detail6reduce28DeviceReduceSingleTileKernelINS2_10policy_hubIfjN4cuda3std3__44plusIfEEE10Policy1000EPfSC_iS9_ffNS7_10__identityEEEvT0_T1_T2_T3_T4_T6_E12temp_storage+76];
	add.f32 	%f238, %f237, %f236;
	selp.f32 	%f530, %f238, %f236, %p49;
	bra.uni 	$L__BB11_72;
$L__BB11_56:
	mov.u32 	%r46, %tid.x;
	mul.wide.u32 	%rd35, %r46, 4;
	add.s64 	%rd19, %rd16, %rd35;
	// begin inline asm
	ld.global.nc.u32 %r68, [%rd19];
	// end inline asm
	mov.b32 	%f59, %r68;
	add.s64 	%rd20, %rd19, 2048;
	// begin inline asm
	ld.global.nc.u32 %r69, [%rd20];
	// end inline asm
	mov.b32 	%f60, %r69;
	add.s64 	%rd21, %rd19, 4096;
	// begin inline asm
	ld.global.nc.u32 %r70, [%rd21];
	// end inline asm
	mov.b32 	%f61, %r70;
	add.s64 	%rd22, %rd19, 6144;
	// begin inline asm
	ld.global.nc.u32 %r71, [%rd22];
	// end inline asm
	mov.b32 	%f62, %r71;
	add.s64 	%rd23, %rd19, 8192;
	// begin inline asm
	ld.global.nc.u32 %r72, [%rd23];
	// end inline asm
	mov.b32 	%f63, %r72;
	add.s64 	%rd24, %rd19, 10240;
	// begin inline asm
	ld.global.nc.u32 %r73, [%rd24];
	// end inline asm
	mov.b32 	%f64, %r73;
	add.s64 	%rd25, %rd19, 12288;
	// begin inline asm
	ld.global.nc.u32 %r74, [%rd25];
	// end inline asm
	mov.b32 	%f65, %r74;
	add.s64 	%rd26, %rd19, 14336;
	// begin inline asm
	ld.global.nc.u32 %r75, [%rd26];
	// end inline asm
	mov.b32 	%f66, %r75;
	add.s64 	%rd27, %rd19, 16384;
	// begin inline asm
	ld.global.nc.u32 %r76, [%rd27];
	// end inline asm
	mov.b32 	%f67, %r76;
	add.s64 	%rd28, %rd19, 18432;
	// begin inline asm
	ld.global.nc.u32 %r77, [%rd28];
	// end inline asm
	mov.b32 	%f68, %r77;
	add.s64 	%rd29, %rd19, 20480;
	// begin inline asm
	ld.global.nc.u32 %r78, [%rd29];
	// end inline asm
	mov.b32 	%f69, %r78;
	add.s64 	%rd30, %rd19, 22528;
	// begin inline asm
	ld.global.nc.u32 %r79, [%rd30];
	// end inline asm
	mov.b32 	%f70, %r79;
	add.s64 	%rd31, %rd19, 24576;
	// begin inline asm
	ld.global.nc.u32 %r80, [%rd31];
	// end inline asm
	mov.b32 	%f71, %r80;
	add.s64 	%rd32, %rd19, 26624;
	// begin inline asm
	ld.global.nc.u32 %r81, [%rd32];
	// end inline asm
	mov.b32 	%f72, %r81;
	add.s64 	%rd33, %rd19, 28672;
	// begin inline asm
	ld.global.nc.u32 %r82, [%rd33];
	// end inline asm
	mov.b32 	%f73, %r82;
	add.s64 	%rd34, %rd19, 30720;
	// begin inline asm
	ld.global.nc.u32 %r83, [%rd34];
	// end inline asm
	mov.b32 	%f74, %r83;
	add.f32 	%f75, %f59, %f60;
	add.f32 	%f76, %f61, %f62;
	add.f32 	%f77, %f63, %f64;
	add.f32 	%f78, %f65, %f66;
	add.f32 	%f79, %f67, %f68;
	add.f32 	%f80, %f69, %f70;
	add.f32 	%f81, %f71, %f72;
	add.f32 	%f82, %f73, %f74;
	add.f32 	%f83, %f75, %f76;
	add.f32 	%f84, %f77, %f78;
	add.f32 	%f85, %f79, %f80;
	add.f32 	%f86, %f81, %f82;
	add.f32 	%f87, %f83, %f84;
	add.f32 	%f88, %f85, %f86;
	add.f32 	%f529, %f87, %f88;
	setp.lt.u32 	%p4, %r67, 16384;
	mov.b32 	%r400, 8192;
	@%p4 bra 	$L__BB11_60;
	add.s32 	%r47, %r67, -8192;
	mov.b32 	%r400, 8192;
$L__BB11_58:
	mul.wide.s32 	%rd52, %r400, 4;
	add.s64 	%rd36, %rd19, %rd52;
	// begin inline asm
	ld.global.nc.u32 %r86, [%rd36];
	// end inline asm
	mov.b32 	%f89, %r86;
	add.s64 	%rd37, %rd36, 2048;
	// begin inline asm
	ld.global.nc.u32 %r87, [%rd37];
	// end inline asm
	mov.b32 	%f90, %r87;
	add.s64 	%rd38, %rd36, 4096;
	// begin inline asm
	ld.global.nc.u32 %r88, [%rd38];
	// end inline asm
	mov.b32 	%f91, %r88;
	add.s64 	%rd39, %rd36, 6144;
	// begin inline asm
	ld.global.nc.u32 %r89, [%rd39];
	// end inline asm
	mov.b32 	%f92, %r89;
	add.s64 	%rd40, %rd36, 8192;
	// begin inline asm
	ld.global.nc.u32 %r90, [%rd40];
	// end inline asm
	mov.b32 	%f93, %r90;
	add.s64 	%rd41, %rd36, 10240;
	// begin inline asm
	ld.global.nc.u32 %r91, [%rd41];
	// end inline asm
	mov.b32 	%f94, %r91;
	add.s64 	%rd42, %rd36, 12288;
	// begin inline asm
	ld.global.nc.u32 %r92, [%rd42];
	// end inline asm
	mov.b32 	%f95, %r92;
	add.s64 	%rd43, %rd36, 14336;
	// begin inline asm
	ld.global.nc.u32 %r93, [%rd43];
	// end inline asm
	mov.b32 	%f96, %r93;
	add.s64 	%rd44, %rd36, 16384;
	// begin inline asm
	ld.global.nc.u32 %r94, [%rd44];
	// end inline asm
	mov.b32 	%f97, %r94;
	add.s64 	%rd45, %rd36, 18432;
	// begin inline asm
	ld.global.nc.u32 %r95, [%rd45];
	// end inline asm
	mov.b32 	%f98, %r95;
	add.s64 	%rd46, %rd36, 20480;
	// begin inline asm
	ld.global.nc.u32 %r96, [%rd46];
	// end inline asm
	mov.b32 	%f99, %r96;
	add.s64 	%rd47, %rd36, 22528;
	// begin inline asm
	ld.global.nc.u32 %r97, [%rd47];
	// end inline asm
	mov.b32 	%f100, %r97;
	add.s64 	%rd48, %rd36, 24576;
	// begin inline asm
	ld.global.nc.u32 %r98, [%rd48];
	// end inline asm
	mov.b32 	%f101, %r98;
	add.s64 	%rd49, %rd36, 26624;
	// begin inline asm
	ld.global.nc.u32 %r99, [%rd49];
	// end inline asm
	mov.b32 	%f102, %r99;
	add.s64 	%rd50, %rd36, 28672;
	// begin inline asm
	ld.global.nc.u32 %r100, [%rd50];
	// end inline asm
	mov.b32 	%f103, %r100;
	add.s64 	%rd51, %rd36, 30720;
	// begin inline asm
	ld.global.nc.u32 %r101, [%rd51];
	// end inline asm
	mov.b32 	%f104, %r101;
	add.f32 	%f105, %f529, %f89;
	add.f32 	%f106, %f90, %f91;
	add.f32 	%f107, %f92, %f93;
	add.f32 	%f108, %f94, %f95;
	add.f32 	%f109, %f96, %f97;
	add.f32 	%f110, %f98, %f99;
	add.f32 	%f111, %f100, %f101;
	add.f32 	%f112, %f102, %f103;
	add.f32 	%f113, %f105, %f106;
	add.f32 	%f114, %f107, %f108;
	add.f32 	%f115, %f109, %f110;
	add.f32 	%f116, %f111, %f112;
	add.f32 	%f117, %f113, %f114;
	add.f32 	%f118, %f115, %f116;
	add.f32 	%f119, %f117, %f118;
	add.f32 	%f529, %f119, %f104;
	sub.s32 	%r102, %r67, %r400;
	setp.lt.s32 	%p5, %r102, 8192;
	@%p5 bra 	$L__BB11_68;
	add.s32 	%r400, %r400, 8192;
	setp.le.s32 	%p6, %r400, %r47;
	@%p6 bra 	$L__BB11_58;
$L__BB11_60:
	setp.le.s32 	%p7, %r67, %r400;
	@%p7 bra 	$L__BB11_68;
	sub.s32 	%r51, %r67, %r400;
	setp.ge.s32 	%p8, %r46, %r51;
	@%p8 bra 	$L__BB11_68;
	not.b32 	%r103, %r46;
	add.s32 	%r104, %r67, %r103;
	sub.s32 	%r52, %r104, %r400;
	and.b32  	%r105, %r52, 1536;
	setp.eq.s32 	%p9, %r105, 1536;
	mov.u32 	%r404, %r46;
	@%p9 bra 	$L__BB11_65;
	add.s32 	%r402, %r46, %r400;
	shr.u32 	%r106, %r52, 9;
	add.s32 	%r107, %r106, 1;
	and.b32  	%r108, %r107, 3;
	neg.s32 	%r401, %r108;
	mov.u32 	%r404, %r46;
$L__BB11_64:
	.pragma "nounroll";
	mul.wide.u32 	%rd54, %r402, 4;
	add.s64 	%rd53, %rd16, %rd54;
	// begin inline asm
	ld.global.nc.u32 %r109, [%rd53];
	// end inline asm
	mov.b32 	%f121, %r109;
	add.f32 	%f529, %f529, %f121;
	add.s32 	%r404, %r404, 512;
	add.s32 	%r402, %r402, 512;
	add.s32 	%r401, %r401, 1;
	setp.ne.s32 	%p10, %r401, 0;
	@%p10 bra 	$L__BB11_64;
$L__BB11_65:
	setp.lt.u32 	%p11, %r52, 1536;
	@%p11 bra 	$L__BB11_68;
	cvt.u64.u32 	%rd55, %r404;
	cvt.u64.u32 	%rd56, %r400;
	add.s64 	%rd57, %rd55, %rd56;
	shl.b64 	%rd58, %rd57, 2;
	add.s64 	%rd59, %rd58, %rd16;
	add.s64 	%rd132, %rd59, 4096;
	add.s32 	%r405, %r404, %r400;
$L__BB11_67:
	mul.wide.u32 	%rd64, %r405, 4;
	add.s64 	%rd60, %rd16, %rd64;
	// begin inline asm
	ld.global.nc.u32 %r110, [%rd60];
	// end inline asm
	mov.b32 	%f122, %r110;
	add.f32 	%f123, %f529, %f122;
	add.s64 	%rd61, %rd132, -2048;
	// begin inline asm
	ld.global.nc.u32 %r111, [%rd61];
	// end inline asm
	mov.b32 	%f124, %r111;
	add.f32 	%f125, %f123, %f124;
	// begin inline asm
	ld.global.nc.u32 %r112, [%rd132];
	// end inline asm
	mov.b32 	%f126, %r112;
	add.f32 	%f127, %f125, %f126;
	add.s64 	%rd63, %rd132, 2048;
	// begin inline asm
	ld.global.nc.u32 %r113, [%rd63];
	// end inline asm
	mov.b32 	%f128, %r113;
	add.f32 	%f529, %f127, %f128;
	add.s32 	%r404, %r404, 2048;
	add.s64 	%rd132, %rd132, 8192;
	add.s32 	%r405, %r405, 2048;
	setp.lt.s32 	%p12, %r404, %r51;
	@%p12 bra 	$L__BB11_67;
$L__BB11_68:
	// begin inline asm
	mov.u32 %r114, %laneid;
	// end inline asm
	mov.b32 	%r116, %f529;
	mov.b32 	%r117, 1;
	mov.b32 	%r138, 31;
	mov.b32 	%r139, -1;
	// begin inline asm
	shfl.sync.down.b32 %r115, %r116, %r117, %r138, %r139;
	// end inline asm
	setp.gt.s32 	%p13, %r114, 30;
	mov.b32 	%f129, %r115;
	add.f32 	%f130, %f529, %f129;
	selp.f32 	%f131, %f529, %f130, %p13;
	mov.b32 	%r121, %f131;
	mov.b32 	%r122, 2;
	// begin inline asm
	shfl.sync.down.b32 %r120, %r121, %r122, %r138, %r139;
	// end inline asm
	setp.gt.s32 	%p14, %r114, 29;
	mov.b32 	%f132, %r120;
	add.f32 	%f133, %f131, %f132;
	selp.f32 	%f134, %f131, %f133, %p14;
	mov.b32 	%r126, %f134;
	mov.b32 	%r127, 4;
	// begin inline asm
	shfl.sync.down.b32 %r125, %r126, %r127, %r138, %r139;
	// end inline asm
	setp.gt.s32 	%p15, %r114, 27;
	mov.b32 	%f135, %r125;
	add.f32 	%f136, %f134, %f135;
	selp.f32 	%f137, %f134, %f136, %p15;
	mov.b32 	%r131, %f137;
	mov.b32 	%r132, 8;
	// begin inline asm
	shfl.sync.down.b32 %r130, %r131, %r132, %r138, %r139;
	// end inline asm
	setp.gt.s32 	%p16, %r114, 23;
	mov.b32 	%f138, %r130;
	add.f32 	%f139, %f137, %f138;
	selp.f32 	%f140, %f137, %f139, %p16;
	mov.b32 	%r136, %f140;
	mov.b32 	%r137, 16;
	// begin inline asm
	shfl.sync.down.b32 %r135, %r136, %r137, %r138, %r139;
	// end inline asm
	setp.gt.s32 	%p17, %r114, 15;
	mov.b32 	%f141, %r135;
	add.f32 	%f54, %f140, %f141;
	selp.f32 	%f530, %f140, %f54, %p17;
	setp.ne.s32 	%p18, %r114, 0;
	@%p18 bra 	$L__BB11_70;
	shr.u32 	%r140, %r46, 3;
	and.b32  	%r141, %r140, 124;
	mov.u32 	%r142, _ZZN3cub18CUB_300001_SM_10006detail6reduce28DeviceReduceSingleTileKernelINS2_10policy_hubIfjN4cuda3std3__44plusIfEEE10Policy1000EPfSC_iS9_ffNS7_10__identityEEEvT0_T1_T2_T3_T4_T6_E12temp_storage;
	add.s32 	%r143, %r142, %r141;
	st.shared.f32 	[%r143+16], %f54;
$L__BB11_70:
	bar.sync 	0;
	setp.ne.s32 	%p19, %r46, 0;
	@%p19 bra 	$L__BB11_72;
	ld.shared.f32 	%f142, [_ZZN3cub18CUB_300001_SM_10006detail6reduce28DeviceReduceSingleTileKernelINS2_10policy_hubIfjN4cuda3std3__44plusIfEEE10Policy1000EPfSC_iS9_ffNS7_10__identityEEEvT0_T1_T2_T3_T4_T6_E12temp_storage+20];
	add.f32 	%f143, %f530, %f142;
	ld.shared.f32 	%f144, [_ZZN3cub18CUB_300001_SM_10006detail6reduce28DeviceReduceSingleTileKernelINS2_10policy_hubIfjN4cuda3std3__44plusIfEEE10Policy1000EPfSC_iS9_ffNS7_10__identityEEEvT0_T1_T2_T3_T4_T6_E12temp_storage+24];
	add.f32 	%f145, %f143, %f144;
	ld.shared.f32 	%f146, [_ZZN3cub18CUB_300001_SM_10006detail6reduce28DeviceReduceSingleTileKernelINS2_10policy_hubIfjN4cuda3std3__44plusIfEEE10Policy1000EPfSC_iS9_ffNS7_10__identityEEEvT0_T1_T2_T3_T4_T6_E12temp_storage+28];
	add.f32 	%f147, %f145, %f146;
	ld.shared.f32 	%f148, [_ZZN3cub18CUB_300001_SM_10006detail6reduce28DeviceReduceSingleTileKernelINS2_10policy_hubIfjN4cuda3std3__44plusIfEEE10Policy1000EPfSC_iS9_ffNS7_10__identityEEEvT0_T1_T2_T3_T4_T6_E12temp_storage+32];
	add.f32 	%f149, %f147, %f148;
	ld.shared.f32 	%f150, [_ZZN3cub18CUB_300001_SM_10006detail6reduce28DeviceReduceSingleTileKernelINS2_10policy_hubIfjN4cuda3std3__44plusIfEEE10Policy1000EPfSC_iS9_ffNS7_10__identityEEEvT0_T1_T2_T3_T4_T6_E12temp_storage+36];
	add.f32 	%f151, %f149, %f150;
	ld.shared.f32 	%f152, [_ZZN3cub18CUB_300001_SM_10006detail6reduce28DeviceReduceSingleTileKernelINS2_10policy_hubIfjN4cuda3std3__44plusIfEEE10Policy1000EPfSC_iS9_ffNS7_10__identityEEEvT0_T1_T2_T3_T4_T6_E12temp_storage+40];
	add.f32 	%f153, %f151, %f152;
	ld.shared.f32 	%f154, [_ZZN3cub18CUB_300001_SM_10006detail6reduce28DeviceReduceSingleTileKernelINS2_10policy_hubIfjN4cuda3std3__44plusIfEEE10Policy1000EPfSC_iS9_ffNS7_10__identityEEEvT0_T1_T2_T3_T4_T6_E12temp_storage+44];
	add.f32 	%f155, %f153, %f154;
	ld.shared.f32 	%f156, [_ZZN3cub18CUB_300001_SM_10006detail6reduce28DeviceReduceSingleTileKernelINS2_10policy_hubIfjN4cuda3std3__44plusIfEEE10Policy1000EPfSC_iS9_ffNS7_10__identityEEEvT0_T1_T2_T3_T4_T6_E12temp_storage+48];
	add.f32 	%f157, %f155, %f156;
	ld.shared.f32 	%f158, [_ZZN3cub18CUB_300001_SM_10006detail6reduce28DeviceReduceSingleTileKernelINS2_10policy_hubIfjN4cuda3std3__44plusIfEEE10Policy1000EPfSC_iS9_ffNS7_10__identityEEEvT0_T1_T2_T3_T4_T6_E12temp_storage+52];
	add.f32 	%f159, %f157, %f158;
	ld.shared.f32 	%f160, [_ZZN3cub18CUB_300001_SM_10006detail6reduce28DeviceReduceSingleTileKernelINS2_10policy_hubIfjN4cuda3std3__44plusIfEEE10Policy1000EPfSC_iS9_ffNS7_10__identityEEEvT0_T1_T2_T3_T4_T6_E12temp_storage+56];
	add.f32 	%f161, %f159, %f160;
	ld.shared.f32 	%f162, [_ZZN3cub18CUB_300001_SM_10006detail6reduce28DeviceReduceSingleTileKernelINS2_10policy_hubIfjN4cuda3std3__44plusIfEEE10Policy1000EPfSC_iS9_ffNS7_10__identityEEEvT0_T1_T2_T3_T4_T6_E12temp_storage+60];
	add.f32 	%f163, %f161, %f162;
	ld.shared.f32 	%f164, [_ZZN3cub18CUB_300001_SM_10006detail6reduce28DeviceReduceSingleTileKernelINS2_10policy_hubIfjN4cuda3std3__44plusIfEEE10Policy1000EPfSC_iS9_ffNS7_10__identityEEEvT0_T1_T2_T3_T4_T6_E12temp_storage+64];
	add.f32 	%f165, %f163, %f164;
	ld.shared.f32 	%f166, [_ZZN3cub18CUB_300001_SM_10006detail6reduce28DeviceReduceSingleTileKernelINS2_10policy_hubIfjN4cuda3std3__44plusIfEEE10Policy1000EPfSC_iS9_ffNS7_10__identityEEEvT0_T1_T2_T3_T4_T6_E12temp_storage+68];
	add.f32 	%f167, %f165, %f166;
	ld.shared.f32 	%f168, [_ZZN3cub18CUB_300001_SM_10006detail6reduce28DeviceReduceSingleTileKernelINS2_10policy_hubIfjN4cuda3std3__44plusIfEEE10Policy1000EPfSC_iS9_ffNS7_10__identityEEEvT0_T1_T2_T3_T4_T6_E12temp_storage+72];
	add.f32 	%f169, %f167, %f168;
	ld.shared.f32 	%f170, [_ZZN3cub18CUB_300001_SM_10006detail6reduce28DeviceReduceSingleTileKernelINS2_10policy_hubIfjN4cuda3std3__44plusIfEEE10Policy1000EPfSC_iS9_ffNS7_10__identityEEEvT0_T1_T2_T3_T4_T6_E12temp_storage+76];
	add.f32 	%f530, %f169, %f170;
$L__BB11_72:
	mov.u32 	%r379, %tid.x;
	setp.ne.s32 	%p111, %r379, 0;
	@%p111 bra 	$L__BB11_74;
	add.f32 	%f503, %f58, %f530;
	st.global.f32 	[%rd1], %f503;
$L__BB11_74:
	ret;

}
	// .globl	_ZN3cub18CUB_300001_SM_10006detail6reduce28DeviceReduceSingleTileKernelINS2_10policy_hubIfyN4cuda3std3__44plusIfEEE10Policy1000EN6thrust24THRUST_300001_SM_1000_NS6detail15normal_iteratorINSD_10device_ptrIfEEEEPfyS9_ffNS7_10__identityEEEvT0_T1_T2_T3_T4_T6_
.visible .entry _ZN3cub18CUB_300001_SM_10006detail6reduce28DeviceReduceSingleTileKernelINS2_10policy_hubIfyN4cuda3std3__44plusIfEEE10Policy1000EN6thrust24THRUST_300001_SM_1000_NS6detail15normal_iteratorINSD_10device_ptrIfEEEEPfyS9_ffNS7_10__identityEEEvT0_T1_T2_T3_T4_T6_(
	.param .align 8 .b8 _ZN3cub18CUB_300001_SM_10006detail6reduce28DeviceReduceSingleTileKernelINS2_10policy_hubIfyN4cuda3std3__44plusIfEEE10Policy1000EN6thrust24THRUST_300001_SM_1000_NS6detail15normal_iteratorINSD_10device_ptrIfEEEEPfyS9_ffNS7_10__identityEEEvT0_T1_T2_T3_T4_T6__param_0[8],
	.param .u64 .ptr .align 1 _ZN3cub18CUB_300001_SM_10006detail6reduce28DeviceReduceSingleTileKernelINS2_10policy_hubIfyN4cuda3std3__44plusIfEEE10Policy1000EN6thrust24THRUST_300001_SM_1000_NS6detail15normal_iteratorINSD_10device_ptrIfEEEEPfyS9_ffNS7_10__identityEEEvT0_T1_T2_T3_T4_T6__param_1,
	.param .u64 _ZN3cub18CUB_300001_SM_10006detail6reduce28DeviceReduceSingleTileKernelINS2_10policy_hubIfyN4cuda3std3__44plusIfEEE10Policy1000EN6thrust24THRUST_300001_SM_1000_NS6detail15normal_iteratorINSD_10device_ptrIfEEEEPfyS9_ffNS7_10__identityEEEvT0_T1_T2_T3_T4_T6__param_2,
	.param .align 1 .b8 _ZN3cub18CUB_300001_SM_10006detail6reduce28DeviceReduceSingleTileKernelINS2_10policy_hubIfyN4cuda3std3__44plusIfEEE10Policy1000EN6thrust24THRUST_300001_SM_1000_NS6detail15normal_iteratorINSD_10device_ptrIfEEEEPfyS9_ffNS7_10__identityEEEvT0_T1_T2_T3_T4_T6__param_3[1],
	.param .f32 _ZN3cub18CUB_300001_SM_10006detail6reduce28DeviceReduceSingleTileKernelINS2_10policy_hubIfyN4cuda3std3__44plusIfEEE10Policy1000EN6thrust24THRUST_300001_SM_1000_NS6detail15normal_iteratorINSD_10device_ptrIfEEEEPfyS9_ffNS7_10__identityEEEvT0_T1_T2_T3_T4_T6__param_4,
	.param .align 1 .b8 _ZN3cub18CUB_300001_SM_10006detail6reduce28DeviceReduceSingleTileKernelINS2_10policy_hubIfyN4cuda3std3__44plusIfEEE10Policy1000EN6thrust24THRUST_300001_SM_1000_NS6detail15normal_iteratorINSD_10device_ptrIfEEEEPfyS9_ffNS7_10__identityEEEvT0_T1_T2_T3_T4_T6__param_5[1]
)
.maxntid 256
.minnctapersm 1
{
	.reg .pred 	%p<59>;
	.reg .b32 	%r<171>;
	.reg .b32 	%f<328>;
	.reg .b64 	%rd<56>;
	// demoted variable
	.shared .align 4 .b8 _ZZN3cub18CUB_300001_SM_10006detail6reduce28DeviceReduceSingleTileKernelINS2_10policy_hubIfyN4cuda3std3__44plusIfEEE10Policy1000EN6thrust24THRUST_300001_SM_1000_NS6detail15normal_iteratorINSD_10device_ptrIfEEEEPfyS9_ffNS7_10__identityEEEvT0_T1_T2_T3_T4_T6_E12temp_storage[44];
	ld.param.u64 	%rd18, [_ZN3cub18CUB_300001_SM_10006detail6reduce28DeviceReduceSingleTileKernelINS2_10policy_hubIfyN4cuda3std3__44plusIfEEE10Policy1000EN6thrust24THRUST_300001_SM_1000_NS6detail15normal_iteratorINSD_10device_ptrIfEEEEPfyS9_ffNS7_10__identityEEEvT0_T1_T2_T3_T4_T6__param_0];
	ld.param.u64 	%rd20, [_ZN3cub18CUB_300001_SM_10006detail6reduce28DeviceReduceSingleTileKernelINS2_10policy_hubIfyN4cuda3std3__44plusIfEEE10Policy1000EN6thrust24THRUST_300001_SM_1000_NS6detail15normal_iteratorINSD_10device_ptrIfEEEEPfyS9_ffNS7_10__identityEEEvT0_T1_T2_T3_T4_T6__param_1];
	ld.param.u64 	%rd19, [_ZN3cub18CUB_300001_SM_10006detail6reduce28DeviceReduceSingleTileKernelINS2_10policy_hubIfyN4cuda3std3__44plusIfEEE10Policy1000EN6thrust24THRUST_300001_SM_1000_NS6detail15normal_iteratorINSD_10device_ptrIfEEEEPfyS9_ffNS7_10__identityEEEvT0_T1_T2_T3_T4_T6__param_2];
	ld.param.f32 	%f42, [_ZN3cub18CUB_300001_SM_10006detail6reduce28DeviceReduceSingleTileKernelINS2_10policy_hubIfyN4cuda3std3__44plusIfEEE10Policy1000EN6thrust24THRUST_300001_SM_1000_NS6detail15normal_iteratorINSD_10device_ptrIfEEEEPfyS9_ffNS7_10__identityEEEvT0_T1_T2_T3_T4_T6__param_4];
	cvta.to.global.u64 	%rd1, %rd20;
	setp.ne.s64 	%p1, %rd19, 0;
	@%p1 bra 	$L__BB12_3;
	mov.u32 	%r156, %tid.x;
	setp.ne.s32 	%p58, %r156, 0;
	@%p58 bra 	$L__BB12_51;
	st.global.f32 	[%rd1], %f42;
	bra.uni 	$L__BB12_51;
$L__BB12_3:
	cvta.to.global.u64 	%rd2, %rd18;
	setp.gt.u64 	%p2, %rd19, 4095;
	@%p2 bra 	$L__BB12_28;
	cvt.u32.u64 	%r1, %rd19;
	mov.u32 	%r2, %tid.x;
	setp.ge.u32 	%p24, %r2, %r1;
	mov.f32 	%f315, 0f00000000;
	mov.u32 	%r160, %r2;
	@%p24 bra 	$L__BB12_6;
	mul.wide.u32 	%rd41, %r2, 4;
	add.s64 	%rd42, %rd2, %rd41;
	ld.global.f32 	%f315, [%rd42];
	add.s32 	%r160, %r2, 256;
$L__BB12_6:
	setp.ge.u32 	%p25, %r160, %r1;
	@%p25 bra 	$L__BB12_19;
	not.b32 	%r83, %r160;
	add.s32 	%r84, %r83, %r1;
	shr.u32 	%r85, %r84, 8;
	add.s32 	%r5, %r85, 1;
	and.b32  	%r6, %r5, 15;
	setp.lt.u32 	%p26, %r84, 3840;
	@%p26 bra 	$L__BB12_10;
	and.b32  	%r86, %r5, 33554416;
	neg.s32 	%r158, %r86;
	mul.wide.u32 	%rd43, %r160, 4;
	add.s64 	%rd44, %rd43, %rd2;
	add.s64 	%rd51, %rd44, 8192;
$L__BB12_9:
	.pragma "nounroll";
	ld.global.f32 	%f189, [%rd51+-8192];
	add.f32 	%f190, %f315, %f189;
	ld.global.f32 	%f191, [%rd51+-7168];
	add.f32 	%f192, %f190, %f191;
	ld.global.f32 	%f193, [%rd51+-6144];
	add.f32 	%f194, %f192, %f193;
	ld.global.f32 	%f195, [%rd51+-5120];
	add.f32 	%f196, %f194, %f195;
	ld.global.f32 	%f197, [%rd51+-4096];
	add.f32 	%f198, %f196, %f197;
	ld.global.f32 	%f199, [%rd51+-3072];
	add.f32 	%f200, %f198, %f199;
	ld.global.f32 	%f201, [%rd51+-2048];
	add.f32 	%f202, %f200, %f201;
	ld.global.f32 	%f203, [%rd51+-1024];
	add.f32 	%f204, %f202, %f203;
	ld.global.f32 	%f205, [%rd51];
	add.f32 	%f206, %f204, %f205;
	ld.global.f32 	%f207, [%rd51+1024];
	add.f32 	%f208, %f206, %f207;
	ld.global.f32 	%f209, [%rd51+2048];
	add.f32 	%f210, %f208, %f209;
	ld.global.f32 	%f211, [%rd51+3072];
	add.f32 	%f212, %f210, %f211;
	ld.global.f32 	%f213, [%rd51+4096];
	add.f32 	%f214, %f212, %f213;
	ld.global.f32 	%f215, [%rd51+5120];
	add.f32 	%f216, %f214, %f215;
	ld.global.f32 	%f217, [%rd51+6144];
	add.f32 	%f218, %f216, %f217;
	ld.global.f32 	%f219, [%rd51+7168];
	add.f32 	%f315, %f218, %f219;
	add.s32 	%r160, %r160, 4096;
	add.s32 	%r158, %r158, 16;
	add.s64 	%rd51, %rd51, 16384;
	setp.ne.s32 	%p27, %r158, 0;
	@%p27 bra 	$L__BB12_9;
$L__BB12_10:
	setp.eq.s32 	%p28, %r6, 0;
	@%p28 bra 	$L__BB12_19;
	and.b32  	%r13, %r5, 7;
	setp.lt.u32 	%p29, %r6, 8;
	@%p29 bra 	$L__BB12_13;
	mul.wide.s32 	%rd45, %r160, 4;
	add.s64 	%rd46, %rd2, %rd45;
	ld.global.f32 	%f221, [%rd46];
	add.f32 	%f222, %f315, %f221;
	ld.global.f32 	%f223, [%rd46+1024];
	add.f32 	%f224, %f222, %f223;
	ld.global.f32 	%f225, [%rd46+2048];
	add.f32 	%f226, %f224, %f225;
	ld.global.f32 	%f227, [%rd46+3072];
	add.f32 	%f228, %f226, %f227;
	ld.global.f32 	%f229, [%rd46+4096];
	add.f32 	%f230, %f228, %f229;
	ld.global.f32 	%f231, [%rd46+5120];
	add.f32 	%f232, %f230, %f231;
	ld.global.f32 	%f233, [%rd46+6144];
	add.f32 	%f234, %f232, %f233;
	ld.global.f32 	%f235, [%rd46+7168];
	add.f32 	%f315, %f234, %f235;
	add.s32 	%r160, %r160, 2048;
$L__BB12_13:
	setp.eq.s32 	%p30, %r13, 0;
	@%p30 bra 	$L__BB12_19;
	and.b32  	%r16, %r5, 3;
	setp.lt.u32 	%p31, %r13, 4;
	@%p31 bra 	$L__BB12_16;
	mul.wide.s32 	%rd47, %r160, 4;
	add.s64 	%rd48, %rd2, %rd47;
	ld.global.f32 	%f237, [%rd48];
	add.f32 	%f238, %f315, %f237;
	ld.global.f32 	%f239, [%rd48+1024];
	add.f32 	%f240, %f238, %f239;
	ld.global.f32 	%f241, [%rd48+2048];
	add.f32 	%f242, %f240, %f241;
	ld.global.f32 	%f243, [%rd48+3072];
	add.f32 	%f315, %f242, %f243;
	add.s32 	%r160, %r160, 1024;
$L__BB12_16:
	setp.eq.s32 	%p32, %r16, 0;
	@%p32 bra 	$L__BB12_19;
	neg.s32 	%r163, %r16;
$L__BB12_18:
	.pragma "nounroll";
	mul.wide.s32 	%rd49, %r160, 4;
	add.s64 	%rd50, %rd2, %rd49;
	ld.global.f32 	%f244, [%rd50];
	add.f32 	%f315, %f315, %f244;
	add.s32 	%r160, %r160, 256;
	add.s32 	%r163, %r163, 1;
	setp.ne.s32 	%p33, %r163, 0;
	@%p33 bra 	$L__BB12_18;
$L__BB12_19:
	setp.lt.u64 	%p34, %rd19, 256;
	@%p34 bra 	$L__BB12_24;
	// begin inline asm
	mov.u32 %r125, %laneid;
	// end inline asm
	mov.b32 	%r127, %f315;
	mov.b32 	%r128, 1;
	mov.b32 	%r149, 31;
	mov.b32 	%r150, -1;
	// begin inline asm
	shfl.sync.down.b32 %r126, %r127, %r128, %r149, %r150;
	// end inline asm
	setp.gt.s32 	%p50, %r125, 30;
	mov.b32 	%f279, %r126;
	add.f32 	%f280, %f315, %f279;
	selp.f32 	%f281, %f315, %f280, %p50;
	mov.b32 	%r132, %f281;
	mov.b32 	%r133, 2;
	// begin inline asm
	shfl.sync.down.b32 %r131, %r132, %r133, %r149, %r150;
	// end inline asm
	setp.gt.s32 	%p51, %r125, 29;
	mov.b32 	%f282, %r131;
	add.f32 	%f283, %f281, %f282;
	selp.f32 	%f284, %f281, %f283, %p51;
	mov.b32 	%r137, %f284;
	mov.b32 	%r138, 4;
	// begin inline asm
	shfl.sync.down.b32 %r136, %r137, %r138, %r149, %r150;
	// end inline asm
	setp.gt.s32 	%p52, %r125, 27;
	mov.b32 	%f285, %r136;
	add.f32 	%f286, %f284, %f285;
	selp.f32 	%f287, %f284, %f286, %p52;
	mov.b32 	%r142, %f287;
	mov.b32 	%r143, 8;
	// begin inline asm
	shfl.sync.down.b32 %r141, %r142, %r143, %r149, %r150;
	// end inline asm
	setp.gt.s32 	%p53, %r125, 23;
	mov.b32 	%f288, %r141;
	add.f32 	%f289, %f287, %f288;
	selp.f32 	%f290, %f287, %f289, %p53;
	mov.b32 	%r147, %f290;
	mov.b32 	%r148, 16;
	// begin inline asm
	shfl.sync.down.b32 %r146, %r147, %r148, %r149, %r150;
	// end inline asm
	setp.gt.s32 	%p54, %r125, 15;
	mov.b32 	%f291, %r146;
	add.f32 	%f16, %f290, %f291;
	selp.f32 	%f327, %f290, %f16, %p54;
	setp.ne.s32 	%p55, %r125, 0;
	@%p55 bra 	$L__BB12_22;
	shr.u32 	%r151, %r2, 3;
	and.b32  	%r152, %r151, 124;
	mov.u32 	%r153, _ZZN3cub18CUB_300001_SM_10006detail6reduce28DeviceReduceSingleTileKernelINS2_10policy_hubIfyN4cuda3std3__44plusIfEEE10Policy1000EN6thrust24THRUST_300001_SM_1000_NS6detail15normal_iteratorINSD_10device_ptrIfEEEEPfyS9_ffNS7_10__identityEEEvT0_T1_T2_T3_T4_T6_E12temp_storage;
	add.s32 	%r154, %r153, %r152;
	st.shared.f32 	[%r154+8], %f16;
$L__BB12_22:
	bar.sync 	0;
	setp.ne.s32 	%p56, %r2, 0;
	@%p56 bra 	$L__BB12_49;
	ld.shared.f32 	%f292, [_ZZN3cub18CUB_300001_SM_10006detail6reduce28DeviceReduceSingleTileKernelINS2_10policy_hubIfyN4cuda3std3__44plusIfEEE10Policy1000EN6thrust24THRUST_300001_SM_1000_NS6detail15normal_iteratorINSD_10device_ptrIfEEEEPfyS9_ffNS7_10__identityEEEvT0_T1_T2_T3_T4_T6_E12temp_storage+12];
	add.f32 	%f293, %f327, %f292;
	ld.shared.f32 	%f294, [_ZZN3cub18CUB_300001_SM_10006detail6reduce28DeviceReduceSingleTileKernelINS2_10policy_hubIfyN4cuda3std3__44plusIfEEE10Policy1000EN6thrust24THRUST_300001_SM_1000_NS6detail15normal_iteratorINSD_10device_ptrIfEEEEPfyS9_ffNS7_10__identityEEEvT0_T1_T2_T3_T4_T6_E12temp_storage+16];
	add.f32 	%f295, %f293, %f294;
	ld.shared.f32 	%f296, [_ZZN3cub18CUB_300001_SM_10006detail6reduce28DeviceReduceSingleTileKernelINS2_10policy_hubIfyN4cuda3std3__44plusIfEEE10Policy1000EN6thrust24THRUST_300001_SM_1000_NS6detail15normal_iteratorINSD_10device_ptrIfEEEEPfyS9_ffNS7_10__identityEEEvT0_T1_T2_T3_T4_T6_E12temp_storage+20];
	add.f32 	%f297, %f295, %f296;
	ld.shared.f32 	%f298, [_ZZN3cub18CUB_300001_SM_10006detail6reduce28DeviceReduceSingleTileKernelINS2_10policy_hubIfyN4cuda3std3__44plusIfEEE10Policy1000EN6thrust24THRUST_300001_SM_1000_NS6detail15normal_iteratorINSD_10device_ptrIfEEEEPfyS9_ffNS7_10__identityEEEvT0_T1_T2_T3_T4_T6_E12temp_storage+24];
	add.f32 	%f299, %f297, %f298;
	ld.shared.f32 	%f300, [_ZZN3cub18CUB_300001_SM_10006detail6reduce28DeviceReduceSingleTileKernelINS2_10policy_hubIfyN4cuda3std3__44plusIfEEE10Policy1000EN6thrust24THRUST_300001_SM_1000_NS6detail15normal_iteratorINSD_10device_ptrIfEEEEPfyS9_ffNS7_10__identityEEEvT0_T1_T2_T3_T4_T6_E12temp_storage+28];
	add.f32 	%f301, %f299, %f300;
	ld.shared.f32 	%f302, [_ZZN3cub18CUB_300001_SM_10006detail6reduce28DeviceReduceSingleTileKernelINS2_10policy_hubIfyN4cuda3std3__44plusIfEEE10Policy1000EN6thrust24THRUST_300001_SM_1000_NS6detail15normal_iteratorINSD_10device_ptrIfEEEEPfyS9_ffNS7_10__identityEEEvT0_T1_T2_T3_T4_T6_E12temp_storage+32];
	add.f32 	%f303, %f301, %f302;
	ld.shared.f32 	%f304, [_ZZN3cub18CUB_300001_SM_10006detail6reduce28DeviceReduceSingleTileKernelINS2_10policy_hubIfyN4cuda3std3__44plusIfEEE10Policy1000EN6thrust24THRUST_300001_SM_1000_NS6detail15normal_iteratorINSD_10device_ptrIfEEEEPfyS9_ffNS7_10__identityEEEvT0_T1_T2_T3_T4_T6_E12temp_storage+36];
	add.f32 	%f327, %f303, %f304;
	bra.uni 	$L__BB12_49;
$L__BB12_24:
	// begin inline asm
	mov.u32 %r87, %laneid;
	// end inline asm
	and.b32  	%r113, %r2, 992;
	add.s32 	%r114, %r113, 32;
	setp.gt.u32 	%p35, %r114, %r1;
	not.b32 	%r115, %r113;
	add.s32 	%r116, %r1, %r115;
	selp.b32 	%r111, %r116, 31, %p35;
	mov.b32 	%r89, %f315;
	mov.b32 	%r90, 1;
	mov.b32 	%r112, -1;
	// begin inline asm
	shfl.sync.down.b32 %r88, %r89, %r90, %r111, %r112;
	// end inline asm
	setp.lt.s32 	%p36, %r87, %r111;
	mov.b32 	%f245, %r88;
	add.f32 	%f246, %f315, %f245;
	selp.f32 	%f247, %f246, %f315, %p36;
	mov.b32 	%r94, %f247;
	mov.b32 	%r95, 2;
	// begin inline asm
	shfl.sync.down.b32 %r93, %r94, %r95, %r111, %r112;
	// end inline asm
	add.s32 	%r117, %r87, 2;
	setp.gt.s32 	%p37, %r117, %r111;
	mov.b32 	%f248, %r93;
	add.f32 	%f249, %f247, %f248;
	selp.f32 	%f250, %f247, %f249, %p37;
	mov.b32 	%r99, %f250;
	mov.b32 	%r100, 4;
	// begin inline asm
	shfl.sync.down.b32 %r98, %r99, %r100, %r111, %r112;
	// end inline asm
	add.s32 	%r118, %r87, 4;
	setp.gt.s32 	%p38, %r118, %r111;
	mov.b32 	%f251, %r98;
	add.f32 	%f252, %f250, %f251;
	selp.f32 	%f253, %f250, %f252, %p38;
	mov.b32 	%r104, %f253;
	mov.b32 	%r105, 8;
	// begin inline asm
	shfl.sync.down.b32 %r103, %r104, %r105, %r111, %r112;
	// end inline asm
	add.s32 	%r119, %r87, 8;
	setp.gt.s32 	%p39, %r119, %r111;
	mov.b32 	%f254, %r103;
	add.f32 	%f255, %f253, %f254;
	selp.f32 	%f256, %f253, %f255, %p39;
	mov.b32 	%r109, %f256;
	mov.b32 	%r110, 16;
	// begin inline asm
	shfl.sync.down.b32 %r108, %r109, %r110, %r111, %r112;
	// end inline asm
	add.s32 	%r120, %r87, 16;
	setp.gt.s32 	%p40, %r120, %r111;
	mov.b32 	%f257, %r108;
	add.f32 	%f258, %f256, %f257;
	selp.f32 	%f327, %f256, %f258, %p40;
	setp.ne.s32 	%p41, %r87, 0;
	@%p41 bra 	$L__BB12_26;
	shr.u32 	%r121, %r2, 3;
	and.b32  	%r122, %r121, 124;
	mov.u32 	%r123, _ZZN3cub18CUB_300001_SM_10006detail6reduce28DeviceReduceSingleTileKernelINS2_10policy_hubIfyN4cuda3std3__44plusIfEEE10Policy1000EN6thrust24THRUST_300001_SM_1000_NS6detail15normal_iteratorINSD_10device_ptrIfEEEEPfyS9_ffNS7_10__identityEEEvT0_T1_T2_T3_T4_T6_E12temp_storage;
	add.s32 	%r124, %r123, %r122;
	st.shared.f32 	[%r124+8], %f327;
$L__BB12_26:
	bar.sync 	0;
	setp.ne.s32 	%p42, %r2, 0;
	@%p42 bra 	$L__BB12_49;
	setp.gt.u64 	%p43, %rd19, 32;
	ld.shared.f32 	%f259, [_ZZN3cub18CUB_300001_SM_10006detail6reduce28DeviceReduceSingleTileKernelINS2_10policy_hubIfyN4cuda3std3__44plusIfEEE10Policy1000EN6thrust24THRUST_300001_SM_1000_NS6detail15normal_iteratorINSD_10device_ptrIfEEEEPfyS9_ffNS7_10__identityEEEvT0_T1_T2_T3_T4_T6_E12temp_storage+12];
	add.f32 	%f260, %f327, %f259;
	selp.f32 	%f261, %f260, %f327, %p43;
	setp.gt.u64 	%p44, %rd19, 64;
	ld.shared.f32 	%f262, [_ZZN3cub18CUB_300001_SM_10006detail6reduce28DeviceReduceSingleTileKernelINS2_10policy_hubIfyN4cuda3std3__44plusIfEEE10Policy1000EN6thrust24THRUST_300001_SM_1000_NS6detail15normal_iteratorINSD_10device_ptrIfEEEEPfyS9_ffNS7_10__identityEEEvT0_T1_T2_T3_T4_T6_E12temp_storage+16];
	add.f32 	%f263, %f262, %f261;
	selp.f32 	%f264, %f263, %f261, %p44;
	setp.gt.u64 	%p45, %rd19, 96;
	ld.shared.f32 	%f265, [_ZZN3cub18CUB_300001_SM_10006detail6reduce28DeviceReduceSingleTileKernelINS2_10policy_hubIfyN4cuda3std3__44plusIfEEE10Policy1000EN6thrust24THRUST_300001_SM_1000_NS6detail15normal_iteratorINSD_10device_ptrIfEEEEPfyS9_ffNS7_10__identityEEEvT0_T1_T2_T3_T4_T6_E12temp_storage+20];
	add.f32 	%f266, %f265, %f264;
	selp.f32 	%f267, %f266, %f264, %p45;
	setp.gt.u64 	%p46, %rd19, 128;
	ld.shared.f32 	%f268, [_ZZN3cub18CUB_300001_SM_10006detail6reduce28DeviceReduceSingleTileKernelINS2_10policy_hubIfyN4cuda3std3__44plusIfEEE10Policy1000EN6thrust24THRUST_300001_SM_1000_NS6detail15normal_iteratorINSD_10device_ptrIfEEEEPfyS9_ffNS7_10__identityEEEvT0_T1_T2_T3_T4_T6_E12temp_storage+24];
	add.f32 	%f269, %f268, %f267;
	selp.f32 	%f270, %f269, %f267, %p46;
	setp.gt.u64 	%p47, %rd19, 160;
	ld.shared.f32 	%f271, [_ZZN3cub18CUB_300001_SM_10006detail6reduce28DeviceReduceSingleTileKernelINS2_10policy_hubIfyN4cuda3std3__44plusIfEEE10Policy1000EN6thrust24THRUST_300001_SM_1000_NS6detail15normal_iteratorINSD_10device_ptrIfEEEEPfyS9_ffNS7_10__identityEEEvT0_T1_T2_T3_T4_T6_E12temp_storage+28];
	add.f32 	%f272, %f271, %f270;
	selp.f32 	%f273, %f272, %f270, %p47;
	setp.gt.u64 	%p48, %rd19, 192;
	ld.shared.f32 	%f274, [_ZZN3cub18CUB_300001_SM_10006detail6reduce28DeviceReduceSingleTileKernelINS2_10policy_hubIfyN4cuda3std3__44plusIfEEE10Policy1000EN6thrust24THRUST_300001_SM_1000_NS6detail15normal_iteratorINSD_10device_ptrIfEEEEPfyS9_ffNS7_10__identityEEEvT0_T1_T2_T3_T4_T6_E12temp_storage+32];
	add.f32 	%f275, %f274, %f273;
	selp.f32 	%f276, %f275, %f273, %p48;
	setp.gt.u64 	%p49, %rd19, 224;
	ld.shared.f32 	%f277, [_ZZN3cub18CUB_300001_SM_10006detail6reduce28DeviceReduceSingleTileKernelINS2_10policy_hubIfyN4cuda3std3__44plusIfEEE10Policy1000EN6thrust24THRUST_300001_SM_1000_NS6detail15normal_iteratorINSD_10device_ptrIfEEEEPfyS9_ffNS7_10__identityEEEvT0_T1_T2_T3_T4_T6_E12temp_storage+36];
	add.f32 	%f278, %f277, %f276;
	selp.f32 	%f327, %f278, %f276, %p49;
	bra.uni 	$L__BB12_49;
$L__BB12_28:
	mov.u32 	%r24, %tid.x;
	cvt.u64.u32 	%rd6, %r24;
	mul.wide.u32 	%rd22, %r24, 4;
	add.s64 	%rd7, %rd2, %rd22;
	ld.global.f32 	%f43, [%rd7];
	ld.global.f32 	%f44, [%rd7+1024];
	ld.global.f32 	%f45, [%rd7+2048];
	ld.global.f32 	%f46, [%rd7+3072];
	ld.global.f32 	%f47, [%rd7+4096];
	ld.global.f32 	%f48, [%rd7+5120];
	ld.global.f32 	%f49, [%rd7+6144];
	ld.global.f32 	%f50, [%rd7+7168];
	ld.global.f32 	%f51, [%rd7+8192];
	ld.global.f32 	%f52, [%rd7+9216];
	ld.global.f32 	%f53, [%rd7+10240];
	ld.global.f32 	%f54, [%rd7+11264];
	ld.global.f32 	%f55, [%rd7+12288];
	ld.global.f32 	%f56, [%rd7+13312];
	ld.global.f32 	%f57, [%rd7+14336];
	ld.global.f32 	%f58, [%rd7+15360];
	add.f32 	%f59, %f43, %f44;
	add.f32 	%f60, %f45, %f46;
	add.f32 	%f61, %f47, %f48;
	add.f32 	%f62, %f49, %f50;
	add.f32 	%f63, %f51, %f52;
	add.f32 	%f64, %f53, %f54;
	add.f32 	%f65, %f55, %f56;
	add.f32 	%f66, %f57, %f58;
	add.f32 	%f67, %f59, %f60;
	add.f32 	%f68, %f61, %f62;
	add.f32 	%f69, %f63, %f64;
	add.f32 	%f70, %f65, %f66;
	add.f32 	%f71, %f67, %f68;
	add.f32 	%f72, %f69, %f70;
	add.f32 	%f326, %f71, %f72;
	add.s64 	%rd8, %rd19, -4096;
	setp.lt.u64 	%p3, %rd8, 4096;
	mov.b64 	%rd53, 4096;
	@%p3 bra 	$L__BB12_32;
	mov.b64 	%rd53, 4096;
$L__BB12_30:
	shl.b64 	%rd24, %rd53, 2;
	add.s64 	%rd25, %rd7, %rd24;
	ld.global.f32 	%f73, [%rd25];
	ld.global.f32 	%f74, [%rd25+1024];
	ld.global.f32 	%f75, [%rd25+2048];
	ld.global.f32 	%f76, [%rd25+3072];
	ld.global.f32 	%f77, [%rd25+4096];
	ld.global.f32 	%f78, [%rd25+5120];
	ld.global.f32 	%f79, [%rd25+6144];
	ld.global.f32 	%f80, [%rd25+7168];
	ld.global.f32 	%f81, [%rd25+8192];
	ld.global.f32 	%f82, [%rd25+9216];
	ld.global.f32 	%f83, [%rd25+10240];
	ld.global.f32 	%f84, [%rd25+11264];
	ld.global.f32 	%f85, [%rd25+12288];
	ld.global.f32 	%f86, [%rd25+13312];
	ld.global.f32 	%f87, [%rd25+14336];
	ld.global.f32 	%f88, [%rd25+15360];
	add.f32 	%f89, %f326, %f73;
	add.f32 	%f90, %f74, %f75;
	add.f32 	%f91, %f76, %f77;
	add.f32 	%f92, %f78, %f79;
	add.f32 	%f93, %f80, %f81;
	add.f32 	%f94, %f82, %f83;
	add.f32 	%f95, %f84, %f85;
	add.f32 	%f96, %f86, %f87;
	add.f32 	%f97, %f89, %f90;
	add.f32 	%f98, %f91, %f92;
	add.f32 	%f99, %f93, %f94;
	add.f32 	%f100, %f95, %f96;
	add.f32 	%f101, %f97, %f98;
	add.f32 	%f102, %f99, %f100;
	add.f32 	%f103, %f101, %f102;
	add.f32 	%f326, %f103, %f88;
	sub.s64 	%rd26, %rd19, %rd53;
	setp.lt.u64 	%p4, %rd26, 4096;
	@%p4 bra 	$L__BB12_45;
	add.s64 	%rd53, %rd53, 4096;
	setp.le.u64 	%p5, %rd53, %rd8;
	@%p5 bra 	$L__BB12_30;
$L__BB12_32:
	setp.le.u64 	%p6, %rd19, %rd53;
	cvt.u32.u64 	%r42, %rd53;
	cvt.u32.u64 	%r43, %rd19;
	sub.s32 	%r44, %r43, %r42;
	setp.ge.s32 	%p7, %r24, %r44;
	or.pred  	%p8, %p6, %p7;
	@%p8 bra 	$L__BB12_45;
	not.b32 	%r47, %r24;
	add.s32 	%r48, %r47, %r43;
	sub.s32 	%r50, %r48, %r42;
	shr.u32 	%r51, %r50, 8;
	add.s32 	%r25, %r51, 1;
	and.b32  	%r26, %r25, 15;
	setp.lt.u32 	%p9, %r50, 3840;
	mov.u32 	%r167, %r24;
	@%p9 bra 	$L__BB12_36;
	and.b32  	%r52, %r25, 33554416;
	neg.s32 	%r165, %r52;
	add.s64 	%rd27, %rd53, %rd6;
	shl.b64 	%rd28, %rd27, 2;
	add.s64 	%rd29, %rd28, %rd2;
	add.s64 	%rd54, %rd29, 8192;
	mov.u32 	%r167, %r24;
$L__BB12_35:
	.pragma "nounroll";
	ld.global.f32 	%f105, [%rd54+-8192];
	add.f32 	%f106, %f326, %f105;
	ld.global.f32 	%f107, [%rd54+-7168];
	add.f32 	%f108, %f106, %f107;
	ld.global.f32 	%f109, [%rd54+-6144];
	add.f32 	%f110, %f108, %f109;
	ld.global.f32 	%f111, [%rd54+-5120];
	add.f32 	%f112, %f110, %f111;
	ld.global.f32 	%f113, [%rd54+-4096];
	add.f32 	%f114, %f112, %f113;
	ld.global.f32 	%f115, [%rd54+-3072];
	add.f32 	%f116, %f114, %f115;
	ld.global.f32 	%f117, [%rd54+-2048];
	add.f32 	%f118, %f116, %f117;
	ld.global.f32 	%f119, [%rd54+-1024];
	add.f32 	%f120, %f118, %f119;
	ld.global.f32 	%f121, [%rd54];
	add.f32 	%f122, %f120, %f121;
	ld.global.f32 	%f123, [%rd54+1024];
	add.f32 	%f124, %f122, %f123;
	ld.global.f32 	%f125, [%rd54+2048];
	add.f32 	%f126, %f124, %f125;
	ld.global.f32 	%f127, [%rd54+3072];
	add.f32 	%f128, %f126, %f127;
	ld.global.f32 	%f129, [%rd54+4096];
	add.f32 	%f130, %f128, %f129;
	ld.global.f32 	%f131, [%rd54+5120];
	add.f32 	%f132, %f130, %f131;
	ld.global.f32 	%f133, [%rd54+6144];
	add.f32 	%f134, %f132, %f133;
	ld.global.f32 	%f135, [%rd54+7168];
	add.f32 	%f326, %f134, %f135;
	add.s32 	%r167, %r167, 4096;
	add.s32 	%r165, %r165, 16;
	add.s64 	%rd54, %rd54, 16384;
	setp.ne.s32 	%p10, %r165, 0;
	@%p10 bra 	$L__BB12_35;
$L__BB12_36:
	setp.eq.s32 	%p11, %r26, 0;
	@%p11 bra 	$L__BB12_45;
	and.b32  	%r33, %r25, 7;
	setp.lt.u32 	%p12, %r26, 8;
	@%p12 bra 	$L__BB12_39;
	cvt.u64.u32 	%rd30, %r167;
	add.s64 	%rd31, %rd53, %rd30;
	shl.b64 	%rd32, %rd31, 2;
	add.s64 	%rd33, %rd2, %rd32;
	ld.global.f32 	%f137, [%rd33];
	add.f32 	%f138, %f326, %f137;
	ld.global.f32 	%f139, [%rd33+1024];
	add.f32 	%f140, %f138, %f139;
	ld.global.f32 	%f141, [%rd33+2048];
	add.f32 	%f142, %f140, %f141;
	ld.global.f32 	%f143, [%rd33+3072];
	add.f32 	%f144, %f142, %f143;
	ld.global.f32 	%f145, [%rd33+4096];
	add.f32 	%f146, %f144, %f145;
	ld.global.f32 	%f147, [%rd33+5120];
	add.f32 	%f148, %f146, %f147;
	ld.global.f32 	%f149, [%rd33+6144];
	add.f32 	%f150, %f148, %f149;
	ld.global.f32 	%f151, [%rd33+7168];
	add.f32 	%f326, %f150, %f151;
	add.s32 	%r167, %r167, 2048;
$L__BB12_39:
	setp.eq.s32 	%p13, %r33, 0;
	@%p13 bra 	$L__BB12_45;
	and.b32  	%r36, %r25, 3;
	setp.lt.u32 	%p14, %r33, 4;
	@%p14 bra 	$L__BB12_42;
	cvt.u64.u32 	%rd34, %r167;
	add.s64 	%rd35, %rd53, %rd34;
	shl.b64 	%rd36, %rd35, 2;
	add.s64 	%rd37, %rd2, %rd36;
	ld.global.f32 	%f153, [%rd37];
	add.f32 	%f154, %f326, %f153;
	ld.global.f32 	%f155, [%rd37+1024];
	add.f32 	%f156, %f154, %f155;
	ld.global.f32 	%f157, [%rd37+2048];
	add.f32 	%f158, %f156, %f157;
	ld.global.f32 	%f159, [%rd37+3072];
	add.f32 	%f326, %f158, %f159;
	add.s32 	%r167, %r167, 1024;
$L__BB12_42:
	setp.eq.s32 	%p15, %r36, 0;
	@%p15 bra 	$L__BB12_45;
	cvt.u64.u32 	%rd38, %r167;
	add.s64 	%rd39, %rd53, %rd38;
	shl.b64 	%rd40, %rd39, 2;
	add.s64 	%rd55, %rd2, %rd40;
	neg.s32 	%r170, %r36;
$L__BB12_44:
	.pragma "nounroll";
	ld.global.f32 	%f160, [%rd55];
	add.f32 	%f326, %f326, %f160;
	add.s64 	%rd55, %rd55, 1024;
	add.s32 	%r170, %r170, 1;
	setp.ne.s32 	%p16, %r170, 0;
	@%p16 bra 	$L__BB12_44;
$L__BB12_45:
	// begin inline asm
	mov.u32 %r53, %laneid;
	// end inline asm
	mov.b32 	%r55, %f326;
	mov.b32 	%r56, 1;
	mov.b32 	%r77, 31;
	mov.b32 	%r78, -1;
	// begin inline asm
	shfl.sync.down.b32 %r54, %r55, %r56, %r77, %r78;
	// end inline asm
	setp.gt.s32 	%p17, %r53, 30;
	mov.b32 	%f161, %r54;
	add.f32 	%f162, %f326, %f161;
	selp.f32 	%f163, %f326, %f162, %p17;
	mov.b32 	%r60, %f163;
	mov.b32 	%r61, 2;
	// begin inline asm
	shfl.sync.down.b32 %r59, %r60, %r61, %r77, %r78;
	// end inline asm
	setp.gt.s32 	%p18, %r53, 29;
	mov.b32 	%f164, %r59;
	add.f32 	%f165, %f163, %f164;
	selp.f32 	%f166, %f163, %f165, %p18;
	mov.b32 	%r65, %f166;
	mov.b32 	%r66, 4;
	// begin inline asm
	shfl.sync.down.b32 %r64, %r65, %r66, %r77, %r78;
	// end inline asm
	setp.gt.s32 	%p19, %r53, 27;
	mov.b32 	%f167, %r64;
	add.f32 	%f168, %f166, %f167;
	selp.f32 	%f169, %f166, %f168, %p19;
	mov.b32 	%r70, %f169;
	mov.b32 	%r71, 8;
	// begin inline asm
	shfl.sync.down.b32 %r69, %r70, %r71, %r77, %r78;
	// end inline asm
	setp.gt.s32 	%p20, %r53, 23;
	mov.b32 	%f170, %r69;
	add.f32 	%f171, %f169, %f170;
	selp.f32 	%f172, %f169, %f171, %p20;
	mov.b32 	%r75, %f172;
	mov.b32 	%r76, 16;
	// begin inline asm
	shfl.sync.down.b32 %r74, %r75, %r76, %r77, %r78;
	// end inline asm
	setp.gt.s32 	%p21, %r53, 15;
	mov.b32 	%f173, %r74;
	add.f32 	%f38, %f172, %f173;
	selp.f32 	%f327, %f172, %f38, %p21;
	setp.ne.s32 	%p22, %r53, 0;
	@%p22 bra 	$L__BB12_47;
	shr.u32 	%r79, %r24, 3;
	and.b32  	%r80, %r79, 124;
	mov.u32 	%r81, _ZZN3cub18CUB_300001_SM_10006detail6reduce28DeviceReduceSingleTileKernelINS2_10policy_hubIfyN4cuda3std3__44plusIfEEE10Policy1000EN6thrust24THRUST_300001_SM_1000_NS6detail15normal_iteratorINSD_10device_ptrIfEEEEPfyS9_ffNS7_10__identityEEEvT0_T1_T2_T3_T4_T6_E12temp_storage;
	add.s32 	%r82, %r81, %r80;
	st.shared.f32 	[%r82+8], %f38;
$L__BB12_47:
	bar.sync 	0;
	setp.ne.s32 	%p23, %r24, 0;
	@%p23 bra 	$L__BB12_49;
	ld.shared.f32 	%f174, [_ZZN3cub18CUB_300001_SM_10006detail6reduce28DeviceReduceSingleTileKernelINS2_10policy_hubIfyN4cuda3std3__44plusIfEEE10Policy1000EN6thrust24THRUST_300001_SM_1000_NS6detail15normal_iteratorINSD_10device_ptrIfEEEEPfyS9_ffNS7_10__identityEEEvT0_T1_T2_T3_T4_T6_E12temp_storage+12];
	add.f32 	%f175, %f327, %f174;
	ld.shared.f32 	%f176, [_ZZN3cub18CUB_300001_SM_10006detail6reduce28DeviceReduceSingleTileKernelINS2_10policy_hubIfyN4cuda3std3__44plusIfEEE10Policy1000EN6thrust24THRUST_300001_SM_1000_NS6detail15normal_iteratorINSD_10device_ptrIfEEEEPfyS9_ffNS7_10__identityEEEvT0_T1_T2_T3_T4_T6_E12temp_storage+16];
	add.f32 	%f177, %f175, %f176;
	ld.shared.f32 	%f178, [_ZZN3cub18CUB_300001_SM_10006detail6reduce28DeviceReduceSingleTileKernelINS2_10policy_hubIfyN4cuda3std3__44plusIfEEE10Policy1000EN6thrust24THRUST_300001_SM_1000_NS6detail15normal_iteratorINSD_10device_ptrIfEEEEPfyS9_ffNS7_10__identityEEEvT0_T1_T2_T3_T4_T6_E12temp_storage+20];
	add.f32 	%f179, %f177, %f178;
	ld.shared.f32 	%f180, [_ZZN3cub18CUB_300001_SM_10006detail6reduce28DeviceReduceSingleTileKernelINS2_10policy_hubIfyN4cuda3std3__44plusIfEEE10Policy1000EN6thrust24THRUST_300001_SM_1000_NS6detail15normal_iteratorINSD_10device_ptrIfEEEEPfyS9_ffNS7_10__identityEEEvT0_T1_T2_T3_T4_T6_E12temp_storage+24];
	add.f32 	%f181, %f179, %f180;
	ld.shared.f32 	%f182, [_ZZN3cub18CUB_300001_SM_10006detail6reduce28DeviceReduceSingleTileKernelINS2_10policy_hubIfyN4cuda3std3__44plusIfEEE10Policy1000EN6thrust24THRUST_300001_SM_1000_NS6detail15normal_iteratorINSD_10device_ptrIfEEEEPfyS9_ffNS7_10__identityEEEvT0_T1_T2_T3_T4_T6_E12temp_storage+28];
	add.f32 	%f183, %f181, %f182;
	ld.shared.f32 	%f184, [_ZZN3cub18CUB_300001_SM_10006detail6reduce28DeviceReduceSingleTileKernelINS2_10policy_hubIfyN4cuda3std3__44plusIfEEE10Policy1000EN6thrust24THRUST_300001_SM_1000_NS6detail15normal_iteratorINSD_10device_ptrIfEEEEPfyS9_ffNS7_10__identityEEEvT0_T1_T2_T3_T4_T6_E12temp_storage+32];
	add.f32 	%f185, %f183, %f184;
	ld.shared.f32 	%f186, [_ZZN3cub18CUB_300001_SM_10006detail6reduce28DeviceReduceSingleTileKernelINS2_10policy_hubIfyN4cuda3std3__44plusIfEEE10Policy1000EN6thrust24THRUST_300001_SM_1000_NS6detail15normal_iteratorINSD_10device_ptrIfEEEEPfyS9_ffNS7_10__identityEEEvT0_T1_T2_T3_T4_T6_E12temp_storage+36];
	add.f32 	%f327, %f185, %f186;
$L__BB12_49:
	mov.u32 	%r155, %tid.x;
	setp.ne.s32 	%p57, %r155, 0;
	@%p57 bra 	$L__BB12_51;
	add.f32 	%f305, %f42, %f327;
	st.global.f32 	[%rd1], %f305;
$L__BB12_51:
	ret;

}
	// .globl	_ZN3cub18CUB_300001_SM_10006detail6reduce18DeviceReduceKernelINS2_10policy_hubIfyN4cuda3std3__44plusIfEEE10Policy1000EN6thrust24THRUST_300001_SM_1000_NS6detail15normal_iteratorINSD_10device_ptrIfEEEEyS9_fNS7_10__identityEEEvT0_PT3_T1_NS0_13GridEvenShareISN_EET2_T4_
.visible .entry _ZN3cub18CUB_300001_SM_10006detail6reduce18DeviceReduceKernelINS2_10policy_hubIfyN4cuda3std3__44plusIfEEE10Policy1000EN6thrust24THRUST_300001_SM_1000_NS6detail15normal_iteratorINSD_10device_ptrIfEEEEyS9_fNS7_10__identityEEEvT0_PT3_T1_NS0_13GridEvenShareISN_EET2_T4_(
	.param .align 8 .b8 _ZN3cub18CUB_300001_SM_10006detail6reduce18DeviceReduceKernelINS2_10policy_hubIfyN4cuda3std3__44plusIfEEE10Policy1000EN6thrust24THRUST_300001_SM_1000_NS6detail15normal_iteratorINSD_10device_ptrIfEEEEyS9_fNS7_10__identityEEEvT0_PT3_T1_NS0_13GridEvenShareISN_EET2_T4__param_0[8],
	.param .u64 .ptr .align 1 _ZN3cub18CUB_300001_SM_10006detail6reduce18DeviceReduceKernelINS2_10policy_hubIfyN4cuda3std3__44plusIfEEE10Policy1000EN6thrust24THRUST_300001_SM_1000_NS6detail15normal_iteratorINSD_10device_ptrIfEEEEyS9_fNS7_10__identityEEEvT0_PT3_T1_NS0_13GridEvenShareISN_EET2_T4__param_1,
	.param .u64 _ZN3cub18CUB_300001_SM_10006detail6reduce18DeviceReduceKernelINS2_10policy_hubIfyN4cuda3std3__44plusIfEEE10Policy1000EN6thrust24THRUST_300001_SM_1000_NS6detail15normal_iteratorINSD_10device_ptrIfEEEEyS9_fNS7_10__identityEEEvT0_PT3_T1_NS0_13GridEvenShareISN_EET2_T4__param_2,
	.param .align 8 .b8 _ZN3cub18CUB_300001_SM_10006detail6reduce18DeviceReduceKernelINS2_10policy_hubIfyN4cuda3std3__44plusIfEEE10Policy1000EN6thrust24THRUST_300001_SM_1000_NS6detail15normal_iteratorINSD_10device_ptrIfEEEEyS9_fNS7_10__identityEEEvT0_PT3_T1_NS0_13GridEvenShareISN_EET2_T4__param_3[72],
	.param .align 1 .b8 _ZN3cub18CUB_300001_SM_10006detail6reduce18DeviceReduceKernelINS2_10policy_hubIfyN4cuda3std3__44plusIfEEE10Policy1000EN6thrust24THRUST_300001_SM_1000_NS6detail15normal_iteratorINSD_10device_ptrIfEEEEyS9_fNS7_10__identityEEEvT0_PT3_T1_NS0_13GridEvenShareISN_EET2_T4__param_4[1],
	.param .align 1 .b8 _ZN3cub18CUB_300001_SM_10006detail6reduce18DeviceReduceKernelINS2_10policy_hubIfyN4cuda3std3__44plusIfEEE10Policy1000EN6thrust24THRUST_300001_SM_1000_NS6detail15normal_iteratorINSD_10device_ptrIfEEEEyS9_fNS7_10__identityEEEvT0_PT3_T1_NS0_13GridEvenShareISN_EET2_T4__param_5[1]
)
.maxntid 256
{
	.reg .pred 	%p<57>;
	.reg .b16 	%rs<4>;
	.reg .b32 	%r<206>;
	.reg .b32 	%f<324>;
	.reg .b64 	%rd<78>;
	// demoted variable
	.shared .align 4 .b8 _ZZN3cub18CUB_300001_SM_10006detail6reduce18DeviceReduceKernelINS2_10policy_hubIfyN4cuda3std3__44plusIfEEE10Policy1000EN6thrust24THRUST_300001_SM_1000_NS6detail15normal_iteratorINSD_10device_ptrIfEEEEyS9_fNS7_10__identityEEEvT0_PT3_T1_NS0_13GridEvenShareISN_EET2_T4_E12temp_storage[44];
	ld.param.u64 	%rd1, [_ZN3cub18CUB_300001_SM_10006detail6reduce18DeviceReduceKernelINS2_10policy_hubIfyN4cuda3std3__44plusIfEEE10Policy1000EN6thrust24THRUST_300001_SM_1000_NS6detail15normal_iteratorINSD_10device_ptrIfEEEEyS9_fNS7_10__identityEEEvT0_PT3_T1_NS0_13GridEvenShareISN_EET2_T4__param_3+32];
	ld.param.u32 	%r1, [_ZN3cub18CUB_300001_SM_10006detail6reduce18DeviceReduceKernelINS2_10policy_hubIfyN4cuda3std3__44plusIfEEE10Policy1000EN6thrust24THRUST_300001_SM_1000_NS6detail15normal_iteratorINSD_10device_ptrIfEEEEyS9_fNS7_10__identityEEEvT0_PT3_T1_NS0_13GridEvenShareISN_EET2_T4__param_3+40];
	ld.param.u64 	%rd25, [_ZN3cub18CUB_300001_SM_10006detail6reduce18DeviceReduceKernelINS2_10policy_hubIfyN4cuda3std3__44plusIfEEE10Policy1000EN6thrust24THRUST_300001_SM_1000_NS6detail15normal_iteratorINSD_10device_ptrIfEEEEyS9_fNS7_10__identityEEEvT0_PT3_T1_NS0_13GridEvenShareISN_EET2_T4__param_0];
	cvta.to.global.u64 	%rd2, %rd25;
	mov.u32 	%r2, %ctaid.x;
	shl.b32 	%r50, %r1, 12;
	cvt.s64.s32 	%rd3, %r50;
	shl.b32 	%r51, %r2, 12;
	cvt.u64.u32 	%rd4, %r51;
	sub.s64 	%rd5, %rd1, %rd4;
	setp.gt.u64 	%p1, %rd5, 4095;
	@%p1 bra 	$L__BB13_25;
	cvt.u32.u64 	%r112, %rd4;
	cvt.u32.u64 	%r3, %rd1;
	sub.s32 	%r4, %r3, %r112;
	mov.u32 	%r5, %tid.x;
	setp.ge.s32 	%p23, %r5, %r4;
	mov.f32 	%f312, 0f00000000;
	mov.u32 	%r193, %r5;
	@%p23 bra 	$L__BB13_3;
	add.s32 	%r114, %r112, %r5;
	mul.wide.u32 	%rd51, %r114, 4;
	add.s64 	%rd52, %rd2, %rd51;
	ld.global.f32 	%f312, [%rd52];
	add.s32 	%r193, %r5, 256;
$L__BB13_3:
	setp.ge.s32 	%p24, %r193, %r4;
	@%p24 bra 	$L__BB13_16;
	not.b32 	%r116, %r193;
	add.s32 	%r117, %r116, %r3;
	sub.s32 	%r118, %r117, %r112;
	shr.u32 	%r119, %r118, 8;
	add.s32 	%r8, %r119, 1;
	and.b32  	%r9, %r8, 15;
	setp.lt.u32 	%p25, %r118, 3840;
	@%p25 bra 	$L__BB13_7;
	and.b32  	%r120, %r8, 33554416;
	neg.s32 	%r191, %r120;
	mul.wide.u32 	%rd53, %r2, 16384;
	mul.wide.u32 	%rd54, %r193, 4;
	or.b64  	%rd55, %rd53, %rd54;
	add.s64 	%rd56, %rd55, %rd2;
	add.s64 	%rd72, %rd56, 8192;
$L__BB13_6:
	.pragma "nounroll";
	ld.global.f32 	%f187, [%rd72+-8192];
	add.f32 	%f188, %f312, %f187;
	ld.global.f32 	%f189, [%rd72+-7168];
	add.f32 	%f190, %f188, %f189;
	ld.global.f32 	%f191, [%rd72+-6144];
	add.f32 	%f192, %f190, %f191;
	ld.global.f32 	%f193, [%rd72+-5120];
	add.f32 	%f194, %f192, %f193;
	ld.global.f32 	%f195, [%rd72+-4096];
	add.f32 	%f196, %f194, %f195;
	ld.global.f32 	%f197, [%rd72+-3072];
	add.f32 	%f198, %f196, %f197;
	ld.global.f32 	%f199, [%rd72+-2048];
	add.f32 	%f200, %f198, %f199;
	ld.global.f32 	%f201, [%rd72+-1024];
	add.f32 	%f202, %f200, %f201;
	ld.global.f32 	%f203, [%rd72];
	add.f32 	%f204, %f202, %f203;
	ld.global.f32 	%f205, [%rd72+1024];
	add.f32 	%f206, %f204, %f205;
	ld.global.f32 	%f207, [%rd72+2048];
	add.f32 	%f208, %f206, %f207;
	ld.global.f32 	%f209, [%rd72+3072];
	add.f32 	%f210, %f208, %f209;
	ld.global.f32 	%f211, [%rd72+4096];
	add.f32 	%f212, %f210, %f211;
	ld.global.f32 	%f213, [%rd72+5120];
	add.f32 	%f214, %f212, %f213;
	ld.global.f32 	%f215, [%rd72+6144];
	add.f32 	%f216, %f214, %f215;
	ld.global.f32 	%f217, [%rd72+7168];
	add.f32 	%f312, %f216, %f217;
	add.s32 	%r193, %r193, 4096;
	add.s32 	%r191, %r191, 16;
	add.s64 	%rd72, %rd72, 16384;
	setp.ne.s32 	%p26, %r191, 0;
	@%p26 bra 	$L__BB13_6;
$L__BB13_7:
	setp.eq.s32 	%p27, %r9, 0;
	@%p27 bra 	$L__BB13_16;
	and.b32  	%r16, %r8, 7;
	setp.lt.u32 	%p28, %r9, 8;
	@%p28 bra 	$L__BB13_10;
	cvt.s64.s32 	%rd57, %r193;
	add.s64 	%rd58, %rd57, %rd4;
	shl.b64 	%rd59, %rd58, 2;
	add.s64 	%rd60, %rd2, %rd59;
	ld.global.f32 	%f219, [%rd60];
	add.f32 	%f220, %f312, %f219;
	ld.global.f32 	%f221, [%rd60+1024];
	add.f32 	%f222, %f220, %f221;
	ld.global.f32 	%f223, [%rd60+2048];
	add.f32 	%f224, %f222, %f223;
	ld.global.f32 	%f225, [%rd60+3072];
	add.f32 	%f226, %f224, %f225;
	ld.global.f32 	%f227, [%rd60+4096];
	add.f32 	%f228, %f226, %f227;
	ld.global.f32 	%f229, [%rd60+5120];
	add.f32 	%f230, %f228, %f229;
	ld.global.f32 	%f231, [%rd60+6144];
	add.f32 	%f232, %f230, %f231;
	ld.global.f32 	%f233, [%rd60+7168];
	add.f32 	%f312, %f232, %f233;
	add.s32 	%r193, %r193, 2048;
$L__BB13_10:
	setp.eq.s32 	%p29, %r16, 0;
	@%p29 bra 	$L__BB13_16;
	and.b32  	%r19, %r8, 3;
	setp.lt.u32 	%p30, %r16, 4;
	@%p30 bra 	$L__BB13_13;
	cvt.s64.s32 	%rd61, %r193;
	add.s64 	%rd62, %rd61, %rd4;
	shl.b64 	%rd63, %rd62, 2;
	add.s64 	%rd64, %rd2, %rd63;
	ld.global.f32 	%f235, [%rd64];
	add.f32 	%f236, %f312, %f235;
	ld.global.f32 	%f237, [%rd64+1024];
	add.f32 	%f238, %f236, %f237;
	ld.global.f32 	%f239, [%rd64+2048];
	add.f32 	%f240, %f238, %f239;
	ld.global.f32 	%f241, [%rd64+3072];
	add.f32 	%f312, %f240, %f241;
	add.s32 	%r193, %r193, 1024;
$L__BB13_13:
	setp.eq.s32 	%p31, %r19, 0;
	@%p31 bra 	$L__BB13_16;
	mul.wide.u32 	%rd65, %r2, 16384;
	add.s64 	%rd9, %rd2, %rd65;
	neg.s32 	%r196, %r19;
$L__BB13_15:
	.pragma "nounroll";
	mul.wide.s32 	%rd66, %r193, 4;
	add.s64 	%rd67, %rd9, %rd66;
	ld.global.f32 	%f242, [%rd67];
	add.f32 	%f312, %f312, %f242;
	add.s32 	%r193, %r193, 256;
	add.s32 	%r196, %r196, 1;
	setp.ne.s32 	%p32, %r196, 0;
	@%p32 bra 	$L__BB13_15;
$L__BB13_16:
	setp.lt.s32 	%p33, %r4, 256;
	@%p33 bra 	$L__BB13_21;
	// begin inline asm
	mov.u32 %r159, %laneid;
	// end inline asm
	mov.b32 	%r161, %f312;
	mov.b32 	%r162, 1;
	mov.b32 	%r183, 31;
	mov.b32 	%r184, -1;
	// begin inline asm
	shfl.sync.down.b32 %r160, %r161, %r162, %r183, %r184;
	// end inline asm
	setp.gt.s32 	%p49, %r159, 30;
	mov.b32 	%f277, %r160;
	add.f32 	%f278, %f312, %f277;
	selp.f32 	%f279, %f312, %f278, %p49;
	mov.b32 	%r166, %f279;
	mov.b32 	%r167, 2;
	// begin inline asm
	shfl.sync.down.b32 %r165, %r166, %r167, %r183, %r184;
	// end inline asm
	setp.gt.s32 	%p50, %r159, 29;
	mov.b32 	%f280, %r165;
	add.f32 	%f281, %f279, %f280;
	selp.f32 	%f282, %f279, %f281, %p50;
	mov.b32 	%r171, %f282;
	mov.b32 	%r172, 4;
	// begin inline asm
	shfl.sync.down.b32 %r170, %r171, %r172, %r183, %r184;
	// end inline asm
	setp.gt.s32 	%p51, %r159, 27;
	mov.b32 	%f283, %r170;
	add.f32 	%f284, %f282, %f283;
	selp.f32 	%f285, %f282, %f284, %p51;
	mov.b32 	%r176, %f285;
	mov.b32 	%r177, 8;
	// begin inline asm
	shfl.sync.down.b32 %r175, %r176, %r177, %r183, %r184;
	// end inline asm
	setp.gt.s32 	%p52, %r159, 23;
	mov.b32 	%f286, %r175;
	add.f32 	%f287, %f285, %f286;
	selp.f32 	%f288, %f285, %f287, %p52;
	mov.b32 	%r181, %f288;
	mov.b32 	%r182, 16;
	// begin inline asm
	shfl.sync.down.b32 %r180, %r181, %r182, %r183, %r184;
	// end inline asm
	setp.gt.s32 	%p53, %r159, 15;
	mov.b32 	%f289, %r180;
	add.f32 	%f16, %f288, %f289;
	selp.f32 	%f323, %f288, %f16, %p53;
	setp.ne.s32 	%p54, %r159, 0;
	@%p54 bra 	$L__BB13_19;
	shr.u32 	%r185, %r5, 3;
	and.b32  	%r186, %r185, 124;
	mov.u32 	%r187, _ZZN3cub18CUB_300001_SM_10006detail6reduce18DeviceReduceKernelINS2_10policy_hubIfyN4cuda3std3__44plusIfEEE10Policy1000EN6thrust24THRUST_300001_SM_1000_NS6detail15normal_iteratorINSD_10device_ptrIfEEEEyS9_fNS7_10__identityEEEvT0_PT3_T1_NS0_13GridEvenShareISN_EET2_T4_E12temp_storage;
	add.s32 	%r188, %r187, %r186;
	st.shared.f32 	[%r188+8], %f16;
$L__BB13_19:
	bar.sync 	0;
	setp.ne.s32 	%p55, %r5, 0;
	@%p55 bra 	$L__BB13_46;
	ld.shared.f32 	%f290, [_ZZN3cub18CUB_300001_SM_10006detail6reduce18DeviceReduceKernelINS2_10policy_hubIfyN4cuda3std3__44plusIfEEE10Policy1000EN6thrust24THRUST_300001_SM_1000_NS6detail15normal_iteratorINSD_10device_ptrIfEEEEyS9_fNS7_10__identityEEEvT0_PT3_T1_NS0_13GridEvenShareISN_EET2_T4_E12temp_storage+12];
	add.f32 	%f291, %f323, %f290;
	ld.shared.f32 	%f292, [_ZZN3cub18CUB_300001_SM_10006detail6reduce18DeviceReduceKernelINS2_10policy_hubIfyN4cuda3std3__44plusIfEEE10Policy1000EN6thrust24THRUST_300001_SM_1000_NS6detail15normal_iteratorINSD_10device_ptrIfEEEEyS9_fNS7_10__identityEEEvT0_PT3_T1_NS0_13GridEvenShareISN_EET2_T4_E12temp_storage+16];
	add.f32 	%f293, %f291, %f292;
	ld.shared.f32 	%f294, [_ZZN3cub18CUB_300001_SM_10006detail6reduce18DeviceReduceKernelINS2_10policy_hubIfyN4cuda3std3__44plusIfEEE10Policy1000EN6thrust24THRUST_300001_SM_1000_NS6detail15normal_iteratorINSD_10device_ptrIfEEEEyS9_fNS7_10__identityEEEvT0_PT3_T1_NS0_13GridEvenShareISN_EET2_T4_E12temp_storage+20];
	add.f32 	%f295, %f293, %f294;
	ld.shared.f32 	%f296, [_ZZN3cub18CUB_300001_SM_10006detail6reduce18DeviceReduceKernelINS2_10policy_hubIfyN4cuda3std3__44plusIfEEE10Policy1000EN6thrust24THRUST_300001_SM_1000_NS6detail15normal_iteratorINSD_10device_ptrIfEEEEyS9_fNS7_10__identityEEEvT0_PT3_T1_NS0_13GridEvenShareISN_EET2_T4_E12temp_storage+24];
	add.f32 	%f297, %f295, %f296;
	ld.shared.f32 	%f298, [_ZZN3cub18CUB_300001_SM_10006detail6reduce18DeviceReduceKernelINS2_10policy_hubIfyN4cuda3std3__44plusIfEEE10Policy1000EN6thrust24THRUST_300001_SM_1000_NS6detail15normal_iteratorINSD_10device_ptrIfEEEEyS9_fNS7_10__identityEEEvT0_PT3_T1_NS0_13GridEvenShareISN_EET2_T4_E12temp_storage+28];
	add.f32 	%f299, %f297, %f298;
	ld.shared.f32 	%f300, [_ZZN3cub18CUB_300001_SM_10006detail6reduce18DeviceReduceKernelINS2_10policy_hubIfyN4cuda3std3__44plusIfEEE10Policy1000EN6thrust24THRUST_300001_SM_1000_NS6detail15normal_iteratorINSD_10device_ptrIfEEEEyS9_fNS7_10__identityEEEvT0_PT3_T1_NS0_13GridEvenShareISN_EET2_T4_E12temp_storage+32];
	add.f32 	%f301, %f299, %f300;
	ld.shared.f32 	%f302, [_ZZN3cub18CUB_300001_SM_10006detail6reduce18DeviceReduceKernelINS2_10policy_hubIfyN4cuda3std3__44plusIfEEE10Policy1000EN6thrust24THRUST_300001_SM_1000_NS6detail15normal_iteratorINSD_10device_ptrIfEEEEyS9_fNS7_10__identityEEEvT0_PT3_T1_NS0_13GridEvenShareISN_EET2_T4_E12temp_storage+36];
	add.f32 	%f323, %f301, %f302;
	bra.uni 	$L__BB13_46;
$L__BB13_21:
	// begin inline asm
	mov.u32 %r121, %laneid;
	// end inline asm
	and.b32  	%r147, %r5, 992;
	add.s32 	%r148, %r147, 32;
	setp.gt.s32 	%p34, %r148, %r4;
	not.b32 	%r149, %r147;
	add.s32 	%r150, %r4, %r149;
	selp.b32 	%r145, %r150, 31, %p34;
	mov.b32 	%r123, %f312;
	mov.b32 	%r124, 1;
	mov.b32 	%r146, -1;
	// begin inline asm
	shfl.sync.down.b32 %r122, %r123, %r124, %r145, %r146;
	// end inline asm
	setp.lt.s32 	%p35, %r121, %r145;
	mov.b32 	%f243, %r122;
	add.f32 	%f244, %f312, %f243;
	selp.f32 	%f245, %f244, %f312, %p35;
	mov.b32 	%r128, %f245;
	mov.b32 	%r129, 2;
	// begin inline asm
	shfl.sync.down.b32 %r127, %r128, %r129, %r145, %r146;
	// end inline asm
	add.s32 	%r151, %r121, 2;
	setp.gt.s32 	%p36, %r151, %r145;
	mov.b32 	%f246, %r127;
	add.f32 	%f247, %f245, %f246;
	selp.f32 	%f248, %f245, %f247, %p36;
	mov.b32 	%r133, %f248;
	mov.b32 	%r134, 4;
	// begin inline asm
	shfl.sync.down.b32 %r132, %r133, %r134, %r145, %r146;
	// end inline asm
	add.s32 	%r152, %r121, 4;
	setp.gt.s32 	%p37, %r152, %r145;
	mov.b32 	%f249, %r132;
	add.f32 	%f250, %f248, %f249;
	selp.f32 	%f251, %f248, %f250, %p37;
	mov.b32 	%r138, %f251;
	mov.b32 	%r139, 8;
	// begin inline asm
	shfl.sync.down.b32 %r137, %r138, %r139, %r145, %r146;
	// end inline asm
	add.s32 	%r153, %r121, 8;
	setp.gt.s32 	%p38, %r153, %r145;
	mov.b32 	%f252, %r137;
	add.f32 	%f253, %f251, %f252;
	selp.f32 	%f254, %f251, %f253, %p38;
	mov.b32 	%r143, %f254;
	mov.b32 	%r144, 16;
	// begin inline asm
	shfl.sync.down.b32 %r142, %r143, %r144, %r145, %r146;
	// end inline asm
	add.s32 	%r154, %r121, 16;
	setp.gt.s32 	%p39, %r154, %r145;
	mov.b32 	%f255, %r142;
	add.f32 	%f256, %f254, %f255;
	selp.f32 	%f323, %f254, %f256, %p39;
	setp.ne.s32 	%p40, %r121, 0;
	@%p40 bra 	$L__BB13_23;
	shr.u32 	%r155, %r5, 3;
	and.b32  	%r156, %r155, 124;
	mov.u32 	%r157, _ZZN3cub18CUB_300001_SM_10006detail6reduce18DeviceReduceKernelINS2_10policy_hubIfyN4cuda3std3__44plusIfEEE10Policy1000EN6thrust24THRUST_300001_SM_1000_NS6detail15normal_iteratorINSD_10device_ptrIfEEEEyS9_fNS7_10__identityEEEvT0_PT3_T1_NS0_13GridEvenShareISN_EET2_T4_E12temp_storage;
	add.s32 	%r158, %r157, %r156;
	st.shared.f32 	[%r158+8], %f323;
$L__BB13_23:
	bar.sync 	0;
	setp.ne.s32 	%p41, %r5, 0;
	@%p41 bra 	$L__BB13_46;
	setp.gt.s32 	%p42, %r4, 32;
	ld.shared.f32 	%f257, [_ZZN3cub18CUB_300001_SM_10006detail6reduce18DeviceReduceKernelINS2_10policy_hubIfyN4cuda3std3__44plusIfEEE10Policy1000EN6thrust24THRUST_300001_SM_1000_NS6detail15normal_iteratorINSD_10device_ptrIfEEEEyS9_fNS7_10__identityEEEvT0_PT3_T1_NS0_13GridEvenShareISN_EET2_T4_E12temp_storage+12];
	add.f32 	%f258, %f323, %f257;
	selp.f32 	%f259, %f258, %f323, %p42;
	setp.gt.s32 	%p43, %r4, 64;
	ld.shared.f32 	%f260, [_ZZN3cub18CUB_300001_SM_10006detail6reduce18DeviceReduceKernelINS2_10policy_hubIfyN4cuda3std3__44plusIfEEE10Policy1000EN6thrust24THRUST_300001_SM_1000_NS6detail15normal_iteratorINSD_10device_ptrIfEEEEyS9_fNS7_10__identityEEEvT0_PT3_T1_NS0_13GridEvenShareISN_EET2_T4_E12temp_storage+16];
	add.f32 	%f261, %f260, %f259;
	selp.f32 	%f262, %f261, %f259, %p43;
	setp.gt.s32 	%p44, %r4, 96;
	ld.shared.f32 	%f263, [_ZZN3cub18CUB_300001_SM_10006detail6reduce18DeviceReduceKernelINS2_10policy_hubIfyN4cuda3std3__44plusIfEEE10Policy1000EN6thrust24THRUST_300001_SM_1000_NS6detail15normal_iteratorINSD_10device_ptrIfEEEEyS9_fNS7_10__identityEEEvT0_PT3_T1_NS0_13GridEvenShareISN_EET2_T4_E12temp_storage+20];
	add.f32 	%f264, %f263, %f262;
	selp.f32 	%f265, %f264, %f262, %p44;
	setp.gt.s32 	%p45, %r4, 128;
	ld.shared.f32 	%f266, [_ZZN3cub18CUB_300001_SM_10006detail6reduce18DeviceReduceKernelINS2_10policy_hubIfyN4cuda3std3__44plusIfEEE10Policy1000EN6thrust24THRUST_300001_SM_1000_NS6detail15normal_iteratorINSD_10device_ptrIfEEEEyS9_fNS7_10__identityEEEvT0_PT3_T1_NS0_13GridEvenShareISN_EET2_T4_E12temp_storage+24];
	add.f32 	%f267, %f266, %f265;
	selp.f32 	%f268, %f267, %f265, %p45;
	setp.gt.s32 	%p46, %r4, 160;
	ld.shared.f32 	%f269, [_ZZN3cub18CUB_300001_SM_10006detail6reduce18DeviceReduceKernelINS2_10policy_hubIfyN4cuda3std3__44plusIfEEE10Policy1000EN6thrust24THRUST_300001_SM_1000_NS6detail15normal_iteratorINSD_10device_ptrIfEEEEyS9_fNS7_10__identityEEEvT0_PT3_T1_NS0_13GridEvenShareISN_EET2_T4_E12temp_storage+28];
	add.f32 	%f270, %f269, %f268;
	selp.f32 	%f271, %f270, %f268, %p46;
	setp.gt.s32 	%p47, %r4, 192;
	ld.shared.f32 	%f272, [_ZZN3cub18CUB_300001_SM_10006detail6reduce18DeviceReduceKernelINS2_10policy_hubIfyN4cuda3std3__44plusIfEEE10Policy1000EN6thrust24THRUST_300001_SM_1000_NS6detail15normal_iteratorINSD_10device_ptrIfEEEEyS9_fNS7_10__identityEEEvT0_PT3_T1_NS0_13GridEvenShareISN_EET2_T4_E12temp_storage+32];
	add.f32 	%f273, %f272, %f271;
	selp.f32 	%f274, %f273, %f271, %p47;
	setp.gt.s32 	%p48, %r4, 224;
	ld.shared.f32 	%f275, [_ZZN3cub18CUB_300001_SM_10006detail6reduce18DeviceReduceKernelINS2_10policy_hubIfyN4cuda3std3__44plusIfEEE10Policy1000EN6thrust24THRUST_300001_SM_1000_NS6detail15normal_iteratorINSD_10device_ptrIfEEEEyS9_fNS7_10__identityEEEvT0_PT3_T1_NS0_13GridEvenShareISN_EET2_T4_E12temp_storage+36];
	add.f32 	%f276, %f275, %f274;
	selp.f32 	%f323, %f276, %f274, %p48;
	bra.uni 	$L__BB13_46;
$L__BB13_25:
	cvt.u32.u64 	%r52, %rd4;
	mov.u32 	%r27, %tid.x;
	add.s32 	%r53, %r27, %r52;
	mul.wide.u32 	%rd26, %r53, 4;
	add.s64 	%rd27, %rd2, %rd26;
	ld.global.f32 	%f41, [%rd27];
	ld.global.f32 	%f42, [%rd27+1024];
	ld.global.f32 	%f43, [%rd27+2048];
	ld.global.f32 	%f44, [%rd27+3072];
	ld.global.f32 	%f45, [%rd27+4096];
	ld.global.f32 	%f46, [%rd27+5120];
	ld.global.f32 	%f47, [%rd27+6144];
	ld.global.f32 	%f48, [%rd27+7168];
	ld.global.f32 	%f49, [%rd27+8192];
	ld.global.f32 	%f50, [%rd27+9216];
	ld.global.f32 	%f51, [%rd27+10240];
	ld.global.f32 	%f52, [%rd27+11264];
	ld.global.f32 	%f53, [%rd27+12288];
	ld.global.f32 	%f54, [%rd27+13312];
	ld.global.f32 	%f55, [%rd27+14336];
	ld.global.f32 	%f56, [%rd27+15360];
	add.f32 	%f57, %f41, %f42;
	add.f32 	%f58, %f43, %f44;
	add.f32 	%f59, %f45, %f46;
	add.f32 	%f60, %f47, %f48;
	add.f32 	%f61, %f49, %f50;
	add.f32 	%f62, %f51, %f52;
	add.f32 	%f63, %f53, %f54;
	add.f32 	%f64, %f55, %f56;
	add.f32 	%f65, %f57, %f58;
	add.f32 	%f66, %f59, %f60;
	add.f32 	%f67, %f61, %f62;
	add.f32 	%f68, %f63, %f64;
	add.f32 	%f69, %f65, %f66;
	add.f32 	%f70, %f67, %f68;
	add.f32 	%f322, %f69, %f70;
	setp.lt.u64 	%p2, %rd5, %rd3;
	@%p2 bra 	$L__BB13_42;
	cvt.u32.u64 	%r55, %rd3;
	cvt.u64.u32 	%rd28, %r27;
	add.s64 	%rd74, %rd4, %rd3;
	cvt.u32.u64 	%r28, %rd1;
	not.b32 	%r57, %r27;
	add.s32 	%r58, %r57, %r28;
	sub.s32 	%r59, %r58, %r55;
	sub.s32 	%r198, %r59, %r52;
	add.s64 	%rd29, %rd74, %rd28;
	shl.b64 	%rd30, %rd29, 2;
	add.s64 	%rd31, %rd30, %rd2;
	add.s64 	%rd73, %rd31, 8192;
	mov.b32 	%r199, 0;
	shl.b32 	%r60, %r1, 12;
	mov.u64 	%rd75, %rd4;
$L__BB13_27:
	cvt.s64.s32 	%rd15, %r60;
	add.s64 	%rd75, %rd75, %rd15;
	add.s64 	%rd32, %rd1, -4096;
	setp.gt.u64 	%p3, %rd75, %rd32;
	@%p3 bra 	$L__BB13_29;
	shl.b32 	%r61, %r1, 12;
	cvt.s64.s32 	%rd33, %r61;
	cvt.u64.u32 	%rd34, %r27;
	add.s64 	%rd35, %rd75, %rd34;
	shl.b64 	%rd36, %rd35, 2;
	add.s64 	%rd37, %rd2, %rd36;
	ld.global.f32 	%f71, [%rd37];
	ld.global.f32 	%f72, [%rd37+1024];
	ld.global.f32 	%f73, [%rd37+2048];
	ld.global.f32 	%f74, [%rd37+3072];
	ld.global.f32 	%f75, [%rd37+4096];
	ld.global.f32 	%f76, [%rd37+5120];
	ld.global.f32 	%f77, [%rd37+6144];
	ld.global.f32 	%f78, [%rd37+7168];
	ld.global.f32 	%f79, [%rd37+8192];
	ld.global.f32 	%f80, [%rd37+9216];
	ld.global.f32 	%f81, [%rd37+10240];
	ld.global.f32 	%f82, [%rd37+11264];
	ld.global.f32 	%f83, [%rd37+12288];
	ld.global.f32 	%f84, [%rd37+13312];
	ld.global.f32 	%f85, [%rd37+14336];
	ld.global.f32 	%f86, [%rd37+15360];
	add.f32 	%f87, %f322, %f71;
	add.f32 	%f88, %f72, %f73;
	add.f32 	%f89, %f74, %f75;
	add.f32 	%f90, %f76, %f77;
	add.f32 	%f91, %f78, %f79;
	add.f32 	%f92, %f80, %f81;
	add.f32 	%f93, %f82, %f83;
	add.f32 	%f94, %f84, %f85;
	add.f32 	%f95, %f87, %f88;
	add.f32 	%f96, %f89, %f90;
	add.f32 	%f97, %f91, %f92;
	add.f32 	%f98, %f93, %f94;
	add.f32 	%f99, %f95, %f96;
	add.f32 	%f100, %f97, %f98;
	add.f32 	%f101, %f99, %f100;
	add.f32 	%f322, %f101, %f86;
	sub.s64 	%rd38, %rd1, %rd75;
	setp.lt.u64 	%p4, %rd38, %rd33;
	add.s32 	%r199, %r199, 1;
	add.s64 	%rd74, %rd74, %rd33;
	sub.s32 	%r198, %r198, %r61;
	mul.wide.s32 	%rd39, %r61, 4;
	add.s64 	%rd73, %rd73, %rd39;
	@%p4 bra 	$L__BB13_42;
	bra.uni 	$L__BB13_27;
$L__BB13_29:
	setp.le.u64 	%p5, %rd1, %rd75;
	cvt.u32.u64 	%r62, %rd75;
	cvt.u32.u64 	%r63, %rd1;
	sub.s32 	%r64, %r63, %r62;
	setp.ge.s32 	%p6, %r27, %r64;
	or.pred  	%p7, %p5, %p6;
	@%p7 bra 	$L__BB13_42;
	cvt.u32.u64 	%r66, %rd15;
	cvt.u32.u64 	%r67, %rd4;
	not.b32 	%r68, %r27;
	add.s32 	%r69, %r68, %r28;
	add.s32 	%r70, %r66, %r67;
	sub.s32 	%r71, %r69, %r70;
	mul.lo.s32 	%r72, %r1, %r199;
	shl.b32 	%r73, %r72, 12;
	sub.s32 	%r74, %r71, %r73;
	shr.u32 	%r75, %r74, 8;
	add.s32 	%r34, %r75, 1;
	and.b32  	%r35, %r34, 15;
	setp.lt.u32 	%p8, %r74, 3840;
	mov.u32 	%r202, %r27;
	@%p8 bra 	$L__BB13_33;
	shr.u32 	%r76, %r198, 8;
	add.s32 	%r77, %r76, 1;
	and.b32  	%r78, %r77, 33554416;
	neg.s32 	%r200, %r78;
	mov.u32 	%r202, %r27;
$L__BB13_32:
	.pragma "nounroll";
	ld.global.f32 	%f103, [%rd73+-8192];
	add.f32 	%f104, %f322, %f103;
	ld.global.f32 	%f105, [%rd73+-7168];
	add.f32 	%f106, %f104, %f105;
	ld.global.f32 	%f107, [%rd73+-6144];
	add.f32 	%f108, %f106, %f107;
	ld.global.f32 	%f109, [%rd73+-5120];
	add.f32 	%f110, %f108, %f109;
	ld.global.f32 	%f111, [%rd73+-4096];
	add.f32 	%f112, %f110, %f111;
	ld.global.f32 	%f113, [%rd73+-3072];
	add.f32 	%f114, %f112, %f113;
	ld.global.f32 	%f115, [%rd73+-2048];
	add.f32 	%f116, %f114, %f115;
	ld.global.f32 	%f117, [%rd73+-1024];
	add.f32 	%f118, %f116, %f117;
	ld.global.f32 	%f119, [%rd73];
	add.f32 	%f120, %f118, %f119;
	ld.global.f32 	%f121, [%rd73+1024];
	add.f32 	%f122, %f120, %f121;
	ld.global.f32 	%f123, [%rd73+2048];
	add.f32 	%f124, %f122, %f123;
	ld.global.f32 	%f125, [%rd73+3072];
	add.f32 	%f126, %f124, %f125;
	ld.global.f32 	%f127, [%rd73+4096];
	add.f32 	%f128, %f126, %f127;
	ld.global.f32 	%f129, [%rd73+5120];
	add.f32 	%f130, %f128, %f129;
	ld.global.f32 	%f131, [%rd73+6144];
	add.f32 	%f132, %f130, %f131;
	ld.global.f32 	%f133, [%rd73+7168];
	add.f32 	%f322, %f132, %f133;
	add.s32 	%r202, %r202, 4096;
	add.s32 	%r200, %r200, 16;
	add.s64 	%rd73, %rd73, 16384;
	setp.ne.s32 	%p9, %r200, 0;
	@%p9 bra 	$L__BB13_32;
$L__BB13_33:
	setp.eq.s32 	%p10, %r35, 0;
	@%p10 bra 	$L__BB13_42;
	and.b32  	%r42, %r34, 7;
	setp.lt.u32 	%p11, %r35, 8;
	@%p11 bra 	$L__BB13_36;
	cvt.u64.u32 	%rd40, %r202;
	add.s64 	%rd41, %rd75, %rd40;
	shl.b64 	%rd42, %rd41, 2;
	add.s64 	%rd43, %rd2, %rd42;
	ld.global.f32 	%f135, [%rd43];
	add.f32 	%f136, %f322, %f135;
	ld.global.f32 	%f137, [%rd43+1024];
	add.f32 	%f138, %f136, %f137;
	ld.global.f32 	%f139, [%rd43+2048];
	add.f32 	%f140, %f138, %f139;
	ld.global.f32 	%f141, [%rd43+3072];
	add.f32 	%f142, %f140, %f141;
	ld.global.f32 	%f143, [%rd43+4096];
	add.f32 	%f144, %f142, %f143;
	ld.global.f32 	%f145, [%rd43+5120];
	add.f32 	%f146, %f144, %f145;
	ld.global.f32 	%f147, [%rd43+6144];
	add.f32 	%f148, %f146, %f147;
	ld.global.f32 	%f149, [%rd43+7168];
	add.f32 	%f322, %f148, %f149;
	add.s32 	%r202, %r202, 2048;
$L__BB13_36:
	setp.eq.s32 	%p12, %r42, 0;
	@%p12 bra 	$L__BB13_42;
	setp.lt.u32 	%p13, %r42, 4;
	@%p13 bra 	$L__BB13_39;
	cvt.u64.u32 	%rd44, %r202;
	add.s64 	%rd45, %rd75, %rd44;
	shl.b64 	%rd46, %rd45, 2;
	add.s64 	%rd47, %rd2, %rd46;
	ld.global.f32 	%f151, [%rd47];
	add.f32 	%f152, %f322, %f151;
	ld.global.f32 	%f153, [%rd47+1024];
	add.f32 	%f154, %f152, %f153;
	ld.global.f32 	%f155, [%rd47+2048];
	add.f32 	%f156, %f154, %f155;
	ld.global.f32 	%f157, [%rd47+3072];
	add.f32 	%f322, %f156, %f157;
	add.s32 	%r202, %r202, 1024;
$L__BB13_39:
	and.b32  	%r79, %r34, 3;
	setp.eq.s32 	%p14, %r79, 0;
	@%p14 bra 	$L__BB13_42;
	cvt.u64.u32 	%rd48, %r202;
	add.s64 	%rd49, %rd48, %rd74;
	shl.b64 	%rd50, %rd49, 2;
	add.s64 	%rd77, %rd2, %rd50;
	cvt.u16.u32 	%rs1, %r198;
	shr.u16 	%rs2, %rs1, 8;
	add.s16 	%rs3, %rs2, 1;
	cvt.u32.u16 	%r80, %rs3;
	and.b32  	%r81, %r80, 3;
	neg.s32 	%r205, %r81;
$L__BB13_41:
	.pragma "nounroll";
	ld.global.f32 	%f158, [%rd77];
	add.f32 	%f322, %f322, %f158;
	add.s64 	%rd77, %rd77, 1024;
	add.s32 	%r205, %r205, 1;
	setp.ne.s32 	%p15, %r205, 0;
	@%p15 bra 	$L__BB13_41;
$L__BB13_42:
	// begin inline asm
	mov.u32 %r82, %laneid;
	// end inline asm
	mov.b32 	%r84, %f322;
	mov.b32 	%r85, 1;
	mov.b32 	%r106, 31;
	mov.b32 	%r107, -1;
	// begin inline asm
	shfl.sync.down.b32 %r83, %r84, %r85, %r106, %r107;
	// end inline asm
	setp.gt.s32 	%p16, %r82, 30;
	mov.b32 	%f159, %r83;
	add.f32 	%f160, %f322, %f159;
	selp.f32 	%f161, %f322, %f160, %p16;
	mov.b32 	%r89, %f161;
	mov.b32 	%r90, 2;
	// begin inline asm
	shfl.sync.down.b32 %r88, %r89, %r90, %r106, %r107;
	// end inline asm
	setp.gt.s32 	%p17, %r82, 29;
	mov.b32 	%f162, %r88;
	add.f32 	%f163, %f161, %f162;
	selp.f32 	%f164, %f161, %f163, %p17;
	mov.b32 	%r94, %f164;
	mov.b32 	%r95, 4;
	// begin inline asm
	shfl.sync.down.b32 %r93, %r94, %r95, %r106, %r107;
	// end inline asm
	setp.gt.s32 	%p18, %r82, 27;
	mov.b32 	%f165, %r93;
	add.f32 	%f166, %f164, %f165;
	selp.f32 	%f167, %f164, %f166, %p18;
	mov.b32 	%r99, %f167;
	mov.b32 	%r100, 8;
	// begin inline asm
	shfl.sync.down.b32 %r98, %r99, %r100, %r106, %r107;
	// end inline asm
	setp.gt.s32 	%p19, %r82, 23;
	mov.b32 	%f168, %r98;
	add.f32 	%f169, %f167, %f168;
	selp.f32 	%f170, %f167, %f169, %p19;
	mov.b32 	%r104, %f170;
	mov.b32 	%r105, 16;
	// begin inline asm
	shfl.sync.down.b32 %r103, %r104, %r105, %r106, %r107;
	// end inline asm
	setp.gt.s32 	%p20, %r82, 15;
	mov.b32 	%f171, %r103;
	add.f32 	%f37, %f170, %f171;
	selp.f32 	%f323, %f170, %f37, %p20;
	setp.ne.s32 	%p21, %r82, 0;
	@%p21 bra 	$L__BB13_44;
	shr.u32 	%r108, %r27, 3;
	and.b32  	%r109, %r108, 124;
	mov.u32 	%r110, _ZZN3cub18CUB_300001_SM_10006detail6reduce18DeviceReduceKernelINS2_10policy_hubIfyN4cuda3std3__44plusIfEEE10Policy1000EN6thrust24THRUST_300001_SM_1000_NS6detail15normal_iteratorINSD_10device_ptrIfEEEEyS9_fNS7_10__identityEEEvT0_PT3_T1_NS0_13GridEvenShareISN_EET2_T4_E12temp_storage;
	add.s32 	%r111, %r110, %r109;
	st.shared.f32 	[%r111+8], %f37;
$L__BB13_44:
	bar.sync 	0;
	setp.ne.s32 	%p22, %r27, 0;
	@%p22 bra 	$L__BB13_46;
	ld.shared.f32 	%f172, [_ZZN3cub18CUB_300001_SM_10006detail6reduce18DeviceReduceKernelINS2_10policy_hubIfyN4cuda3std3__44plusIfEEE10Policy1000EN6thrust24THRUST_300001_SM_1000_NS6detail15normal_iteratorINSD_10device_ptrIfEEEEyS9_fNS7_10__identityEEEvT0_PT3_T1_NS0_13GridEvenShareISN_EET2_T4_E12temp_storage+12];
	add.f32 	%f173, %f323, %f172;
	ld.shared.f32 	%f174, [_ZZN3cub18CUB_300001_SM_10006detail6reduce18DeviceReduceKernelINS2_10policy_hubIfyN4cuda3std3__44plusIfEEE10Policy1000EN6thrust24THRUST_300001_SM_1000_NS6detail15normal_iteratorINSD_10device_ptrIfEEEEyS9_fNS7_10__identityEEEvT0_PT3_T1_NS0_13GridEvenShareISN_EET2_T4_E12temp_storage+16];
	add.f32 	%f175, %f173, %f174;
	ld.shared.f32 	%f176, [_ZZN3cub18CUB_300001_SM_10006detail6reduce18DeviceReduceKernelINS2_10policy_hubIfyN4cuda3std3__44plusIfEEE10Policy1000EN6thrust24THRUST_300001_SM_1000_NS6detail15normal_iteratorINSD_10device_ptrIfEEEEyS9_fNS7_10__identityEEEvT0_PT3_T1_NS0_13GridEvenShareISN_EET2_T4_E12temp_storage+20];
	add.f32 	%f177, %f175, %f176;
	ld.shared.f32 	%f178, [_ZZN3cub18CUB_300001_SM_10006detail6reduce18DeviceReduceKernelINS2_10policy_hubIfyN4cuda3std3__44plusIfEEE10Policy1000EN6thrust24THRUST_300001_SM_1000_NS6detail15normal_iteratorINSD_10device_ptrIfEEEEyS9_fNS7_10__identityEEEvT0_PT3_T1_NS0_13GridEvenShareISN_EET2_T4_E12temp_storage+24];
	add.f32 	%f179, %f177, %f178;
	ld.shared.f32 	%f180, [_ZZN3cub18CUB_300001_SM_10006detail6reduce18DeviceReduceKernelINS2_10policy_hubIfyN4cuda3std3__44plusIfEEE10Policy1000EN6thrust24THRUST_300001_SM_1000_NS6detail15normal_iteratorINSD_10device_ptrIfEEEEyS9_fNS7_10__identityEEEvT0_PT3_T1_NS0_13GridEvenShareISN_EET2_T4_E12temp_storage+28];
	add.f32 	%f181, %f179, %f180;
	ld.shared.f32 	%f182, [_ZZN3cub18CUB_300001_SM_10006detail6reduce18DeviceReduceKernelINS2_10policy_hubIfyN4cuda3std3__44plusIfEEE10Policy1000EN6thrust24THRUST_300001_SM_1000_NS6detail15normal_iteratorINSD_10device_ptrIfEEEEyS9_fNS7_10__identityEEEvT0_PT3_T1_NS0_13GridEvenShareISN_EET2_T4_E12temp_storage+32];
	add.f32 	%f183, %f181, %f182;
	ld.shared.f32 	%f184, [_ZZN3cub18CUB_300001_SM_10006detail6reduce18DeviceReduceKernelINS2_10policy_hubIfyN4cuda3std3__44plusIfEEE10Policy1000EN6thrust24THRUST_300001_SM_1000_NS6detail15normal_iteratorINSD_10device_ptrIfEEEEyS9_fNS7_10__identityEEEvT0_PT3_T1_NS0_13GridEvenShareISN_EET2_T4_E12temp_storage+36];
	add.f32 	%f323, %f183, %f184;
$L__BB13_46:
	mov.u32 	%r189, %tid.x;
	setp.ne.s32 	%p56, %r189, 0;
	@%p56 bra 	$L__BB13_48;
	ld.param.u64 	%rd71, [_ZN3cub18CUB_300001_SM_10006detail6reduce18DeviceReduceKernelINS2_10policy_hubIfyN4cuda3std3__44plusIfEEE10Policy1000EN6thrust24THRUST_300001_SM_1000_NS6detail15normal_iteratorINSD_10device_ptrIfEEEEyS9_fNS7_10__identityEEEvT0_PT3_T1_NS0_13GridEvenShareISN_EET2_T4__param_1];
	cvta.to.global.u64 	%rd68, %rd71;
	mul.wide.u32 	%rd69, %r2, 4;
	add.s64 	%rd70, %rd68, %rd69;
	st.global.f32 	[%rd70], %f323;
$L__BB13_48:
	ret;

}
	// .globl	_ZN3cub18CUB_300001_SM_10006detail6reduce28DeviceReduceSingleTileKernelINS2_10policy_hubIfyN4cuda3std3__44plusIfEEE10Policy1000EPfSC_iS9_ffNS7_10__identityEEEvT0_T1_T2_T3_T4_T6_
.visible .entry _ZN3cub18CUB_300001_SM_10006detail6reduce28DeviceReduceSingleTileKernelINS2_10policy_hubIfyN4cuda3std3__44plusIfEEE10Policy1000EPfSC_iS9_ffNS7_10__identityEEEvT0_T1_T2_T3_T4_T6_(
	.param .u64 .ptr .align 1 _ZN3cub18CUB_300001_SM_10006detail6reduce28DeviceReduceSingleTileKernelINS2_10policy_hubIfyN4cuda3std3__44plusIfEEE10Policy1000EPfSC_iS9_ffNS7_10__identityEEEvT0_T1_T2_T3_T4_T6__param_0,
	.param .u64 .ptr .align 1 _ZN3cub18CUB_300001_SM_10006detail6reduce28DeviceReduceSingleTileKernelINS2_10policy_hubIfyN4cuda3std3__44plusIfEEE10Policy1000EPfSC_iS9_ffNS7_10__identityEEEvT0_T1_T2_T3_T4_T6__param_1,
	.param .u32 _ZN3cub18CUB_300001_SM_10006detail6reduce28DeviceReduceSingleTileKernelINS2_10policy_hubIfyN4cuda3std3__44plusIfEEE10Policy1000EPfSC_iS9_ffNS7_10__identityEEEvT0_T1_T2_T3_T4_T6__param_2,
	.param .align 1 .b8 _ZN3cub18CUB_300001_SM_10006detail6reduce28DeviceReduceSingleTileKernelINS2_10policy_hubIfyN4cuda3std3__44plusIfEEE10Policy1000EPfSC_iS9_ffNS7_10__identityEEEvT0_T1_T2_T3_T4_T6__param_3[1],
	.param .f32 _ZN3cub18CUB_300001_SM_10006detail6reduce28DeviceReduceSingleTileKernelINS2_10policy_hubIfyN4cuda3std3__44plusIfEEE10Policy1000EPfSC_iS9_ffNS7_10__identityEEEvT0_T1_T2_T3_T4_T6__param_4,
	.param .align 1 .b8 _ZN3cub18CUB_300001_SM_10006detail6reduce28DeviceReduceSingleTileKernelINS2_10policy_hubIfyN4cuda3std3__44plusIfEEE10Policy1000EPfSC_iS9_ffNS7_10__identityEEEvT0_T1_T2_T3_T4_T6__param_5[1]
)
.maxntid 256
.minnctapersm 1
{
	.reg .pred 	%p<97>;
	.reg .b32 	%r<407>;
	.reg .b32 	%f<419>;
	.reg .b64 	%rd<125>;
	// demoted variable
	.shared .align 4 .b8 _ZZN3cub18CUB_300001_SM_10006detail6reduce28DeviceReduceSingleTileKernelINS2_10policy_hubIfyN4cuda3std3__44plusIfEEE10Policy1000EPfSC_iS9_ffNS7_10__identityEEEvT0_T1_T2_T3_T4_T6_E12temp_storage[44];
	ld.param.u64 	%rd16, [_ZN3cub18CUB_300001_SM_10006detail6reduce28DeviceReduceSingleTileKernelINS2_10policy_hubIfyN4cuda3std3__44plusIfEEE10Policy1000EPfSC_iS9_ffNS7_10__identityEEEvT0_T1_T2_T3_T4_T6__param_0];
	ld.param.u64 	%rd17, [_ZN3cub18CUB_300001_SM_10006detail6reduce28DeviceReduceSingleTileKernelINS2_10policy_hubIfyN4cuda3std3__44plusIfEEE10Policy1000EPfSC_iS9_ffNS7_10__identityEEEvT0_T1_T2_T3_T4_T6__param_1];
	ld.param.u32 	%r67, [_ZN3cub18CUB_300001_SM_10006detail6reduce28DeviceReduceSingleTileKernelINS2_10policy_hubIfyN4cuda3std3__44plusIfEEE10Policy1000EPfSC_iS9_ffNS7_10__identityEEEvT0_T1_T2_T3_T4_T6__param_2];
	ld.param.f32 	%f58, [_ZN3cub18CUB_300001_SM_10006detail6reduce28DeviceReduceSingleTileKernelINS2_10policy_hubIfyN4cuda3std3__44plusIfEEE10Policy1000EPfSC_iS9_ffNS7_10__identityEEEvT0_T1_T2_T3_T4_T6__param_4];
	cvta.to.global.u64 	%rd1, %rd17;
	setp.ne.s32 	%p1, %r67, 0;
	@%p1 bra 	$L__BB14_3;
	mov.u32 	%r380, %tid.x;
	setp.ne.s32 	%p96, %r380, 0;
	@%p96 bra 	$L__BB14_74;
	st.global.f32 	[%rd1], %f58;
	bra.uni 	$L__BB14_74;
$L__BB14_3:
	and.b64  	%rd18, %rd16, 15;
	setp.ne.s64 	%p2, %rd18, 0;
	@%p2 bra 	$L__BB14_38;
	setp.gt.s32 	%p49, %r67, 4095;
	@%p49 bra 	$L__BB14_22;
	mov.u32 	%r1, %tid.x;
	setp.ge.s32 	%p66, %r1, %r67;
	mov.f32 	%f397, 0f00000000;
	mov.u32 	%r384, %r1;
	@%p66 bra 	$L__BB14_7;
	mul.wide.u32 	%rd113, %r1, 4;
	add.s64 	%rd112, %rd16, %rd113;
	// begin inline asm
	ld.global.nc.u32 %r300, [%rd112];
	// end inline asm
	mov.b32 	%f397, %r300;
	add.s32 	%r384, %r1, 256;
$L__BB14_7:
	setp.ge.s32 	%p67, %r384, %r67;
	@%p67 bra 	$L__BB14_13;
	not.b32 	%r301, %r384;
	add.s32 	%r4, %r67, %r301;
	and.b32  	%r302, %r4, 768;
	setp.eq.s32 	%p68, %r302, 768;
	@%p68 bra 	$L__BB14_11;
	mul.wide.u32 	%rd114, %r384, 4;
	add.s64 	%rd121, %rd16, %rd114;
	shr.u32 	%r303, %r4, 8;
	add.s32 	%r304, %r303, 1;
	and.b32  	%r305, %r304, 3;
	neg.s32 	%r382, %r305;
$L__BB14_10:
	.pragma "nounroll";
	// begin inline asm
	ld.global.nc.u32 %r306, [%rd121];
	// end inline asm
	mov.b32 	%f323, %r306;
	add.f32 	%f397, %f397, %f323;
	add.s32 	%r384, %r384, 256;
	add.s64 	%rd121, %rd121, 1024;
	add.s32 	%r382, %r382, 1;
	setp.ne.s32 	%p69, %r382, 0;
	@%p69 bra 	$L__BB14_10;
$L__BB14_11:
	setp.lt.u32 	%p70, %r4, 768;
	@%p70 bra 	$L__BB14_13;
$L__BB14_12:
	mul.wide.s32 	%rd120, %r384, 4;
	add.s64 	%rd116, %rd16, %rd120;
	// begin inline asm
	ld.global.nc.u32 %r307, [%rd116];
	// end inline asm
	mov.b32 	%f324, %r307;
	add.f32 	%f325, %f397, %f324;
	add.s64 	%rd117, %rd116, 1024;
	// begin inline asm
	ld.global.nc.u32 %r308, [%rd117];
	// end inline asm
	mov.b32 	%f326, %r308;
	add.f32 	%f327, %f325, %f326;
	add.s64 	%rd118, %rd116, 2048;
	// begin inline asm
	ld.global.nc.u32 %r309, [%rd118];
	// end inline asm
	mov.b32 	%f328, %r309;
	add.f32 	%f329, %f327, %f328;
	add.s64 	%rd119, %rd116, 3072;
	// begin inline asm
	ld.global.nc.u32 %r310, [%rd119];
	// end inline asm
	mov.b32 	%f330, %r310;
	add.f32 	%f397, %f329, %f330;
	add.s32 	%r384, %r384, 1024;
	setp.lt.s32 	%p71, %r384, %r67;
	@%p71 bra 	$L__BB14_12;
$L__BB14_13:
	setp.lt.s32 	%p72, %r67, 256;
	@%p72 bra 	$L__BB14_18;
	// begin inline asm
	mov.u32 %r349, %laneid;
	// end inline asm
	mov.b32 	%r351, %f397;
	mov.b32 	%r352, 1;
	mov.b32 	%r373, 31;
	mov.b32 	%r374, -1;
	// begin inline asm
	shfl.sync.down.b32 %r350, %r351, %r352, %r373, %r374;
	// end inline asm
	setp.gt.s32 	%p88, %r349, 30;
	mov.b32 	%f365, %r350;
	add.f32 	%f366, %f397, %f365;
	selp.f32 	%f367, %f397, %f366, %p88;
	mov.b32 	%r356, %f367;
	mov.b32 	%r357, 2;
	// begin inline asm
	shfl.sync.down.b32 %r355, %r356, %r357, %r373, %r374;
	// end inline asm
	setp.gt.s32 	%p89, %r349, 29;
	mov.b32 	%f368, %r355;
	add.f32 	%f369, %f367, %f368;
	selp.f32 	%f370, %f367, %f369, %p89;
	mov.b32 	%r361, %f370;
	mov.b32 	%r362, 4;
	// begin inline asm
	shfl.sync.down.b32 %r360, %r361, %r362, %r373, %r374;
	// end inline asm
	setp.gt.s32 	%p90, %r349, 27;
	mov.b32 	%f371, %r360;
	add.f32 	%f372, %f370, %f371;
	selp.f32 	%f373, %f370, %f372, %p90;
	mov.b32 	%r366, %f373;
	mov.b32 	%r367, 8;
	// begin inline asm
	shfl.sync.down.b32 %r365, %r366, %r367, %r373, %r374;
	// end inline asm
	setp.gt.s32 	%p91, %r349, 23;
	mov.b32 	%f374, %r365;
	add.f32 	%f375, %f373, %f374;
	selp.f32 	%f376, %f373, %f375, %p91;
	mov.b32 	%r371, %f376;
	mov.b32 	%r372, 16;
	// begin inline asm
	shfl.sync.down.b32 %r370, %r371, %r372, %r373, %r374;
	// end inline asm
	setp.gt.s32 	%p92, %r349, 15;
	mov.b32 	%f377, %r370;
	add.f32 	%f10, %f376, %f377;
	selp.f32 	%f418, %f376, %f10, %p92;
	setp.ne.s32 	%p93, %r349, 0;
	@%p93 bra 	$L__BB14_16;
	shr.u32 	%r375, %r1, 3;
	and.b32  	%r376, %r375, 124;
	mov.u32 	%r377, _ZZN3cub18CUB_300001_SM_10006detail6reduce28DeviceReduceSingleTileKernelINS2_10policy_hubIfyN4cuda3std3__44plusIfEEE10Policy1000EPfSC_iS9_ffNS7_10__identityEEEvT0_T1_T2_T3_T4_T6_E12temp_storage;
	add.s32 	%r378, %r377, %r376;
	st.shared.f32 	[%r378+8], %f10;
$L__BB14_16:
	bar.sync 	0;
	setp.ne.s32 	%p94, %r1, 0;
	@%p94 bra 	$L__BB14_72;
	ld.shared.f32 	%f378, [_ZZN3cub18CUB_300001_SM_10006detail6reduce28DeviceReduceSingleTileKernelINS2_10policy_hubIfyN4cuda3std3__44plusIfEEE10Policy1000EPfSC_iS9_ffNS7_10__identityEEEvT0_T1_T2_T3_T4_T6_E12temp_storage+12];
	add.f32 	%f379, %f418, %f378;
	ld.shared.f32 	%f380, [_ZZN3cub18CUB_300001_SM_10006detail6reduce28DeviceReduceSingleTileKernelINS2_10policy_hubIfyN4cuda3std3__44plusIfEEE10Policy1000EPfSC_iS9_ffNS7_10__identityEEEvT0_T1_T2_T3_T4_T6_E12temp_storage+16];
	add.f32 	%f381, %f379, %f380;
	ld.shared.f32 	%f382, [_ZZN3cub18CUB_300001_SM_10006detail6reduce28DeviceReduceSingleTileKernelINS2_10policy_hubIfyN4cuda3std3__44plusIfEEE10Policy1000EPfSC_iS9_ffNS7_10__identityEEEvT0_T1_T2_T3_T4_T6_E12temp_storage+20];
	add.f32 	%f383, %f381, %f382;
	ld.shared.f32 	%f384, [_ZZN3cub18CUB_300001_SM_10006detail6reduce28DeviceReduceSingleTileKernelINS2_10policy_hubIfyN4cuda3std3__44plusIfEEE10Policy1000EPfSC_iS9_ffNS7_10__identityEEEvT0_T1_T2_T3_T4_T6_E12temp_storage+24];
	add.f32 	%f385, %f383, %f384;
	ld.shared.f32 	%f386, [_ZZN3cub18CUB_300001_SM_10006detail6reduce28DeviceReduceSingleTileKernelINS2_10policy_hubIfyN4cuda3std3__44plusIfEEE10Policy1000EPfSC_iS9_ffNS7_10__identityEEEvT0_T1_T2_T3_T4_T6_E12temp_storage+28];
	add.f32 	%f387, %f385, %f386;
	ld.shared.f32 	%f388, [_ZZN3cub18CUB_300001_SM_10006detail6reduce28DeviceReduceSingleTileKernelINS2_10policy_hubIfyN4cuda3std3__44plusIfEEE10Policy1000EPfSC_iS9_ffNS7_10__identityEEEvT0_T1_T2_T3_T4_T6_E12temp_storage+32];
	add.f32 	%f389, %f387, %f388;
	ld.shared.f32 	%f390, [_ZZN3cub18CUB_300001_SM_10006detail6reduce28DeviceReduceSingleTileKernelINS2_10policy_hubIfyN4cuda3std3__44plusIfEEE10Policy1000EPfSC_iS9_ffNS7_10__identityEEEvT0_T1_T2_T3_T4_T6_E12temp_storage+36];
	add.f32 	%f418, %f389, %f390;
	bra.uni 	$L__BB14_72;
$L__BB14_18:
	// begin inline asm
	mov.u32 %r311, %laneid;
	// end inline asm
	and.b32  	%r337, %r1, 992;
	add.s32 	%r338, %r337, 32;
	setp.gt.s32 	%p73, %r338, %r67;
	not.b32 	%r339, %r337;
	add.s32 	%r340, %r67, %r339;
	selp.b32 	%r335, %r340, 31, %p73;
	mov.b32 	%r313, %f397;
	mov.b32 	%r314, 1;
	mov.b32 	%r336, -1;
	// begin inline asm
	shfl.sync.down.b32 %r312, %r313, %r314, %r335, %r336;
	// end inline asm
	setp.lt.s32 	%p74, %r311, %r335;
	mov.b32 	%f331, %r312;
	add.f32 	%f332, %f397, %f331;
	selp.f32 	%f333, %f332, %f397, %p74;
	mov.b32 	%r318, %f333;
	mov.b32 	%r319, 2;
	// begin inline asm
	shfl.sync.down.b32 %r317, %r318, %r319, %r335, %r336;
	// end inline asm
	add.s32 	%r341, %r311, 2;
	setp.gt.s32 	%p75, %r341, %r335;
	mov.b32 	%f334, %r317;
	add.f32 	%f335, %f333, %f334;
	selp.f32 	%f336, %f333, %f335, %p75;
	mov.b32 	%r323, %f336;
	mov.b32 	%r324, 4;
	// begin inline asm
	shfl.sync.down.b32 %r322, %r323, %r324, %r335, %r336;
	// end inline asm
	add.s32 	%r342, %r311, 4;
	setp.gt.s32 	%p76, %r342, %r335;
	mov.b32 	%f337, %r322;
	add.f32 	%f338, %f336, %f337;
	selp.f32 	%f339, %f336, %f338, %p76;
	mov.b32 	%r328, %f339;
	mov.b32 	%r329, 8;
	// begin inline asm
	shfl.sync.down.b32 %r327, %r328, %r329, %r335, %r336;
	// end inline asm
	add.s32 	%r343, %r311, 8;
	setp.gt.s32 	%p77, %r343, %r335;
	mov.b32 	%f340, %r327;
	add.f32 	%f341, %f339, %f340;
	selp.f32 	%f342, %f339, %f341, %p77;
	mov.b32 	%r333, %f342;
	mov.b32 	%r334, 16;
	// begin inline asm
	shfl.sync.down.b32 %r332, %r333, %r334, %r335, %r336;
	// end inline asm
	add.s32 	%r344, %r311, 16;
	setp.gt.s32 	%p78, %r344, %r335;
	mov.b32 	%f343, %r332;
	add.f32 	%f344, %f342, %f343;
	selp.f32 	%f418, %f342, %f344, %p78;
	setp.ne.s32 	%p79, %r311, 0;
	@%p79 bra 	$L__BB14_20;
	shr.u32 	%r345, %r1, 3;
	and.b32  	%r346, %r345, 124;
	mov.u32 	%r347, _ZZN3cub18CUB_300001_SM_10006detail6reduce28DeviceReduceSingleTileKernelINS2_10policy_hubIfyN4cuda3std3__44plusIfEEE10Policy1000EPfSC_iS9_ffNS7_10__identityEEEvT0_T1_T2_T3_T4_T6_E12temp_storage;
	add.s32 	%r348, %r347, %r346;
	st.shared.f32 	[%r348+8], %f418;
$L__BB14_20:
	bar.sync 	0;
	setp.ne.s32 	%p80, %r1, 0;
	@%p80 bra 	$L__BB14_72;
	setp.gt.s32 	%p81, %r67, 32;
	ld.shared.f32 	%f345, [_ZZN3cub18CUB_300001_SM_10006detail6reduce28DeviceReduceSingleTileKernelINS2_10policy_hubIfyN4cuda3std3__44plusIfEEE10Policy1000EPfSC_iS9_ffNS7_10__identityEEEvT0_T1_T2_T3_T4_T6_E12temp_storage+12];
	add.f32 	%f346, %f418, %f345;
	selp.f32 	%f347, %f346, %f418, %p81;
	setp.gt.s32 	%p82, %r67, 64;
	ld.shared.f32 	%f348, [_ZZN3cub18CUB_300001_SM_10006detail6reduce28DeviceReduceSingleTileKernelINS2_10policy_hubIfyN4cuda3std3__44plusIfEEE10Policy1000EPfSC_iS9_ffNS7_10__identityEEEvT0_T1_T2_T3_T4_T6_E12temp_storage+16];
	add.f32 	%f349, %f348, %f347;
	selp.f32 	%f350, %f349, %f347, %p82;
	setp.gt.s32 	%p83, %r67, 96;
	ld.shared.f32 	%f351, [_ZZN3cub18CUB_300001_SM_10006detail6reduce28DeviceReduceSingleTileKernelINS2_10policy_hubIfyN4cuda3std3__44plusIfEEE10Policy1000EPfSC_iS9_ffNS7_10__identityEEEvT0_T1_T2_T3_T4_T6_E12temp_storage+20];
	add.f32 	%f352, %f351, %f350;
	selp.f32 	%f353, %f352, %f350, %p83;
	setp.gt.s32 	%p84, %r67, 128;
	ld.shared.f32 	%f354, [_ZZN3cub18CUB_300001_SM_10006detail6reduce28DeviceReduceSingleTileKernelINS2_10policy_hubIfyN4cuda3std3__44plusIfEEE10Policy1000EPfSC_iS9_ffNS7_10__identityEEEvT0_T1_T2_T3_T4_T6_E12temp_storage+24];
	add.f32 	%f355, %f354, %f353;
	selp.f32 	%f356, %f355, %f353, %p84;
	setp.gt.s32 	%p85, %r67, 160;
	ld.shared.f32 	%f357, [_ZZN3cub18CUB_300001_SM_10006detail6reduce28DeviceReduceSingleTileKernelINS2_10policy_hubIfyN4cuda3std3__44plusIfEEE10Policy1000EPfSC_iS9_ffNS7_10__identityEEEvT0_T1_T2_T3_T4_T6_E12temp_storage+28];
	add.f32 	%f358, %f357, %f356;
	selp.f32 	%f359, %f358, %f356, %p85;
	setp.gt.s32 	%p86, %r67, 192;
	ld.shared.f32 	%f360, [_ZZN3cub18CUB_300001_SM_10006detail6reduce28DeviceReduceSingleTileKernelINS2_10policy_hubIfyN4cuda3std3__44plusIfEEE10Policy1000EPfSC_iS9_ffNS7_10__identityEEEvT0_T1_T2_T3_T4_T6_E12temp_storage+32];
	add.f32 	%f361, %f360, %f359;
	selp.f32 	%f362, %f361, %f359, %p86;
	setp.gt.s32 	%p87, %r67, 224;
	ld.shared.f32 	%f363, [_ZZN3cub18CUB_300001_SM_10006detail6reduce28DeviceReduceSingleTileKernelINS2_10policy_hubIfyN4cuda3std3__44plusIfEEE10Policy1000EPfSC_iS9_ffNS7_10__identityEEEvT0_T1_T2_T3_T4_T6_E12temp_storage+36];
	add.f32 	%f364, %f363, %f362;
	selp.f32 	%f418, %f364, %f362, %p87;
	bra.uni 	$L__BB14_72;
$L__BB14_22:
	mov.u32 	%r13, %tid.x;
	shl.b32 	%r224, %r13, 2;
	mul.wide.u32 	%rd86, %r224, 4;
	add.s64 	%rd76, %rd16, %rd86;
	// begin inline asm
	ld.global.nc.v2.u64 {%rd74, %rd75}, [%rd76];
	// end inline asm
	mov.b64 	{%r225, %r226}, %rd75;
	mov.b64 	{%r227, %r228}, %rd74;
	mov.b32 	%f225, %r228;
	mov.b32 	%f226, %r227;
	mov.b32 	%f227, %r226;
	mov.b32 	%f228, %r225;
	add.s64 	%rd79, %rd76, 4096;
	// begin inline asm
	ld.global.nc.v2.u64 {%rd77, %rd78}, [%rd79];
	// end inline asm
	mov.b64 	{%r229, %r230}, %rd78;
	mov.b64 	{%r231, %r232}, %rd77;
	mov.b32 	%f229, %r232;
	mov.b32 	%f230, %r231;
	mov.b32 	%f231, %r230;
	mov.b32 	%f232, %r229;
	add.s64 	%rd82, %rd76, 8192;
	// begin inline asm
	ld.global.nc.v2.u64 {%rd80, %rd81}, [%rd82];
	// end inline asm
	mov.b64 	{%r233, %r234}, %rd81;
	mov.b64 	{%r235, %r236}, %rd80;
	mov.b32 	%f233, %r236;
	mov.b32 	%f234, %r235;
	mov.b32 	%f235, %r234;
	mov.b32 	%f236, %r233;
	add.s64 	%rd85, %rd76, 12288;
	// begin inline asm
	ld.global.nc.v2.u64 {%rd83, %rd84}, [%rd85];
	// end inline asm
	mov.b64 	{%r237, %r238}, %rd84;
	mov.b64 	{%r239, %r240}, %rd83;
	mov.b32 	%f237, %r240;
	mov.b32 	%f238, %r239;
	mov.b32 	%f239, %r238;
	mov.b32 	%f240, %r237;
	add.f32 	%f241, %f226, %f225;
	add.f32 	%f242, %f228, %f227;
	add.f32 	%f243, %f230, %f229;
	add.f32 	%f244, %f232, %f231;
	add.f32 	%f245, %f234, %f233;
	add.f32 	%f246, %f236, %f235;
	add.f32 	%f247, %f238, %f237;
	add.f32 	%f248, %f240, %f239;
	add.f32 	%f249, %f241, %f242;
	add.f32 	%f250, %f243, %f244;
	add.f32 	%f251, %f245, %f246;
	add.f32 	%f252, %f247, %f248;
	add.f32 	%f253, %f249, %f250;
	add.f32 	%f254, %f251, %f252;
	add.f32 	%f404, %f253, %f254;
	setp.lt.u32 	%p50, %r67, 8192;
	mov.b32 	%r387, 4096;
	@%p50 bra 	$L__BB14_26;
	add.s32 	%r14, %r67, -4096;
	mov.b32 	%r387, 4096;
$L__BB14_24:
	mul.wide.s32 	%rd99, %r387, 4;
	add.s64 	%rd89, %rd76, %rd99;
	// begin inline asm
	ld.global.nc.v2.u64 {%rd87, %rd88}, [%rd89];
	// end inline asm
	mov.b64 	{%r242, %r243}, %rd88;
	mov.b64 	{%r244, %r245}, %rd87;
	mov.b32 	%f255, %r245;
	mov.b32 	%f256, %r244;
	mov.b32 	%f257, %r243;
	mov.b32 	%f258, %r242;
	add.s64 	%rd92, %rd89, 4096;
	// begin inline asm
	ld.global.nc.v2.u64 {%rd90, %rd91}, [%rd92];
	// end inline asm
	mov.b64 	{%r246, %r247}, %rd91;
	mov.b64 	{%r248, %r249}, %rd90;
	mov.b32 	%f259, %r249;
	mov.b32 	%f260, %r248;
	mov.b32 	%f261, %r247;
	mov.b32 	%f262, %r246;
	add.s64 	%rd95, %rd89, 8192;
	// begin inline asm
	ld.global.nc.v2.u64 {%rd93, %rd94}, [%rd95];
	// end inline asm
	mov.b64 	{%r250, %r251}, %rd94;
	mov.b64 	{%r252, %r253}, %rd93;
	mov.b32 	%f263, %r253;
	mov.b32 	%f264, %r252;
	mov.b32 	%f265, %r251;
	mov.b32 	%f266, %r250;
	add.s64 	%rd98, %rd89, 12288;
	// begin inline asm
	ld.global.nc.v2.u64 {%rd96, %rd97}, [%rd98];
	// end inline asm
	mov.b64 	{%r254, %r255}, %rd97;
	mov.b64 	{%r256, %r257}, %rd96;
	mov.b32 	%f267, %r257;
	mov.b32 	%f268, %r256;
	mov.b32 	%f269, %r255;
	mov.b32 	%f270, %r254;
	add.f32 	%f271, %f404, %f256;
	add.f32 	%f272, %f255, %f258;
	add.f32 	%f273, %f257, %f260;
	add.f32 	%f274, %f259, %f262;
	add.f32 	%f275, %f261, %f264;
	add.f32 	%f276, %f263, %f266;
	add.f32 	%f277, %f265, %f268;
	add.f32 	%f278, %f267, %f270;
	add.f32 	%f279, %f271, %f272;
	add.f32 	%f280, %f273, %f274;
	add.f32 	%f281, %f275, %f276;
	add.f32 	%f282, %f277, %f278;
	add.f32 	%f283, %f279, %f280;
	add.f32 	%f284, %f281, %f282;
	add.f32 	%f285, %f283, %f284;
	add.f32 	%f404, %f285, %f269;
	sub.s32 	%r258, %r67, %r387;
	setp.lt.s32 	%p51, %r258, 4096;
	@%p51 bra 	$L__BB14_34;
	add.s32 	%r387, %r387, 4096;
	setp.le.s32 	%p52, %r387, %r14;
	@%p52 bra 	$L__BB14_24;
$L__BB14_26:
	setp.le.s32 	%p53, %r67, %r387;
	@%p53 bra 	$L__BB14_34;
	sub.s32 	%r18, %r67, %r387;
	setp.ge.s32 	%p54, %r13, %r18;
	@%p54 bra 	$L__BB14_34;
	not.b32 	%r259, %r13;
	add.s32 	%r260, %r67, %r259;
	sub.s32 	%r19, %r260, %r387;
	and.b32  	%r261, %r19, 768;
	setp.eq.s32 	%p55, %r261, 768;
	mov.u32 	%r391, %r13;
	@%p55 bra 	$L__BB14_31;
	add.s32 	%r389, %r13, %r387;
	shr.u32 	%r262, %r19, 8;
	add.s32 	%r263, %r262, 1;
	and.b32  	%r264, %r263, 3;
	neg.s32 	%r388, %r264;
	mov.u32 	%r391, %r13;
$L__BB14_30:
	.pragma "nounroll";
	mul.wide.u32 	%rd101, %r389, 4;
	add.s64 	%rd100, %rd16, %rd101;
	// begin inline asm
	ld.global.nc.u32 %r265, [%rd100];
	// end inline asm
	mov.b32 	%f287, %r265;
	add.f32 	%f404, %f404, %f287;
	add.s32 	%r391, %r391, 256;
	add.s32 	%r389, %r389, 256;
	add.s32 	%r388, %r388, 1;
	setp.ne.s32 	%p56, %r388, 0;
	@%p56 bra 	$L__BB14_30;
$L__BB14_31:
	setp.lt.u32 	%p57, %r19, 768;
	@%p57 bra 	$L__BB14_34;
	cvt.u64.u32 	%rd102, %r391;
	cvt.u64.u32 	%rd103, %r387;
	add.s64 	%rd104, %rd102, %rd103;
	shl.b64 	%rd105, %rd104, 2;
	add.s64 	%rd106, %rd105, %rd16;
	add.s64 	%rd122, %rd106, 2048;
	add.s32 	%r392, %r391, %r387;
$L__BB14_33:
	mul.wide.u32 	%rd111, %r392, 4;
	add.s64 	%rd107, %rd16, %rd111;
	// begin inline asm
	ld.global.nc.u32 %r266, [%rd107];
	// end inline asm
	mov.b32 	%f288, %r266;
	add.f32 	%f289, %f404, %f288;
	add.s64 	%rd108, %rd122, -1024;
	// begin inline asm
	ld.global.nc.u32 %r267, [%rd108];
	// end inline asm
	mov.b32 	%f290, %r267;
	add.f32 	%f291, %f289, %f290;
	// begin inline asm
	ld.global.nc.u32 %r268, [%rd122];
	// end inline asm
	mov.b32 	%f292, %r268;
	add.f32 	%f293, %f291, %f292;
	add.s64 	%rd110, %rd122, 1024;
	// begin inline asm
	ld.global.nc.u32 %r269, [%rd110];
	// end inline asm
	mov.b32 	%f294, %r269;
	add.f32 	%f404, %f293, %f294;
	add.s32 	%r391, %r391, 1024;
	add.s64 	%rd122, %rd122, 4096;
	add.s32 	%r392, %r392, 1024;
	setp.lt.s32 	%p58, %r391, %r18;
	@%p58 bra 	$L__BB14_33;
$L__BB14_34:
	// begin inline asm
	mov.u32 %r270, %laneid;
	// end inline asm
	mov.b32 	%r272, %f404;
	mov.b32 	%r273, 1;
	mov.b32 	%r294, 31;
	mov.b32 	%r295, -1;
	// begin inline asm
	shfl.sync.down.b32 %r271, %r272, %r273, %r294, %r295;
	// end inline asm
	setp.gt.s32 	%p59, %r270, 30;
	mov.b32 	%f295, %r271;
	add.f32 	%f296, %f404, %f295;
	selp.f32 	%f297, %f404, %f296, %p59;
	mov.b32 	%r277, %f297;
	mov.b32 	%r278, 2;
	// begin inline asm
	shfl.sync.down.b32 %r276, %r277, %r278, %r294, %r295;
	// end inline asm
	setp.gt.s32 	%p60, %r270, 29;
	mov.b32 	%f298, %r276;
	add.f32 	%f299, %f297, %f298;
	selp.f32 	%f300, %f297, %f299, %p60;
	mov.b32 	%r282, %f300;
	mov.b32 	%r283, 4;
	// begin inline asm
	shfl.sync.down.b32 %r281, %r282, %r283, %r294, %r295;
	// end inline asm
	setp.gt.s32 	%p61, %r270, 27;
	mov.b32 	%f301, %r281;
	add.f32 	%f302, %f300, %f301;
	selp.f32 	%f303, %f300, %f302, %p61;
	mov.b32 	%r287, %f303;
	mov.b32 	%r288, 8;
	// begin inline asm
	shfl.sync.down.b32 %r286, %r287, %r288, %r294, %r295;
	// end inline asm
	setp.gt.s32 	%p62, %r270, 23;
	mov.b32 	%f304, %r286;
	add.f32 	%f305, %f303, %f304;
	selp.f32 	%f306, %f303, %f305, %p62;
	mov.b32 	%r292, %f306;
	mov.b32 	%r293, 16;
	// begin inline asm
	shfl.sync.down.b32 %r291, %r292, %r293, %r294, %r295;
	// end inline asm
	setp.gt.s32 	%p63, %r270, 15;
	mov.b32 	%f307, %r291;
	add.f32 	%f26, %f306, %f307;
	selp.f32 	%f418, %f306, %f26, %p63;
	setp.ne.s32 	%p64, %r270, 0;
	@%p64 bra 	$L__BB14_36;
	shr.u32 	%r296, %r13, 3;
	and.b32  	%r297, %r296, 124;
	mov.u32 	%r298, _ZZN3cub18CUB_300001_SM_10006detail6reduce28DeviceReduceSingleTileKernelINS2_10policy_hubIfyN4cuda3std3__44plusIfEEE10Policy1000EPfSC_iS9_ffNS7_10__identityEEEvT0_T1_T2_T3_T4_T6_E12temp_storage;
	add.s32 	%r299, %r298, %r297;
	st.shared.f32 	[%r299+8], %f26;
$L__BB14_36:
	bar.sync 	0;
	setp.ne.s32 	%p65, %r13, 0;
	@%p65 bra 	$L__BB14_72;
	ld.shared.f32 	%f308, [_ZZN3cub18CUB_300001_SM_10006detail6reduce28DeviceReduceSingleTileKernelINS2_10policy_hubIfyN4cuda3std3__44plusIfEEE10Policy1000EPfSC_iS9_ffNS7_10__identityEEEvT0_T1_T2_T3_T4_T6_E12temp_storage+12];
	add.f32 	%f309, %f418, %f308;
	ld.shared.f32 	%f310, [_ZZN3cub18CUB_300001_SM_10006detail6reduce28DeviceReduceSingleTileKernelINS2_10policy_hubIfyN4cuda3std3__44plusIfEEE10Policy1000EPfSC_iS9_ffNS7_10__identityEEEvT0_T1_T2_T3_T4_T6_E12temp_storage+16];
	add.f32 	%f311, %f309, %f310;
	ld.shared.f32 	%f312, [_ZZN3cub18CUB_300001_SM_10006detail6reduce28DeviceReduceSingleTileKernelINS2_10policy_hubIfyN4cuda3std3__44plusIfEEE10Policy1000EPfSC_iS9_ffNS7_10__identityEEEvT0_T1_T2_T3_T4_T6_E12temp_storage+20];
	add.f32 	%f313, %f311, %f312;
	ld.shared.f32 	%f314, [_ZZN3cub18CUB_300001_SM_10006detail6reduce28DeviceReduceSingleTileKernelINS2_10policy_hubIfyN4cuda3std3__44plusIfEEE10Policy1000EPfSC_iS9_ffNS7_10__identityEEEvT0_T1_T2_T3_T4_T6_E12temp_storage+24];
	add.f32 	%f315, %f313, %f314;
	ld.shared.f32 	%f316, [_ZZN3cub18CUB_300001_SM_10006detail6reduce28DeviceReduceSingleTileKernelINS2_10policy_hubIfyN4cuda3std3__44plusIfEEE10Policy1000EPfSC_iS9_ffNS7_10__identityEEEvT0_T1_T2_T3_T4_T6_E12temp_storage+28];
	add.f32 	%f317, %f315, %f316;
	ld.shared.f32 	%f318, [_ZZN3cub18CUB_300001_SM_10006detail6reduce28DeviceReduceSingleTileKernelINS2_10policy_hubIfyN4cuda3std3__44plusIfEEE10Policy1000EPfSC_iS9_ffNS7_10__identityEEEvT0_T1_T2_T3_T4_T6_E12temp_storage+32];
	add.f32 	%f319, %f317, %f318;
	ld.shared.f32 	%f320, [_ZZN3cub18CUB_300001_SM_10006detail6reduce28DeviceReduceSingleTileKernelINS2_10policy_hubIfyN4cuda3std3__44plusIfEEE10Policy1000EPfSC_iS9_ffNS7_10__identityEEEvT0_T1_T2_T3_T4_T6_E12temp_storage+36];
	add.f32 	%f418, %f319, %f320;
	bra.uni 	$L__BB14_72;
$L__BB14_38:
	setp.gt.s32 	%p3, %r67, 4095;
	@%p3 bra 	$L__BB14_56;
	mov.u32 	%r34, %tid.x;
	setp.ge.s32 	%p20, %r34, %r67;
	mov.f32 	%f410, 0f00000000;
	mov.u32 	%r397, %r34;
	@%p20 bra 	$L__BB14_41;
	mul.wide.u32 	%rd66, %r34, 4;
	add.s64 	%rd65, %rd16, %rd66;
	// begin inline asm
	ld.global.nc.u32 %r144, [%rd65];
	// end inline asm
	mov.b32 	%f410, %r144;
	add.s32 	%r397, %r34, 256;
$L__BB14_41:
	setp.ge.s32 	%p21, %r397, %r67;
	@%p21 bra 	$L__BB14_47;
	not.b32 	%r145, %r397;
	add.s32 	%r37, %r67, %r145;
	and.b32  	%r146, %r37, 768;
	setp.eq.s32 	%p22, %r146, 768;
	@%p22 bra 	$L__BB14_45;
	mul.wide.u32 	%rd67, %r397, 4;
	add.s64 	%rd123, %rd16, %rd67;
	shr.u32 	%r147, %r37, 8;
	add.s32 	%r148, %r147, 1;
	and.b32  	%r149, %r148, 3;
	neg.s32 	%r395, %r149;
$L__BB14_44:
	.pragma "nounroll";
	// begin inline asm
	ld.global.nc.u32 %r150, [%rd123];
	// end inline asm
	mov.b32 	%f157, %r150;
	add.f32 	%f410, %f410, %f157;
	add.s32 	%r397, %r397, 256;
	add.s64 	%rd123, %rd123, 1024;
	add.s32 	%r395, %r395, 1;
	setp.ne.s32 	%p23, %r395, 0;
	@%p23 bra 	$L__BB14_44;
$L__BB14_45:
	setp.lt.u32 	%p24, %r37, 768;
	@%p24 bra 	$L__BB14_47;
$L__BB14_46:
	mul.wide.s32 	%rd73, %r397, 4;
	add.s64 	%rd69, %rd16, %rd73;
	// begin inline asm
	ld.global.nc.u32 %r151, [%rd69];
	// end inline asm
	mov.b32 	%f158, %r151;
	add.f32 	%f159, %f410, %f158;
	add.s64 	%rd70, %rd69, 1024;
	// begin inline asm
	ld.global.nc.u32 %r152, [%rd70];
	// end inline asm
	mov.b32 	%f160, %r152;
	add.f32 	%f161, %f159, %f160;
	add.s64 	%rd71, %rd69, 2048;
	// begin inline asm
	ld.global.nc.u32 %r153, [%rd71];
	// end inline asm
	mov.b32 	%f162, %r153;
	add.f32 	%f163, %f161, %f162;
	add.s64 	%rd72, %rd69, 3072;
	// begin inline asm
	ld.global.nc.u32 %r154, [%rd72];
	// end inline asm
	mov.b32 	%f164, %r154;
	add.f32 	%f410, %f163, %f164;
	add.s32 	%r397, %r397, 1024;
	setp.lt.s32 	%p25, %r397, %r67;
	@%p25 bra 	$L__BB14_46;
$L__BB14_47:
	setp.lt.s32 	%p26, %r67, 256;
	@%p26 bra 	$L__BB14_52;
	// begin inline asm
	mov.u32 %r193, %laneid;
	// end inline asm
	mov.b32 	%r195, %f410;
	mov.b32 	%r196, 1;
	mov.b32 	%r217, 31;
	mov.b32 	%r218, -1;
	// begin inline asm
	shfl.sync.down.b32 %r194, %r195, %r196, %r217, %r218;
	// end inline asm
	setp.gt.s32 	%p42, %r193, 30;
	mov.b32 	%f199, %r194;
	add.f32 	%f200, %f410, %f199;
	selp.f32 	%f201, %f410, %f200, %p42;
	mov.b32 	%r200, %f201;
	mov.b32 	%r201, 2;
	// begin inline asm
	shfl.sync.down.b32 %r199, %r200, %r201, %r217, %r218;
	// end inline asm
	setp.gt.s32 	%p43, %r193, 29;
	mov.b32 	%f202, %r199;
	add.f32 	%f203, %f201, %f202;
	selp.f32 	%f204, %f201, %f203, %p43;
	mov.b32 	%r205, %f204;
	mov.b32 	%r206, 4;
	// begin inline asm
	shfl.sync.down.b32 %r204, %r205, %r206, %r217, %r218;
	// end inline asm
	setp.gt.s32 	%p44, %r193, 27;
	mov.b32 	%f205, %r204;
	add.f32 	%f206, %f204, %f205;
	selp.f32 	%f207, %f204, %f206, %p44;
	mov.b32 	%r210, %f207;
	mov.b32 	%r211, 8;
	// begin inline asm
	shfl.sync.down.b32 %r209, %r210, %r211, %r217, %r218;
	// end inline asm
	setp.gt.s32 	%p45, %r193, 23;
	mov.b32 	%f208, %r209;
	add.f32 	%f209, %f207, %f208;
	selp.f32 	%f210, %f207, %f209, %p45;
	mov.b32 	%r215, %f210;
	mov.b32 	%r216, 16;
	// begin inline asm
	shfl.sync.down.b32 %r214, %r215, %r216, %r217, %r218;
	// end inline asm
	setp.gt.s32 	%p46, %r193, 15;
	mov.b32 	%f211, %r214;
	add.f32 	%f38, %f210, %f211;
	selp.f32 	%f418, %f210, %f38, %p46;
	setp.ne.s32 	%p47, %r193, 0;
	@%p47 bra 	$L__BB14_50;
	shr.u32 	%r219, %r34, 3;
	and.b32  	%r220, %r219, 124;
	mov.u32 	%r221, _ZZN3cub18CUB_300001_SM_10006detail6reduce28DeviceReduceSingleTileKernelINS2_10policy_hubIfyN4cuda3std3__44plusIfEEE10Policy1000EPfSC_iS9_ffNS7_10__identityEEEvT0_T1_T2_T3_T4_T6_E12temp_storage;
	add.s32 	%r222, %r221, %r220;
	st.shared.f32 	[%r222+8], %f38;
$L__BB14_50:
	bar.sync 	0;
	setp.ne.s32 	%p48, %r34, 0;
	@%p48 bra 	$L__BB14_72;
	ld.shared.f32 	%f212, [_ZZN3cub18CUB_300001_SM_10006detail6reduce28DeviceReduceSingleTileKernelINS2_10policy_hubIfyN4cuda3std3__44plusIfEEE10Policy1000EPfSC_iS9_ffNS7_10__identityEEEvT0_T1_T2_T3_T4_T6_E12temp_storage+12];
	add.f32 	%f213, %f418, %f212;
	ld.shared.f32 	%f214, [_ZZN3cub18CUB_300001_SM_10006detail6reduce28DeviceReduceSingleTileKernelINS2_10policy_hubIfyN4cuda3std3__44plusIfEEE10Policy1000EPfSC_iS9_ffNS7_10__identityEEEvT0_T1_T2_T3_T4_T6_E12temp_storage+16];
	add.f32 	%f215, %f213, %f214;
	ld.shared.f32 	%f216, [_ZZN3cub18CUB_300001_SM_10006detail6reduce28DeviceReduceSingleTileKernelINS2_10policy_hubIfyN4cuda3std3__44plusIfEEE10Policy1000EPfSC_iS9_ffNS7_10__identityEEEvT0_T1_T2_T3_T4_T6_E12temp_storage+20];
	add.f32 	%f217, %f215, %f216;
	ld.shared.f32 	%f218, [_ZZN3cub18CUB_300001_SM_10006detail6reduce28DeviceReduceSingleTileKernelINS2_10policy_hubIfyN4cuda3std3__44plusIfEEE10Policy1000EPfSC_iS9_ffNS7_10__identityEEEvT0_T1_T2_T3_T4_T6_E12temp_storage+24];
	add.f32 	%f219, %f217, %f218;
	ld.shared.f32 	%f220, [_ZZN3cub18CUB_300001_SM_10006detail6reduce28DeviceReduceSingleTileKernelINS2_10policy_hubIfyN4cuda3std3__44plusIfEEE10Policy1000EPfSC_iS9_ffNS7_10__identityEEEvT0_T1_T2_T3_T4_T6_E12temp_storage+28];
	add.f32 	%f221, %f219, %f220;
	ld.shared.f32 	%f222, [_ZZN3cub18CUB_300001_SM_10006detail6reduce28DeviceReduceSingleTileKernelINS2_10policy_hubIfyN4cuda3std3__44plusIfEEE10Policy1000EPfSC_iS9_ffNS7_10__identityEEEvT0_T1_T2_T3_T4_T6_E12temp_storage+32];
	add.f32 	%f223, %f221, %f222;
	ld.shared.f32 	%f224, [_ZZN3cub18CUB_300001_SM_10006detail6reduce28DeviceReduceSingleTileKernelINS2_10policy_hubIfyN4cuda3std3__44plusIfEEE10Policy1000EPfSC_iS9_ffNS7_10__identityEEEvT0_T1_T2_T3_T4_T6_E12temp_storage+36];
	add.f32 	%f418, %f223, %f224;
	bra.uni 	$L__BB14_72;
$L__BB14_52:
	// begin inline asm
	mov.u32 %r155, %laneid;
	// end inline asm
	and.b32  	%r181, %r34, 992;
	add.s32 	%r182, %r181, 32;
	setp.gt.s32 	%p27, %r182, %r67;
	not.b32 	%r183, %r181;
	add.s32 	%r184, %r67, %r183;
	selp.b32 	%r179, %r184, 31, %p27;
	mov.b32 	%r157, %f410;
	mov.b32 	%r158, 1;
	mov.b32 	%r180, -1;
	// begin inline asm
	shfl.sync.down.b32 %r156, %r157, %r158, %r179, %r180;
	// end inline asm
	setp.lt.s32 	%p28, %r155, %r179;
	mov.b32 	%f165, %r156;
	add.f32 	%f166, %f410, %f165;
	selp.f32 	%f167, %f166, %f410, %p28;
	mov.b32 	%r162, %f167;
	mov.b32 	%r163, 2;
	// begin inline asm
	shfl.sync.down.b32 %r161, %r162, %r163, %r179, %r180;
	// end inline asm
	add.s32 	%r185, %r155, 2;
	setp.gt.s32 	%p29, %r185, %r179;
	mov.b32 	%f168, %r161;
	add.f32 	%f169, %f167, %f168;
	selp.f32 	%f170, %f167, %f169, %p29;
	mov.b32 	%r167, %f170;
	mov.b32 	%r168, 4;
	// begin inline asm
	shfl.sync.down.b32 %r166, %r167, %r168, %r179, %r180;
	// end inline asm
	add.s32 	%r186, %r155, 4;
	setp.gt.s32 	%p30, %r186, %r179;
	mov.b32 	%f171, %r166;
	add.f32 	%f172, %f170, %f171;
	selp.f32 	%f173, %f170, %f172, %p30;
	mov.b32 	%r172, %f173;
	mov.b32 	%r173, 8;
	// begin inline asm
	shfl.sync.down.b32 %r171, %r172, %r173, %r179, %r180;
	// end inline asm
	add.s32 	%r187, %r155, 8;
	setp.gt.s32 	%p31, %r187, %r179;
	mov.b32 	%f174, %r171;
	add.f32 	%f175, %f173, %f174;
	selp.f32 	%f176, %f173, %f175, %p31;
	mov.b32 	%r177, %f176;
	mov.b32 	%r178, 16;
	// begin inline asm
	shfl.sync.down.b32 %r176, %r177, %r178, %r179, %r180;
	// end inline asm
	add.s32 	%r188, %r155, 16;
	setp.gt.s32 	%p32, %r188, %r179;
	mov.b32 	%f177, %r176;
	add.f32 	%f178, %f176, %f177;
	selp.f32 	%f418, %f176, %f178, %p32;
	setp.ne.s32 	%p33, %r155, 0;
	@%p33 bra 	$L__BB14_54;
	shr.u32 	%r189, %r34, 3;
	and.b32  	%r190, %r189, 124;
	mov.u32 	%r191, _ZZN3cub18CUB_300001_SM_10006detail6reduce28DeviceReduceSingleTileKernelINS2_10policy_hubIfyN4cuda3std3__44plusIfEEE10Policy1000EPfSC_iS9_ffNS7_10__identityEEEvT0_T1_T2_T3_T4_T6_E12temp_storage;
	add.s32 	%r192, %r191, %r190;
	st.shared.f32 	[%r192+8], %f418;
$L__BB14_54:
	bar.sync 	0;
	setp.ne.s32 	%p34, %r34, 0;
	@%p34 bra 	$L__BB14_72;
	setp.gt.s32 	%p35, %r67, 32;
	ld.shared.f32 	%f179, [_ZZN3cub18CUB_300001_SM_10006detail6reduce28DeviceReduceSingleTileKernelINS2_10policy_hubIfyN4cuda3std3__44plusIfEEE10Policy1000EPfSC_iS9_ffNS7_10__identityEEEvT0_T1_T2_T3_T4_T6_E12temp_storage+12];
	add.f32 	%f180, %f418, %f179;
	selp.f32 	%f181, %f180, %f418, %p35;
	setp.gt.s32 	%p36, %r67, 64;
	ld.shared.f32 	%f182, [_ZZN3cub18CUB_300001_SM_10006detail6reduce28DeviceReduceSingleTileKernelINS2_10policy_hubIfyN4cuda3std3__44plusIfEEE10Policy1000EPfSC_iS9_ffNS7_10__identityEEEvT0_T1_T2_T3_T4_T6_E12temp_storage+16];
	add.f32 	%f183, %f182, %f181;
	selp.f32 	%f184, %f183, %f181, %p36;
	setp.gt.s32 	%p37, %r67, 96;
	ld.shared.f32 	%f185, [_ZZN3cub18CUB_300001_SM_10006detail6reduce28DeviceReduceSingleTileKernelINS2_10policy_hubIfyN4cuda3std3__44plusIfEEE10Policy1000EPfSC_iS9_ffNS7_10__identityEEEvT0_T1_T2_T3_T4_T6_E12temp_storage+20];
	add.f32 	%f186, %f185, %f184;
	selp.f32 	%f187, %f186, %f184, %p37;
	setp.gt.s32 	%p38, %r67, 128;
	ld.shared.f32 	%f188, [_ZZN3cub18CUB_300001_SM_10006detail6reduce28DeviceReduceSingleTileKernelINS2_10policy_hubIfyN4cuda3std3__44plusIfEEE10Policy1000EPfSC_iS9_ffNS7_10__identityEEEvT0_T1_T2_T3_T4_T6_E12temp_storage+24];
	add.f32 	%f189, %f188, %f187;
	selp.f32 	%f190, %f189, %f187, %p38;
	setp.gt.s32 	%p39, %r67, 160;
	ld.shared.f32 	%f191, [_ZZN3cub18CUB_300001_SM_10006detail6reduce28DeviceReduceSingleTileKernelINS2_10policy_hubIfyN4cuda3std3__44plusIfEEE10Policy1000EPfSC_iS9_ffNS7_10__identityEEEvT0_T1_T2_T3_T4_T6_E12temp_storage+28];
	add.f32 	%f192, %f191, %f190;
	selp.f32 	%f193, %f192, %f190, %p39;
	setp.gt.s32 	%p40, %r67, 192;
	ld.shared.f32 	%f194, [_ZZN3cub18CUB_300001_SM_10006detail6reduce28DeviceReduceSingleTileKernelINS2_10policy_hubIfyN4cuda3std3__44plusIfEEE10Policy1000EPfSC_iS9_ffNS7_10__identityEEEvT0_T1_T2_T3_T4_T6_E12temp_storage+32];
	add.f32 	%f195, %f194, %f193;
	selp.f32 	%f196, %f195, %f193, %p40;
	setp.gt.s32 	%p41, %r67, 224;
	ld.shared.f32 	%f197, [_ZZN3cub18CUB_300001_SM_10006detail6reduce28DeviceReduceSingleTileKernelINS2_10policy_hubIfyN4cuda3std3__44plusIfEEE10Policy1000EPfSC_iS9_ffNS7_10__identityEEEvT0_T1_T2_T3_T4_T6_E12temp_storage+36];
	add.f32 	%f198, %f197, %f196;
	selp.f32 	%f418, %f198, %f196, %p41;
	bra.uni 	$L__BB14_72;
$L__BB14_56:
	mov.u32 	%r46, %tid.x;
	mul.wide.u32 	%rd35, %r46, 4;
	add.s64 	%rd19, %rd16, %rd35;
	// begin inline asm
	ld.global.nc.u32 %r68, [%rd19];
	// end inline asm
	mov.b32 	%f59, %r68;
	add.s64 	%rd20, %rd19, 1024;
	// begin inline asm
	ld.global.nc.u32 %r69, [%rd20];
	// end inline asm
	mov.b32 	%f60, %r69;
	add.s64 	%rd21, %rd19, 2048;
	// begin inline asm
	ld.global.nc.u32 %r70, [%rd21];
	// end inline asm
	mov.b32 	%f61, %r70;
	add.s64 	%rd22, %rd19, 3072;
	// begin inline asm
	ld.global.nc.u32 %r71, [%rd22];
	// end inline asm
	mov.b32 	%f62, %r71;
	add.s64 	%rd23, %rd19, 4096;
	// begin inline asm
	ld.global.nc.u32 %r72, [%rd23];
	// end inline asm
	mov.b32 	%f63, %r72;
	add.s64 	%rd24, %rd19, 5120;
	// begin inline asm
	ld.global.nc.u32 %r73, [%rd24];
	// end inline asm
	mov.b32 	%f64, %r73;
	add.s64 	%rd25, %rd19, 6144;
	// begin inline asm
	ld.global.nc.u32 %r74, [%rd25];
	// end inline asm
	mov.b32 	%f65, %r74;
	add.s64 	%rd26, %rd19, 7168;
	// begin inline asm
	ld.global.nc.u32 %r75, [%rd26];
	// end inline asm
	mov.b32 	%f66, %r75;
	add.s64 	%rd27, %rd19, 8192;
	// begin inline asm
	ld.global.nc.u32 %r76, [%rd27];
	// end inline asm
	mov.b32 	%f67, %r76;
	add.s64 	%rd28, %rd19, 9216;
	// begin inline asm
	ld.global.nc.u32 %r77, [%rd28];
	// end inline asm
	mov.b32 	%f68, %r77;
	add.s64 	%rd29, %rd19, 10240;
	// begin inline asm
	ld.global.nc.u32 %r78, [%rd29];
	// end inline asm
	mov.b32 	%f69, %r78;
	add.s64 	%rd30, %rd19, 11264;
	// begin inline asm
	ld.global.nc.u32 %r79, [%rd30];
	// end inline asm
	mov.b32 	%f70, %r79;
	add.s64 	%rd31, %rd19, 12288;
	// begin inline asm
	ld.global.nc.u32 %r80, [%rd31];
	// end inline asm
	mov.b32 	%f71, %r80;
	add.s64 	%rd32, %rd19, 13312;
	// begin inline asm
	ld.global.nc.u32 %r81, [%rd32];
	// end inline asm
	mov.b32 	%f72, %r81;
	add.s64 	%rd33, %rd19, 14336;
	// begin inline asm
	ld.global.nc.u32 %r82, [%rd33];
	// end inline asm
	mov.b32 	%f73, %r82;
	add.s64 	%rd34, %rd19, 15360;
	// begin inline asm
	ld.global.nc.u32 %r83, [%rd34];
	// end inline asm
	mov.b32 	%f74, %r83;
	add.f32 	%f75, %f59, %f60;
	add.f32 	%f76, %f61, %f62;
	add.f32 	%f77, %f63, %f64;
	add.f32 	%f78, %f65, %f66;
	add.f32 	%f79, %f67, %f68;
	add.f32 	%f80, %f69, %f70;
	add.f32 	%f81, %f71, %f72;
	add.f32 	%f82, %f73, %f74;
	add.f32 	%f83, %f75, %f76;
	add.f32 	%f84, %f77, %f78;
	add.f32 	%f85, %f79, %f80;
	add.f32 	%f86, %f81, %f82;
	add.f32 	%f87, %f83, %f84;
	add.f32 	%f88, %f85, %f86;
	add.f32 	%f417, %f87, %f88;
	setp.lt.u32 	%p4, %r67, 8192;
	mov.b32 	%r400, 4096;
	@%p4 bra 	$L__BB14_60;
	add.s32 	%r47, %r67, -4096;
	mov.b32 	%r400, 4096;
$L__BB14_58:
	mul.wide.s32 	%rd52, %r400, 4;
	add.s64 	%rd36, %rd19, %rd52;
	// begin inline asm
	ld.global.nc.u32 %r86, [%rd36];
	// end inline asm
	mov.b32 	%f89, %r86;
	add.s64 	%rd37, %rd36, 1024;
	// begin inline asm
	ld.global.nc.u32 %r87, [%rd37];
	// end inline asm
	mov.b32 	%f90, %r87;
	add.s64 	%rd38, %rd36, 2048;
	// begin inline asm
	ld.global.nc.u32 %r88, [%rd38];
	// end inline asm
	mov.b32 	%f91, %r88;
	add.s64 	%rd39, %rd36, 3072;
	// begin inline asm
	ld.global.nc.u32 %r89, [%rd39];
	// end inline asm
	mov.b32 	%f92, %r89;
	add.s64 	%rd40, %rd36, 4096;
	// begin inline asm
	ld.global.nc.u32 %r90, [%rd40];
	// end inline asm
	mov.b32 	%f93, %r90;
	add.s64 	%rd41, %rd36, 5120;
	// begin inline asm
	ld.global.nc.u32 %r91, [%rd41];
	// end inline asm
	mov.b32 	%f94, %r91;
	add.s64 	%rd42, %rd36, 6144;
	// begin inline asm
	ld.global.nc.u32 %r92, [%rd42];
	// end inline asm
	mov.b32 	%f95, %r92;
	add.s64 	%rd43, %rd36, 7168;
	// begin inline asm
	ld.global.nc.u32 %r93, [%rd43];
	// end inline asm
	mov.b32 	%f96, %r93;
	add.s64 	%rd44, %rd36, 8192;
	// begin inline asm
	ld.global.nc.u32 %r94, [%rd44];
	// end inline asm
	mov.b32 	%f97, %r94;
	add.s64 	%rd45, %rd36, 9216;
	// begin inline asm
	ld.global.nc.u32 %r95, [%rd45];
	// end inline asm
	mov.b32 	%f98, %r95;
	add.s64 	%rd46, %rd36, 10240;
	// begin inline asm
	ld.global.nc.u32 %r96, [%rd46];
	// end inline asm
	mov.b32 	%f99, %r96;
	add.s64 	%rd47, %rd36, 11264;
	// begin inline asm
	ld.global.nc.u32 %r97, [%rd47];
	// end inline asm
	mov.b32 	%f100, %r97;
	add.s64 	%rd48, %rd36, 12288;
	// begin inline asm
	ld.global.nc.u32 %r98, [%rd48];
	// end inline asm
	mov.b32 	%f101, %r98;
	add.s64 	%rd49, %rd36, 13312;
	// begin inline asm
	ld.global.nc.u32 %r99, [%rd49];
	// end inline asm
	mov.b32 	%f102, %r99;
	add.s64 	%rd50, %rd36, 14336;
	// begin inline asm
	ld.global.nc.u32 %r100, [%rd50];
	// end inline asm
	mov.b32 	%f103, %r100;
	add.s64 	%rd51, %rd36, 15360;
	// begin inline asm
	ld.global.nc.u32 %r101, [%rd51];
	// end inline asm
	mov.b32 	%f104, %r101;
	add.f32 	%f105, %f417, %f89;
	add.f32 	%f106, %f90, %f91;
	add.f32 	%f107, %f92, %f93;
	add.f32 	%f108, %f94, %f95;
	add.f32 	%f109, %f96, %f97;
	add.f32 	%f110, %f98, %f99;
	add.f32 	%f111, %f100, %f101;
	add.f32 	%f112, %f102, %f103;
	add.f32 	%f113, %f105, %f106;
	add.f32 	%f114, %f107, %f108;
	add.f32 	%f115, %f109, %f110;
	add.f32 	%f116, %f111, %f112;
	add.f32 	%f117, %f113, %f114;
	add.f32 	%f118, %f115, %f116;
	add.f32 	%f119, %f117, %f118;
	add.f32 	%f417, %f119, %f104;
	sub.s32 	%r102, %r67, %r400;
	setp.lt.s32 	%p5, %r102, 4096;
	@%p5 bra 	$L__BB14_68;
	add.s32 	%r400, %r400, 4096;
	setp.le.s32 	%p6, %r400, %r47;
	@%p6 bra 	$L__BB14_58;
$L__BB14_60:
	setp.le.s32 	%p7, %r67, %r400;
	@%p7 bra 	$L__BB14_68;
	sub.s32 	%r51, %r67, %r400;
	setp.ge.s32 	%p8, %r46, %r51;
	@%p8 bra 	$L__BB14_68;
	not.b32 	%r103, %r46;
	add.s32 	%r104, %r67, %r103;
	sub.s32 	%r52, %r104, %r400;
	and.b32  	%r105, %r52, 768;
	setp.eq.s32 	%p9, %r105, 768;
	mov.u32 	%r404, %r46;
	@%p9 bra 	$L__BB14_65;
	add.s32 	%r402, %r46, %r400;
	shr.u32 	%r106, %r52, 8;
	add.s32 	%r107, %r106, 1;
	and.b32  	%r108, %r107, 3;
	neg.s32 	%r401, %r108;
	mov.u32 	%r404, %r46;
$L__BB14_64:
	.pragma "nounroll";
	mul.wide.u32 	%rd54, %r402, 4;
	add.s64 	%rd53, %rd16, %rd54;
	// begin inline asm
	ld.global.nc.u32 %r109, [%rd53];
	// end inline asm
	mov.b32 	%f121, %r109;
	add.f32 	%f417, %f417, %f121;
	add.s32 	%r404, %r404, 256;
	add.s32 	%r402, %r402, 256;
	add.s32 	%r401, %r401, 1;
	setp.ne.s32 	%p10, %r401, 0;
	@%p10 bra 	$L__BB14_64;
$L__BB14_65:
	setp.lt.u32 	%p11, %r52, 768;
	@%p11 bra 	$L__BB14_68;
	cvt.u64.u32 	%rd55, %r404;
	cvt.u64.u32 	%rd56, %r400;
	add.s64 	%rd57, %rd55, %rd56;
	shl.b64 	%rd58, %rd57, 2;
	add.s64 	%rd59, %rd58, %rd16;
	add.s64 	%rd124, %rd59, 2048;
	add.s32 	%r405, %r404, %r400;
$L__BB14_67:
	mul.wide.u32 	%rd64, %r405, 4;
	add.s64 	%rd60, %rd16, %rd64;
	// begin inline asm
	ld.global.nc.u32 %r110, [%rd60];
	// end inline asm
	mov.b32 	%f122, %r110;
	add.f32 	%f123, %f417, %f122;
	add.s64 	%rd61, %rd124, -1024;
	// begin inline asm
	ld.global.nc.u32 %r111, [%rd61];
	// end inline asm
	mov.b32 	%f124, %r111;
	add.f32 	%f125, %f123, %f124;
	// begin inline asm
	ld.global.nc.u32 %r112, [%rd124];
	// end inline asm
	mov.b32 	%f126, %r112;
	add.f32 	%f127, %f125, %f126;
	add.s64 	%rd63, %rd124, 1024;
	// begin inline asm
	ld.global.nc.u32 %r113, [%rd63];
	// end inline asm
	mov.b32 	%f128, %r113;
	add.f32 	%f417, %f127, %f128;
	add.s32 	%r404, %r404, 1024;
	add.s64 	%rd124, %rd124, 4096;
	add.s32 	%r405, %r405, 1024;
	setp.lt.s32 	%p12, %r404, %r51;
	@%p12 bra 	$L__BB14_67;
$L__BB14_68:
	// begin inline asm
	mov.u32 %r114, %laneid;
	// end inline asm
	mov.b32 	%r116, %f417;
	mov.b32 	%r117, 1;
	mov.b32 	%r138, 31;
	mov.b32 	%r139, -1;
	// begin inline asm
	shfl.sync.down.b32 %r115, %r116, %r117, %r138, %r139;
	// end inline asm
	setp.gt.s32 	%p13, %r114, 30;
	mov.b32 	%f129, %r115;
	add.f32 	%f130, %f417, %f129;
	selp.f32 	%f131, %f417, %f130, %p13;
	mov.b32 	%r121, %f131;
	mov.b32 	%r122, 2;
	// begin inline asm
	shfl.sync.down.b32 %r120, %r121, %r122, %r138, %r139;
	// end inline asm
	setp.gt.s32 	%p14, %r114, 29;
	mov.b32 	%f132, %r120;
	add.f32 	%f133, %f131, %f132;
	selp.f32 	%f134, %f131, %f133, %p14;
	mov.b32 	%r126, %f134;
	mov.b32 	%r127, 4;
	// begin inline asm
	shfl.sync.down.b32 %r125, %r126, %r127, %r138, %r139;
	// end inline asm
	setp.gt.s32 	%p15, %r114, 27;
	mov.b32 	%f135, %r125;
	add.f32 	%f136, %f134, %f135;
	selp.f32 	%f137, %f134, %f136, %p15;
	mov.b32 	%r131, %f137;
	mov.b32 	%r132, 8;
	// begin inline asm
	shfl.sync.down.b32 %r130, %r131, %r132, %r138, %r139;
	// end inline asm
	setp.gt.s32 	%p16, %r114, 23;
	mov.b32 	%f138, %r130;
	add.f32 	%f139, %f137, %f138;
	selp.f32 	%f140, %f137, %f139, %p16;
	mov.b32 	%r136, %f140;
	mov.b32 	%r137, 16;
	// begin inline asm
	shfl.sync.down.b32 %r135, %r136, %r137, %r138, %r139;
	// end inline asm
	setp.gt.s32 	%p17, %r114, 15;
	mov.b32 	%f141, %r135;
	add.f32 	%f54, %f140, %f141;
	selp.f32 	%f418, %f140, %f54, %p17;
	setp.ne.s32 	%p18, %r114, 0;
	@%p18 bra 	$L__BB14_70;
	shr.u32 	%r140, %r46, 3;
	and.b32  	%r141, %r140, 124;
	mov.u32 	%r142, _ZZN3cub18CUB_300001_SM_10006detail6reduce28DeviceReduceSingleTileKernelINS2_10policy_hubIfyN4cuda3std3__44plusIfEEE10Policy1000EPfSC_iS9_ffNS7_10__identityEEEvT0_T1_T2_T3_T4_T6_E12temp_storage;
	add.s32 	%r143, %r142, %r141;
	st.shared.f32 	[%r143+8], %f54;
$L__BB14_70:
	bar.sync 	0;
	setp.ne.s32 	%p19, %r46, 0;
	@%p19 bra 	$L__BB14_72;
	ld.shared.f32 	%f142, [_ZZN3cub18CUB_300001_SM_10006detail6reduce28DeviceReduceSingleTileKernelINS2_10policy_hubIfyN4cuda3std3__44plusIfEEE10Policy1000EPfSC_iS9_ffNS7_10__identityEEEvT0_T1_T2_T3_T4_T6_E12temp_storage+12];
	add.f32 	%f143, %f418, %f142;
	ld.shared.f32 	%f144, [_ZZN3cub18CUB_300001_SM_10006detail6reduce28DeviceReduceSingleTileKernelINS2_10policy_hubIfyN4cuda3std3__44plusIfEEE10Policy1000EPfSC_iS9_ffNS7_10__identityEEEvT0_T1_T2_T3_T4_T6_E12temp_storage+16];
	add.f32 	%f145, %f143, %f144;
	ld.shared.f32 	%f146, [_ZZN3cub18CUB_300001_SM_10006detail6reduce28DeviceReduceSingleTileKernelINS2_10policy_hubIfyN4cuda3std3__44plusIfEEE10Policy1000EPfSC_iS9_ffNS7_10__identityEEEvT0_T1_T2_T3_T4_T6_E12temp_storage+20];
	add.f32 	%f147, %f145, %f146;
	ld.shared.f32 	%f148, [_ZZN3cub18CUB_300001_SM_10006detail6reduce28DeviceReduceSingleTileKernelINS2_10policy_hubIfyN4cuda3std3__44plusIfEEE10Policy1000EPfSC_iS9_ffNS7_10__identityEEEvT0_T1_T2_T3_T4_T6_E12temp_storage+24];
	add.f32 	%f149, %f147, %f148;
	ld.shared.f32 	%f150, [_ZZN3cub18CUB_300001_SM_10006detail6reduce28DeviceReduceSingleTileKernelINS2_10policy_hubIfyN4cuda3std3__44plusIfEEE10Policy1000EPfSC_iS9_ffNS7_10__identityEEEvT0_T1_T2_T3_T4_T6_E12temp_storage+28];
	add.f32 	%f151, %f149, %f150;
	ld.shared.f32 	%f152, [_ZZN3cub18CUB_300001_SM_10006detail6reduce28DeviceReduceSingleTileKernelINS2_10policy_hubIfyN4cuda3std3__44plusIfEEE10Policy1000EPfSC_iS9_ffNS7_10__identityEEEvT0_T1_T2_T3_T4_T6_E12temp_storage+32];
	add.f32 	%f153, %f151, %f152;
	ld.shared.f32 	%f154, [_ZZN3cub18CUB_300001_SM_10006detail6reduce28DeviceReduceSingleTileKernelINS2_10policy_hubIfyN4cuda3std3__44plusIfEEE10Policy1000EPfSC_iS9_ffNS7_10__identityEEEvT0_T1_T2_T3_T4_T6_E12temp_storage+36];
	add.f32 	%f418, %f153, %f154;
$L__BB14_72:
	mov.u32 	%r379, %tid.x;
	setp.ne.s32 	%p95, %r379, 0;
	@%p95 bra 	$L__BB14_74;
	add.f32 	%f391, %f58, %f418;
	st.global.f32 	[%rd1], %f391;
$L__BB14_74:
	ret;

}
	// .globl	_ZN3cub18CUB_300001_SM_10006detail10radix_sort31DeviceRadixSortSingleTileKernelINS1_5radix10policy_hubIfNS0_8NullTypeEyE10Policy1000ELNS0_9SortOrderE0EfS6_yNS1_21identity_decomposer_tEEEvPKT1_PSB_PKT2_PSF_T3_iiT4_
.visible .entry _ZN3cub18CUB_300001_SM_10006detail10radix_sort31DeviceRadixSortSingleTileKernelINS1_5radix10policy_hubIfNS0_8NullTypeEyE10Policy1000ELNS0_9SortOrderE0EfS6_yNS1_21identity_decomposer_tEEEvPKT1_PSB_PKT2_PSF_T3_iiT4_(
	.param .u64 .ptr .align 1 _ZN3cub18CUB_300001_SM_10006detail10radix_sort31DeviceRadixSortSingleTileKernelINS1_5radix10policy_hubIfNS0_8NullTypeEyE10Policy1000ELNS0_9SortOrderE0EfS6_yNS1_21identity_decomposer_tEEEvPKT1_PSB_PKT2_PSF_T3_iiT4__param_0,
	.param .u64 .ptr .align 1 _ZN3cub18CUB_300001_SM_10006detail10radix_sort31DeviceRadixSortSingleTileKernelINS1_5radix10policy_hubIfNS0_8NullTypeEyE10Policy1000ELNS0_9SortOrderE0EfS6_yNS1_21identity_decomposer_tEEEvPKT1_PSB_PKT2_PSF_T3_iiT4__param_1,
	.param .u64 .ptr .align 1 _ZN3cub18CUB_300001_SM_10006detail10radix_sort31DeviceRadixSortSingleTileKernelINS1_5radix10policy_hubIfNS0_8NullTypeEyE10Policy1000ELNS0_9SortOrderE0EfS6_yNS1_21identity_decomposer_tEEEvPKT1_PSB_PKT2_PSF_T3_iiT4__param_2,
	.param .u64 .ptr .align 1 _ZN3cub18CUB_300001_SM_10006detail10radix_sort31DeviceRadixSortSingleTileKernelINS1_5radix10policy_hubIfNS0_8NullTypeEyE10Policy1000ELNS0_9SortOrderE0EfS6_yNS1_21identity_decomposer_tEEEvPKT1_PSB_PKT2_PSF_T3_iiT4__param_3,
	.param .u64 _ZN3cub18CUB_300001_SM_10006detail10radix_sort31DeviceRadixSortSingleTileKernelINS1_5radix10policy_hubIfNS0_8NullTypeEyE10Policy1000ELNS0_9SortOrderE0EfS6_yNS1_21identity_decomposer_tEEEvPKT1_PSB_PKT2_PSF_T3_iiT4__param_4,
	.param .u32 _ZN3cub18CUB_300001_SM_10006detail10radix_sort31DeviceRadixSortSingleTileKernelINS1_5radix10policy_hubIfNS0_8NullTypeEyE10Policy1000ELNS0_9SortOrderE0EfS6_yNS1_21identity_decomposer_tEEEvPKT1_PSB_PKT2_PSF_T3_iiT4__param_5,
	.param .u32 _ZN3cub18CUB_300001_SM_10006detail10radix_sort31DeviceRadixSortSingleTileKernelINS1_5radix10policy_hubIfNS0_8NullTypeEyE10Policy1000ELNS0_9SortOrderE0EfS6_yNS1_21identity_decomposer_tEEEvPKT1_PSB_PKT2_PSF_T3_iiT4__param_6,
	.param .align 1 .b8 _ZN3cub18CUB_300001_SM_10006detail10radix_sort31DeviceRadixSortSingleTileKernelINS1_5radix10policy_hubIfNS0_8NullTypeEyE10Policy1000ELNS0_9SortOrderE0EfS6_yNS1_21identity_decomposer_tEEEvPKT1_PSB_PKT2_PSF_T3_iiT4__param_7[1]
)
.maxntid 256
.minnctapersm 1
{
	.reg .pred 	%p<109>;
	.reg .b16 	%rs<39>;
	.reg .b32 	%r<782>;
	.reg .b64 	%rd<29>;
	// demoted variable
	.shared .align 16 .b8 _ZZN3cub18CUB_300001_SM_10006detail10radix_sort31DeviceRadixSortSingleTileKernelINS1_5radix10policy_hubIfNS0_8NullTypeEyE10Policy1000ELNS0_9SortOrderE0EfS6_yNS1_21identity_decomposer_tEEEvPKT1_PSB_PKT2_PSF_T3_iiT4_E12temp_storage[33856];
	ld.param.u64 	%rd5, [_ZN3cub18CUB_300001_SM_10006detail10radix_sort31DeviceRadixSortSingleTileKernelINS1_5radix10policy_hubIfNS0_8NullTypeEyE10Policy1000ELNS0_9SortOrderE0EfS6_yNS1_21identity_decomposer_tEEEvPKT1_PSB_PKT2_PSF_T3_iiT4__param_0];
	ld.param.u64 	%rd3, [_ZN3cub18CUB_300001_SM_10006detail10radix_sort31DeviceRadixSortSingleTileKernelINS1_5radix10policy_hubIfNS0_8NullTypeEyE10Policy1000ELNS0_9SortOrderE0EfS6_yNS1_21identity_decomposer_tEEEvPKT1_PSB_PKT2_PSF_T3_iiT4__param_1];
	ld.param.u64 	%rd4, [_ZN3cub18CUB_300001_SM_10006detail10radix_sort31DeviceRadixSortSingleTileKernelINS1_5radix10policy_hubIfNS0_8NullTypeEyE10Policy1000ELNS0_9SortOrderE0EfS6_yNS1_21identity_decomposer_tEEEvPKT1_PSB_PKT2_PSF_T3_iiT4__param_4];
	ld.param.u32 	%r208, [_ZN3cub18CUB_300001_SM_10006detail10radix_sort31DeviceRadixSortSingleTileKernelINS1_5radix10policy_hubIfNS0_8NullTypeEyE10Policy1000ELNS0_9SortOrderE0EfS6_yNS1_21identity_decomposer_tEEEvPKT1_PSB_PKT2_PSF_T3_iiT4__param_5];
	ld.param.u32 	%r209, [_ZN3cub18CUB_300001_SM_10006detail10radix_sort31DeviceRadixSortSingleTileKernelINS1_5radix10policy_hubIfNS0_8NullTypeEyE10Policy1000ELNS0_9SortOrderE0EfS6_yNS1_21identity_decomposer_tEEEvPKT1_PSB_PKT2_PSF_T3_iiT4__param_6];
	cvta.to.global.u64 	%rd6, %rd5;
	cvt.u32.u64 	%r1, %rd4;
	mov.u32 	%r2, %tid.x;
	mul.lo.s32 	%r3, %r2, 19;
	setp.ge.s32 	%p1, %r3, %r1;
	mul.wide.u32 	%rd7, %r3, 4;
	add.s64 	%rd1, %rd6, %rd7;
	mov.b32 	%r740, 2147483647;
	@%p1 bra 	$L__BB15_2;
	ld.global.u32 	%r740, [%rd1];
$L__BB15_2:
	add.s32 	%r212, %r3, 1;
	setp.ge.s32 	%p2, %r212, %r1;
	mov.b32 	%r741, 2147483647;
	@%p2 bra 	$L__BB15_4;
	ld.global.u32 	%r741, [%rd1+4];
$L__BB15_4:
	add.s32 	%r214, %r3, 2;
	setp.ge.s32 	%p3, %r214, %r1;
	mov.b32 	%r742, 2147483647;
	@%p3 bra 	$L__BB15_6;
	ld.global.u32 	%r742, [%rd1+8];
$L__BB15_6:
	add.s32 	%r216, %r3, 3;
	setp.ge.s32 	%p4, %r216, %r1;
	mov.b32 	%r743, 2147483647;
	@%p4 bra 	$L__BB15_8;
	ld.global.u32 	%r743, [%rd1+12];
$L__BB15_8:
	add.s32 	%r218, %r3, 4;
	setp.ge.s32 	%p5, %r218, %r1;
	mov.b32 	%r744, 2147483647;
	@%p5 bra 	$L__BB15_10;
	ld.global.u32 	%r744, [%rd1+16];
$L__BB15_10:
	add.s32 	%r220, %r3, 5;
	setp.ge.s32 	%p6, %r220, %r1;
	mov.b32 	%r745, 2147483647;
	@%p6 bra 	$L__BB15_12;
	ld.global.u32 	%r745, [%rd1+20];
$L__BB15_12:
	add.s32 	%r222, %r3, 6;
	setp.ge.s32 	%p7, %r222, %r1;
	mov.b32 	%r746, 2147483647;
	@%p7 bra 	$L__BB15_14;
	ld.global.u32 	%r746, [%rd1+24];
$L__BB15_14:
	add.s32 	%r224, %r3, 7;
	setp.ge.s32 	%p8, %r224, %r1;
	mov.b32 	%r747, 2147483647;
	@%p8 bra 	$L__BB15_16;
	ld.global.u32 	%r747, [%rd1+28];
$L__BB15_16:
	add.s32 	%r226, %r3, 8;
	setp.ge.s32 	%p9, %r226, %r1;
	mov.b32 	%r748, 2147483647;
	@%p9 bra 	$L__BB15_18;
	ld.global.u32 	%r748, [%rd1+32];
$L__BB15_18:
	add.s32 	%r228, %r3, 9;
	setp.ge.s32 	%p10, %r228, %r1;
	mov.b32 	%r749, 2147483647;
	@%p10 bra 	$L__BB15_20;
	ld.global.u32 	%r749, [%rd1+36];
$L__BB15_20:
	add.s32 	%r230, %r3, 10;
	setp.ge.s32 	%p11, %r230, %r1;
	mov.b32 	%r750, 2147483647;
	@%p11 bra 	$L__BB15_22;
	ld.global.u32 	%r750, [%rd1+40];
$L__BB15_22:
	add.s32 	%r232, %r3, 11;
	setp.ge.s32 	%p12, %r232, %r1;
	mov.b32 	%r751, 2147483647;
	@%p12 bra 	$L__BB15_24;
	ld.global.u32 	%r751, [%rd1+44];
$L__BB15_24:
	add.s32 	%r234, %r3, 12;
	setp.ge.s32 	%p13, %r234, %r1;
	mov.b32 	%r752, 2147483647;
	@%p13 bra 	$L__BB15_26;
	ld.global.u32 	%r752, [%rd1+48];
$L__BB15_26:
	add.s32 	%r236, %r3, 13;
	setp.ge.s32 	%p14, %r236, %r1;
	mov.b32 	%r753, 2147483647;
	@%p14 bra 	$L__BB15_28;
	ld.global.u32 	%r753, [%rd1+52];
$L__BB15_28:
	add.s32 	%r238, %r3, 14;
	setp.ge.s32 	%p15, %r238, %r1;
	mov.b32 	%r754, 2147483647;
	@%p15 bra 	$L__BB15_30;
	ld.global.u32 	%r754, [%rd1+56];
$L__BB15_30:
	add.s32 	%r240, %r3, 15;
	setp.ge.s32 	%p16, %r240, %r1;
	mov.b32 	%r755, 2147483647;
	@%p16 bra 	$L__BB15_32;
	ld.global.u32 	%r755, [%rd1+60];
$L__BB15_32:
	add.s32 	%r242, %r3, 16;
	setp.ge.s32 	%p17, %r242, %r1;
	mov.b32 	%r756, 2147483647;
	@%p17 bra 	$L__BB15_34;
	ld.global.u32 	%r756, [%rd1+64];
$L__BB15_34:
	add.s32 	%r244, %r3, 17;
	setp.ge.s32 	%p18, %r244, %r1;
	mov.b32 	%r757, 2147483647;
	@%p18 bra 	$L__BB15_36;
	ld.global.u32 	%r757, [%rd1+68];
$L__BB15_36:
	add.s32 	%r246, %r3, 18;
	setp.ge.s32 	%p19, %r246, %r1;
	mov.b32 	%r758, 2147483647;
	@%p19 bra 	$L__BB15_38;
	ld.global.u32 	%r758, [%rd1+72];
$L__BB15_38:
	bar.sync 	0;
	setp.gt.s32 	%p20, %r740, -1;
	selp.b32 	%r248, -2147483648, -1, %p20;
	xor.b32  	%r779, %r248, %r740;
	setp.gt.s32 	%p21, %r741, -1;
	selp.b32 	%r249, -2147483648, -1, %p21;
	xor.b32  	%r778, %r249, %r741;
	setp.gt.s32 	%p22, %r742, -1;
	selp.b32 	%r250, -2147483648, -1, %p22;
	xor.b32  	%r777, %r250, %r742;
	setp.gt.s32 	%p23, %r743, -1;
	selp.b32 	%r251, -2147483648, -1, %p23;
	xor.b32  	%r776, %r251, %r743;
	setp.gt.s32 	%p24, %r744, -1;
	selp.b32 	%r252, -2147483648, -1, %p24;
	xor.b32  	%r775, %r252, %r744;
	setp.gt.s32 	%p25, %r745, -1;
	selp.b32 	%r253, -2147483648, -1, %p25;
	xor.b32  	%r774, %r253, %r745;
	setp.gt.s32 	%p26, %r746, -1;
	selp.b32 	%r254, -2147483648, -1, %p26;
	xor.b32  	%r773, %r254, %r746;
	setp.gt.s32 	%p27, %r747, -1;
	selp.b32 	%r255, -2147483648, -1, %p27;
	xor.b32  	%r772, %r255, %r747;
	setp.gt.s32 	%p28, %r748, -1;
	selp.b32 	%r256, -2147483648, -1, %p28;
	xor.b32  	%r771, %r256, %r748;
	setp.gt.s32 	%p29, %r749, -1;
	selp.b32 	%r257, -2147483648, -1, %p29;
	xor.b32  	%r770, %r257, %r749;
	setp.gt.s32 	%p30, %r750, -1;
	selp.b32 	%r258, -2147483648, -1, %p30;
	xor.b32  	%r769, %r258, %r750;
	setp.gt.s32 	%p31, %r751, -1;
	selp.b32 	%r259, -2147483648, -1, %p31;
	xor.b32  	%r768, %r259, %r751;
	setp.gt.s32 	%p32, %r752, -1;
	selp.b32 	%r260, -2147483648, -1, %p32;
	xor.b32  	%r767, %r260, %r752;
	setp.gt.s32 	%p33, %r753, -1;
	selp.b32 	%r261, -2147483648, -1, %p33;
	xor.b32  	%r766, %r261, %r753;
	setp.gt.s32 	%p34, %r754, -1;
	selp.b32 	%r262, -2147483648, -1, %p34;
	xor.b32  	%r765, %r262, %r754;
	setp.gt.s32 	%p35, %r755, -1;
	selp.b32 	%r263, -2147483648, -1, %p35;
	xor.b32  	%r764, %r263, %r755;
	setp.gt.s32 	%p36, %r756, -1;
	selp.b32 	%r264, -2147483648, -1, %p36;
	xor.b32  	%r763, %r264, %r756;
	setp.gt.s32 	%p37, %r757, -1;
	selp.b32 	%r265, -2147483648, -1, %p37;
	xor.b32  	%r762, %r265, %r757;
	setp.gt.s32 	%p38, %r758, -1;
	selp.b32 	%r266, -2147483648, -1, %p38;
	xor.b32  	%r761, %r266, %r758;
	shr.u32 	%r61, %r2, 5;
	shl.b32 	%r267, %r2, 2;
	mov.u32 	%r268, _ZZN3cub18CUB_300001_SM_10006detail10radix_sort31DeviceRadixSortSingleTileKernelINS1_5radix10policy_hubIfNS0_8NullTypeEyE10Policy1000ELNS0_9SortOrderE0EfS6_yNS1_21identity_decomposer_tEEEvPKT1_PSB_PKT2_PSF_T3_iiT4_E12temp_storage;
	add.s32 	%r62, %r268, %r267;
	shl.b32 	%r269, %r2, 7;
	add.s32 	%r63, %r62, %r269;
	shl.b32 	%r270, %r61, 2;
	add.s32 	%r271, %r268, %r270;
	add.s32 	%r64, %r271, 33792;
	mad.lo.s32 	%r65, %r2, -56, %r63;
	add.s32 	%r760, %r208, 6;
	sub.s32 	%r759, %r209, %r208;
$L__BB15_39:
	add.s32 	%r331, %r760, -6;
	min.s32 	%r274, %r759, 6;
	mov.b32 	%r360, 0;
	st.shared.u32 	[%r62], %r360;
	st.shared.u32 	[%r62+1024], %r360;
	st.shared.u32 	[%r62+2048], %r360;
	st.shared.u32 	[%r62+3072], %r360;
	st.shared.u32 	[%r62+4096], %r360;
	st.shared.u32 	[%r62+5120], %r360;
	st.shared.u32 	[%r62+6144], %r360;
	st.shared.u32 	[%r62+7168], %r360;
	st.shared.u32 	[%r62+8192], %r360;
	st.shared.u32 	[%r62+9216], %r360;
	st.shared.u32 	[%r62+10240], %r360;
	st.shared.u32 	[%r62+11264], %r360;
	st.shared.u32 	[%r62+12288], %r360;
	st.shared.u32 	[%r62+13312], %r360;
	st.shared.u32 	[%r62+14336], %r360;
	st.shared.u32 	[%r62+15360], %r360;
	st.shared.u32 	[%r62+16384], %r360;
	st.shared.u32 	[%r62+17408], %r360;
	st.shared.u32 	[%r62+18432], %r360;
	st.shared.u32 	[%r62+19456], %r360;
	st.shared.u32 	[%r62+20480], %r360;
	st.shared.u32 	[%r62+21504], %r360;
	st.shared.u32 	[%r62+22528], %r360;
	st.shared.u32 	[%r62+23552], %r360;
	st.shared.u32 	[%r62+24576], %r360;
	st.shared.u32 	[%r62+25600], %r360;
	st.shared.u32 	[%r62+26624], %r360;
	st.shared.u32 	[%r62+27648], %r360;
	st.shared.u32 	[%r62+28672], %r360;
	st.shared.u32 	[%r62+29696], %r360;
	st.shared.u32 	[%r62+30720], %r360;
	st.shared.u32 	[%r62+31744], %r360;
	st.shared.u32 	[%r62+32768], %r360;
	// begin inline asm
	bmsk.clamp.b32 %r272, %r360, %r274;
	// end inline asm
	setp.eq.s32 	%p39, %r779, 2147483647;
	selp.b32 	%r276, -2147483648, %r779, %p39;
	// begin inline asm
	shr.b32 %r275, %r276, %r331;
	// end inline asm
	and.b32  	%r363, %r272, %r275;
	shl.b32 	%r364, %r363, 10;
	and.b32  	%r365, %r364, 31744;
	add.s32 	%r366, %r62, %r365;
	shr.u32 	%r367, %r363, 4;
	and.b32  	%r368, %r367, 268435454;
	add.s32 	%r90, %r366, %r368;
	ld.shared.u16 	%rs1, [%r90];
	add.s16 	%rs20, %rs1, 1;
	st.shared.u16 	[%r90], %rs20;
	setp.eq.s32 	%p40, %r778, 2147483647;
	selp.b32 	%r279, -2147483648, %r778, %p40;
	// begin inline asm
	shr.b32 %r278, %r279, %r331;
	// end inline asm
	and.b32  	%r369, %r272, %r278;
	shl.b32 	%r370, %r369, 10;
	and.b32  	%r371, %r370, 31744;
	add.s32 	%r372, %r62, %r371;
	shr.u32 	%r373, %r369, 4;
	and.b32  	%r374, %r373, 268435454;
	add.s32 	%r91, %r372, %r374;
	ld.shared.u16 	%rs2, [%r91];
	add.s16 	%rs21, %rs2, 1;
	st.shared.u16 	[%r91], %rs21;
	setp.eq.s32 	%p41, %r777, 2147483647;
	selp.b32 	%r282, -2147483648, %r777, %p41;
	// begin inline asm
	shr.b32 %r281, %r282, %r331;
	// end inline asm
	and.b32  	%r375, %r272, %r281;
	shl.b32 	%r376, %r375, 10;
	and.b32  	%r377, %r376, 31744;
	add.s32 	%r378, %r62, %r377;
	shr.u32 	%r379, %r375, 4;
	and.b32  	%r380, %r379, 268435454;
	add.s32 	%r92, %r378, %r380;
	ld.shared.u16 	%rs3, [%r92];
	add.s16 	%rs22, %rs3, 1;
	st.shared.u16 	[%r92], %rs22;
	setp.eq.s32 	%p42, %r776, 2147483647;
	selp.b32 	%r285, -2147483648, %r776, %p42;
	// begin inline asm
	shr.b32 %r284, %r285, %r331;
	// end inline asm
	and.b32  	%r381, %r272, %r284;
	shl.b32 	%r382, %r381, 10;
	and.b32  	%r383, %r382, 31744;
	add.s32 	%r384, %r62, %r383;
	shr.u32 	%r385, %r381, 4;
	and.b32  	%r386, %r385, 268435454;
	add.s32 	%r93, %r384, %r386;
	ld.shared.u16 	%rs4, [%r93];
	add.s16 	%rs23, %rs4, 1;
	st.shared.u16 	[%r93], %rs23;
	setp.eq.s32 	%p43, %r775, 2147483647;
	selp.b32 	%r288, -2147483648, %r775, %p43;
	// begin inline asm
	shr.b32 %r287, %r288, %r331;
	// end inline asm
	and.b32  	%r387, %r272, %r287;
	shl.b32 	%r388, %r387, 10;
	and.b32  	%r389, %r388, 31744;
	add.s32 	%r390, %r62, %r389;
	shr.u32 	%r391, %r387, 4;
	and.b32  	%r392, %r391, 268435454;
	add.s32 	%r94, %r390, %r392;
	ld.shared.u16 	%rs5, [%r94];
	add.s16 	%rs24, %rs5, 1;
	st.shared.u16 	[%r94], %rs24;
	setp.eq.s32 	%p44, %r774, 2147483647;
	selp.b32 	%r291, -2147483648, %r774, %p44;
	// begin inline asm
	shr.b32 %r290, %r291, %r331;
	// end inline asm
	and.b32  	%r393, %r272, %r290;
	shl.b32 	%r394, %r393, 10;
	and.b32  	%r395, %r394, 31744;
	add.s32 	%r396, %r62, %r395;
	shr.u32 	%r397, %r393, 4;
	and.b32  	%r398, %r397, 268435454;
	add.s32 	%r95, %r396, %r398;
	ld.shared.u16 	%rs6, [%r95];
	add.s16 	%rs25, %rs6, 1;
	st.shared.u16 	[%r95], %rs25;
	setp.eq.s32 	%p45, %r773, 2147483647;
	selp.b32 	%r294, -2147483648, %r773, %p45;
	// begin inline asm
	shr.b32 %r293, %r294, %r331;
	// end inline asm
	and.b32  	%r399, %r272, %r293;
	shl.b32 	%r400, %r399, 10;
	and.b32  	%r401, %r400, 31744;
	add.s32 	%r402, %r62, %r401;
	shr.u32 	%r403, %r399, 4;
	and.b32  	%r404, %r403, 268435454;
	add.s32 	%r96, %r402, %r404;
	ld.shared.u16 	%rs7, [%r96];
	add.s16 	%rs26, %rs7, 1;
	st.shared.u16 	[%r96], %rs26;
	setp.eq.s32 	%p46, %r772, 2147483647;
	selp.b32 	%r297, -2147483648, %r772, %p46;
	// begin inline asm
	shr.b32 %r296, %r297, %r331;
	// end inline asm
	and.b32  	%r405, %r272, %r296;
	shl.b32 	%r406, %r405, 10;
	and.b32  	%r407, %r406, 31744;
	add.s32 	%r408, %r62, %r407;
	shr.u32 	%r409, %r405, 4;
	and.b32  	%r410, %r409, 268435454;
	add.s32 	%r97, %r408, %r410;
	ld.shared.u16 	%rs8, [%r97];
	add.s16 	%rs27, %rs8, 1;
	st.shared.u16 	[%r97], %rs27;
	setp.eq.s32 	%p47, %r771, 2147483647;
	selp.b32 	%r300, -2147483648, %r771, %p47;
	// begin inline asm
	shr.b32 %r299, %r300, %r331;
	// end inline asm
	and.b32  	%r411, %r272, %r299;
	shl.b32 	%r412, %r411, 10;
	and.b32  	%r413, %r412, 31744;
	add.s32 	%r414, %r62, %r413;
	shr.u32 	%r415, %r411, 4;
	and.b32  	%r416, %r415, 268435454;
	add.s32 	%r98, %r414, %r416;
	ld.shared.u16 	%rs9, [%r98];
	add.s16 	%rs28, %rs9, 1;
	st.shared.u16 	[%r98], %rs28;
	setp.eq.s32 	%p48, %r770, 2147483647;
	selp.b32 	%r303, -2147483648, %r770, %p48;
	// begin inline asm
	shr.b32 %r302, %r303, %r331;
	// end inline asm
	and.b32  	%r417, %r272, %r302;
	shl.b32 	%r418, %r417, 10;
	and.b32  	%r419, %r418, 31744;
	add.s32 	%r420, %r62, %r419;
	shr.u32 	%r421, %r417, 4;
	and.b32  	%r422, %r421, 268435454;
	add.s32 	%r99, %r420, %r422;
	ld.shared.u16 	%rs10, [%r99];
	add.s16 	%rs29, %rs10, 1;
	st.shared.u16 	[%r99], %rs29;
	setp.eq.s32 	%p49, %r769, 2147483647;
	selp.b32 	%r306, -2147483648, %r769, %p49;
	// begin inline asm
	shr.b32 %r305, %r306, %r331;
	// end inline asm
	and.b32  	%r423, %r272, %r305;
	shl.b32 	%r424, %r423, 10;
	and.b32  	%r425, %r424, 31744;
	add.s32 	%r426, %r62, %r425;
	shr.u32 	%r427, %r423, 4;
	and.b32  	%r428, %r427, 268435454;
	add.s32 	%r100, %r426, %r428;
	ld.shared.u16 	%rs11, [%r100];
	add.s16 	%rs30, %rs11, 1;
	st.shared.u16 	[%r100], %rs30;
	setp.eq.s32 	%p50, %r768, 2147483647;
	selp.b32 	%r309, -2147483648, %r768, %p50;
	// begin inline asm
	shr.b32 %r308, %r309, %r331;
	// end inline asm
	and.b32  	%r429, %r272, %r308;
	shl.b32 	%r430, %r429, 10;
	and.b32  	%r431, %r430, 31744;
	add.s32 	%r432, %r62, %r431;
	shr.u32 	%r433, %r429, 4;
	and.b32  	%r434, %r433, 268435454;
	add.s32 	%r101, %r432, %r434;
	ld.shared.u16 	%rs12, [%r101];
	add.s16 	%rs31, %rs12, 1;
	st.shared.u16 	[%r101], %rs31;
	setp.eq.s32 	%p51, %r767, 2147483647;
	selp.b32 	%r312, -2147483648, %r767, %p51;
	// begin inline asm
	shr.b32 %r311, %r312, %r331;
	// end inline asm
	and.b32  	%r435, %r272, %r311;
	shl.b32 	%r436, %r435, 10;
	and.b32  	%r437, %r436, 31744;
	add.s32 	%r438, %r62, %r437;
	shr.u32 	%r439, %r435, 4;
	and.b32  	%r440, %r439, 268435454;
	add.s32 	%r102, %r438, %r440;
	ld.shared.u16 	%rs13, [%r102];
	add.s16 	%rs32, %rs13, 1;
	st.shared.u16 	[%r102], %rs32;
	setp.eq.s32 	%p52, %r766, 2147483647;
	selp.b32 	%r315, -2147483648, %r766, %p52;
	// begin inline asm
	shr.b32 %r314, %r315, %r331;
	// end inline asm
	and.b32  	%r441, %r272, %r314;
	shl.b32 	%r442, %r441, 10;
	and.b32  	%r443, %r442, 31744;
	add.s32 	%r444, %r62, %r443;
	shr.u32 	%r445, %r441, 4;
	and.b32  	%r446, %r445, 268435454;
	add.s32 	%r103, %r444, %r446;
	ld.shared.u16 	%rs14, [%r103];
	add.s16 	%rs33, %rs14, 1;
	st.shared.u16 	[%r103], %rs33;
	setp.eq.s32 	%p53, %r765, 2147483647;
	selp.b32 	%r318, -2147483648, %r765, %p53;
	// begin inline asm
	shr.b32 %r317, %r318, %r331;
	// end inline asm
	and.b32  	%r447, %r272, %r317;
	shl.b32 	%r448, %r447, 10;
	and.b32  	%r449, %r448, 31744;
	add.s32 	%r450, %r62, %r449;
	shr.u32 	%r451, %r447, 4;
	and.b32  	%r452, %r451, 268435454;
	add.s32 	%r104, %r450, %r452;
	ld.shared.u16 	%rs15, [%r104];
	add.s16 	%rs34, %rs15, 1;
	st.shared.u16 	[%r104], %rs34;
	setp.eq.s32 	%p54, %r764, 2147483647;
	selp.b32 	%r321, -2147483648, %r764, %p54;
	// begin inline asm
	shr.b32 %r320, %r321, %r331;
	// end inline asm
	and.b32  	%r453, %r272, %r320;
	shl.b32 	%r454, %r453, 10;
	and.b32  	%r455, %r454, 31744;
	add.s32 	%r456, %r62, %r455;
	shr.u32 	%r457, %r453, 4;
	and.b32  	%r458, %r457, 268435454;
	add.s32 	%r105, %r456, %r458;
	ld.shared.u16 	%rs16, [%r105];
	add.s16 	%rs35, %rs16, 1;
	st.shared.u16 	[%r105], %rs35;
	setp.eq.s32 	%p55, %r763, 2147483647;
	selp.b32 	%r324, -2147483648, %r763, %p55;
	// begin inline asm
	shr.b32 %r323, %r324, %r331;
	// end inline asm
	and.b32  	%r459, %r272, %r323;
	shl.b32 	%r460, %r459, 10;
	and.b32  	%r461, %r460, 31744;
	add.s32 	%r462, %r62, %r461;
	shr.u32 	%r463, %r459, 4;
	and.b32  	%r464, %r463, 268435454;
	add.s32 	%r106, %r462, %r464;
	ld.shared.u16 	%rs17, [%r106];
	add.s16 	%rs36, %rs17, 1;
	st.shared.u16 	[%r106], %rs36;
	setp.eq.s32 	%p56, %r762, 2147483647;
	selp.b32 	%r327, -2147483648, %r762, %p56;
	// begin inline asm
	shr.b32 %r326, %r327, %r331;
	// end inline asm
	and.b32  	%r465, %r272, %r326;
	shl.b32 	%r466, %r465, 10;
	and.b32  	%r467, %r466, 31744;
	add.s32 	%r468, %r62, %r467;
	shr.u32 	%r469, %r465, 4;
	and.b32  	%r470, %r469, 268435454;
	add.s32 	%r107, %r468, %r470;
	ld.shared.u16 	%rs18, [%r107];
	add.s16 	%rs37, %rs18, 1;
	st.shared.u16 	[%r107], %rs37;
	setp.eq.s32 	%p57, %r761, 2147483647;
	selp.b32 	%r330, -2147483648, %r761, %p57;
	// begin inline asm
	shr.b32 %r329, %r330, %r331;
	// end inline asm
	and.b32  	%r471, %r272, %r329;
	shl.b32 	%r472, %r471, 10;
	and.b32  	%r473, %r472, 31744;
	add.s32 	%r474, %r62, %r473;
	shr.u32 	%r475, %r471, 4;
	and.b32  	%r476, %r475, 268435454;
	add.s32 	%r108, %r474, %r476;
	ld.shared.u16 	%rs19, [%r108];
	add.s16 	%rs38, %rs19, 1;
	st.shared.u16 	[%r108], %rs38;
	bar.sync 	0;
	ld.shared.u32 	%r109, [%r63];
	ld.shared.u32 	%r477, [%r63+4];
	ld.shared.u32 	%r478, [%r63+8];
	ld.shared.u32 	%r479, [%r63+12];
	ld.shared.u32 	%r480, [%r63+16];
	ld.shared.u32 	%r481, [%r63+20];
	ld.shared.u32 	%r482, [%r63+24];
	ld.shared.u32 	%r483, [%r63+28];
	ld.shared.u32 	%r484, [%r63+32];
	ld.shared.u32 	%r485, [%r63+36];
	ld.shared.u32 	%r486, [%r63+40];
	ld.shared.u32 	%r487, [%r63+44];
	ld.shared.u32 	%r488, [%r63+48];
	ld.shared.u32 	%r489, [%r63+52];
	ld.shared.u32 	%r490, [%r63+56];
	ld.shared.u32 	%r491, [%r63+60];
	ld.shared.u32 	%r492, [%r63+64];
	ld.shared.u32 	%r493, [%r63+68];
	ld.shared.u32 	%r494, [%r63+72];
	ld.shared.u32 	%r495, [%r63+76];
	ld.shared.u32 	%r496, [%r63+80];
	ld.shared.u32 	%r497, [%r63+84];
	ld.shared.u32 	%r498, [%r63+88];
	ld.shared.u32 	%r499, [%r63+92];
	ld.shared.u32 	%r500, [%r63+96];
	ld.shared.u32 	%r501, [%r63+100];
	ld.shared.u32 	%r502, [%r63+104];
	ld.shared.u32 	%r503, [%r63+108];
	ld.shared.u32 	%r504, [%r63+112];
	ld.shared.u32 	%r505, [%r63+116];
	ld.shared.u32 	%r506, [%r63+120];
	ld.shared.u32 	%r507, [%r63+124];
	ld.shared.u32 	%r508, [%r63+128];
	add.s32 	%r110, %r477, %r109;
	add.s32 	%r111, %r478, %r110;
	add.s32 	%r112, %r479, %r111;
	add.s32 	%r113, %r480, %r112;
	add.s32 	%r114, %r481, %r113;
	add.s32 	%r115, %r482, %r114;
	add.s32 	%r116, %r483, %r115;
	add.s32 	%r117, %r484, %r116;
	add.s32 	%r118, %r485, %r117;
	add.s32 	%r119, %r486, %r118;
	add.s32 	%r120, %r487, %r119;
	add.s32 	%r121, %r488, %r120;
	add.s32 	%r122, %r489, %r121;
	add.s32 	%r123, %r490, %r122;
	add.s32 	%r124, %r491, %r123;
	add.s32 	%r125, %r492, %r124;
	add.s32 	%r126, %r493, %r125;
	add.s32 	%r127, %r494, %r126;
	add.s32 	%r128, %r495, %r127;
	add.s32 	%r129, %r496, %r128;
	add.s32 	%r130, %r497, %r129;
	add.s32 	%r131, %r498, %r130;
	add.s32 	%r132, %r499, %r131;
	add.s32 	%r133, %r500, %r132;
	add.s32 	%r134, %r501, %r133;
	add.s32 	%r135, %r502, %r134;
	add.s32 	%r136, %r503, %r135;
	add.s32 	%r137, %r504, %r136;
	add.s32 	%r138, %r505, %r137;
	add.s32 	%r139, %r506, %r138;
	add.s32 	%r140, %r507, %r139;
	add.s32 	%r337, %r508, %r140;
	// begin inline asm
	mov.u32 %r332, %laneid;
	// end inline asm
	mov.b32 	%r335, 1;
	mov.b32 	%r362, -1;
	// begin inline asm
	{  .reg .u32 r0;  .reg .pred p;  shfl.sync.up.b32 r0|p, %r337, %r335, %r360, %r362;  @p add.u32 r0, r0, %r337;  mov.u32 %r333, r0;}
	// end inline asm
	mov.b32 	%r341, 2;
	// begin inline asm
	{  .reg .u32 r0;  .reg .pred p;  shfl.sync.up.b32 r0|p, %r333, %r341, %r360, %r362;  @p add.u32 r0, r0, %r333;  mov.u32 %r339, r0;}
	// end inline asm
	mov.b32 	%r347, 4;
	// begin inline asm
	{  .reg .u32 r0;  .reg .pred p;  shfl.sync.up.b32 r0|p, %r339, %r347, %r360, %r362;  @p add.u32 r0, r0, %r339;  mov.u32 %r345, r0;}
	// end inline asm
	mov.b32 	%r353, 8;
	// begin inline asm
	{  .reg .u32 r0;  .reg .pred p;  shfl.sync.up.b32 r0|p, %r345, %r353, %r360, %r362;  @p add.u32 r0, r0, %r345;  mov.u32 %r351, r0;}
	// end inline asm
	mov.b32 	%r359, 16;
	// begin inline asm
	{  .reg .u32 r0;  .reg .pred p;  shfl.sync.up.b32 r0|p, %r351, %r359, %r360, %r362;  @p add.u32 r0, r0, %r351;  mov.u32 %r357, r0;}
	// end inline asm
	setp.ne.s32 	%p58, %r332, 31;
	@%p58 bra 	$L__BB15_41;
	st.shared.u32 	[%r64], %r357;
$L__BB15_41:
	sub.s32 	%r509, %r357, %r337;
	setp.gt.u32 	%p59, %r2, 31;
	setp.eq.s32 	%p60, %r61, 7;
	setp.eq.s32 	%p61, %r61, 6;
	setp.eq.s32 	%p62, %r61, 5;
	setp.eq.s32 	%p63, %r61, 4;
	setp.eq.s32 	%p64, %r61, 3;
	setp.eq.s32 	%p65, %r61, 2;
	setp.eq.s32 	%p66, %r61, 1;
	bar.sync 	0;
	ld.shared.v4.u32 	{%r510, %r511, %r512, %r513}, [_ZZN3cub18CUB_300001_SM_10006detail10radix_sort31DeviceRadixSortSingleTileKernelINS1_5radix10policy_hubIfNS0_8NullTypeEyE10Policy1000ELNS0_9SortOrderE0EfS6_yNS1_21identity_decomposer_tEEEvPKT1_PSB_PKT2_PSF_T3_iiT4_E12temp_storage+33792];
	selp.b32 	%r514, %r510, %r780, %p66;
	add.s32 	%r515, %r511, %r510;
	selp.b32 	%r516, %r515, %r514, %p65;
	add.s32 	%r517, %r515, %r512;
	selp.b32 	%r518, %r517, %r516, %p64;
	add.s32 	%r519, %r517, %r513;
	selp.b32 	%r520, %r519, %r518, %p63;
	ld.shared.v4.u32 	{%r521, %r522, %r523, %r524}, [_ZZN3cub18CUB_300001_SM_10006detail10radix_sort31DeviceRadixSortSingleTileKernelINS1_5radix10policy_hubIfNS0_8NullTypeEyE10Policy1000ELNS0_9SortOrderE0EfS6_yNS1_21identity_decomposer_tEEEvPKT1_PSB_PKT2_PSF_T3_iiT4_E12temp_storage+33808];
	add.s32 	%r525, %r519, %r521;
	selp.b32 	%r526, %r525, %r520, %p62;
	add.s32 	%r527, %r525, %r522;
	selp.b32 	%r528, %r527, %r526, %p61;
	add.s32 	%r529, %r527, %r523;
	selp.b32 	%r780, %r529, %r528, %p60;
	add.s32 	%r145, %r529, %r524;
	setp.ne.s32 	%p67, %r332, 0;
	selp.b32 	%r530, %r509, 0, %p67;
	add.s32 	%r531, %r780, %r530;
	or.pred  	%p68, %p59, %p67;
	selp.b32 	%r781, %r531, %r509, %p59;
	@%p68 bra 	$L__BB15_43;
	shl.b32 	%r781, %r145, 16;
	st.shared.u32 	[_ZZN3cub18CUB_300001_SM_10006detail10radix_sort31DeviceRadixSortSingleTileKernelINS1_5radix10policy_hubIfNS0_8NullTypeEyE10Policy1000ELNS0_9SortOrderE0EfS6_yNS1_21identity_decomposer_tEEEvPKT1_PSB_PKT2_PSF_T3_iiT4_E12temp_storage+33832], %r781;
$L__BB15_43:
	setp.eq.s32 	%p69, %r2, 0;
	bar.sync 	0;
	ld.shared.u32 	%r532, [_ZZN3cub18CUB_300001_SM_10006detail10radix_sort31DeviceRadixSortSingleTileKernelINS1_5radix10policy_hubIfNS0_8NullTypeEyE10Policy1000ELNS0_9SortOrderE0EfS6_yNS1_21identity_decomposer_tEEEvPKT1_PSB_PKT2_PSF_T3_iiT4_E12temp_storage+33832];
	selp.b32 	%r533, 0, %r532, %p69;
	add.s32 	%r534, %r781, %r533;
	add.s32 	%r535, %r109, %r534;
	add.s32 	%r536, %r110, %r534;
	add.s32 	%r537, %r111, %r534;
	add.s32 	%r538, %r112, %r534;
	add.s32 	%r539, %r113, %r534;
	add.s32 	%r540, %r114, %r534;
	add.s32 	%r541, %r115, %r534;
	add.s32 	%r542, %r116, %r534;
	add.s32 	%r543, %r117, %r534;
	add.s32 	%r544, %r118, %r534;
	add.s32 	%r545, %r119, %r534;
	add.s32 	%r546, %r120, %r534;
	add.s32 	%r547, %r121, %r534;
	add.s32 	%r548, %r122, %r534;
	add.s32 	%r549, %r123, %r534;
	add.s32 	%r550, %r124, %r534;
	add.s32 	%r551, %r125, %r534;
	add.s32 	%r552, %r126, %r534;
	add.s32 	%r553, %r127, %r534;
	add.s32 	%r554, %r128, %r534;
	add.s32 	%r555, %r129, %r534;
	add.s32 	%r556, %r130, %r534;
	add.s32 	%r557, %r131, %r534;
	add.s32 	%r558, %r132, %r534;
	add.s32 	%r559, %r133, %r534;
	add.s32 	%r560, %r134, %r534;
	add.s32 	%r561, %r135, %r534;
	add.s32 	%r562, %r136, %r534;
	add.s32 	%r563, %r137, %r534;
	add.s32 	%r564, %r138, %r534;
	add.s32 	%r565, %r139, %r534;
	add.s32 	%r566, %r140, %r534;
	st.shared.u32 	[%r63], %r534;
	st.shared.u32 	[%r63+4], %r535;
	st.shared.u32 	[%r63+8], %r536;
	st.shared.u32 	[%r63+12], %r537;
	st.shared.u32 	[%r63+16], %r538;
	st.shared.u32 	[%r63+20], %r539;
	st.shared.u32 	[%r63+24], %r540;
	st.shared.u32 	[%r63+28], %r541;
	st.shared.u32 	[%r63+32], %r542;
	st.shared.u32 	[%r63+36], %r543;
	st.shared.u32 	[%r63+40], %r544;
	st.shared.u32 	[%r63+44], %r545;
	st.shared.u32 	[%r63+48], %r546;
	st.shared.u32 	[%r63+52], %r547;
	st.shared.u32 	[%r63+56], %r548;
	st.shared.u32 	[%r63+60], %r549;
	st.shared.u32 	[%r63+64], %r550;
	st.shared.u32 	[%r63+68], %r551;
	st.shared.u32 	[%r63+72], %r552;
	st.shared.u32 	[%r63+76], %r553;
	st.shared.u32 	[%r63+80], %r554;
	st.shared.u32 	[%r63+84], %r555;
	st.shared.u32 	[%r63+88], %r556;
	st.shared.u32 	[%r63+92], %r557;
	st.shared.u32 	[%r63+96], %r558;
	st.shared.u32 	[%r63+100], %r559;
	st.shared.u32 	[%r63+104], %r560;
	st.shared.u32 	[%r63+108], %r561;
	st.shared.u32 	[%r63+112], %r562;
	st.shared.u32 	[%r63+116], %r563;
	st.shared.u32 	[%r63+120], %r564;
	st.shared.u32 	[%r63+124], %r565;
	st.shared.u32 	[%r63+128], %r566;
	bar.sync 	0;
	cvt.u32.u16 	%r567, %rs1;
	ld.shared.u16 	%r568, [%r90];
	add.s32 	%r149, %r568, %r567;
	cvt.u32.u16 	%r569, %rs2;
	ld.shared.u16 	%r570, [%r91];
	add.s32 	%r150, %r570, %r569;
	cvt.u32.u16 	%r571, %rs3;
	ld.shared.u16 	%r572, [%r92];
	add.s32 	%r151, %r572, %r571;
	cvt.u32.u16 	%r573, %rs4;
	ld.shared.u16 	%r574, [%r93];
	add.s32 	%r152, %r574, %r573;
	cvt.u32.u16 	%r575, %rs5;
	ld.shared.u16 	%r576, [%r94];
	add.s32 	%r153, %r576, %r575;
	cvt.u32.u16 	%r577, %rs6;
	ld.shared.u16 	%r578, [%r95];
	add.s32 	%r154, %r578, %r577;
	cvt.u32.u16 	%r579, %rs7;
	ld.shared.u16 	%r580, [%r96];
	add.s32 	%r155, %r580, %r579;
	cvt.u32.u16 	%r581, %rs8;
	ld.shared.u16 	%r582, [%r97];
	add.s32 	%r156, %r582, %r581;
	cvt.u32.u16 	%r583, %rs9;
	ld.shared.u16 	%r584, [%r98];
	add.s32 	%r157, %r584, %r583;
	cvt.u32.u16 	%r585, %rs10;
	ld.shared.u16 	%r586, [%r99];
	add.s32 	%r158, %r586, %r585;
	cvt.u32.u16 	%r587, %rs11;
	ld.shared.u16 	%r588, [%r100];
	add.s32 	%r159, %r588, %r587;
	cvt.u32.u16 	%r589, %rs12;
	ld.shared.u16 	%r590, [%r101];
	add.s32 	%r160, %r590, %r589;
	cvt.u32.u16 	%r591, %rs13;
	ld.shared.u16 	%r592, [%r102];
	add.s32 	%r161, %r592, %r591;
	cvt.u32.u16 	%r593, %rs14;
	ld.shared.u16 	%r594, [%r103];
	add.s32 	%r162, %r594, %r593;
	cvt.u32.u16 	%r595, %rs15;
	ld.shared.u16 	%r596, [%r104];
	add.s32 	%r163, %r596, %r595;
	cvt.u32.u16 	%r597, %rs16;
	ld.shared.u16 	%r598, [%r105];
	add.s32 	%r164, %r598, %r597;
	cvt.u32.u16 	%r599, %rs17;
	ld.shared.u16 	%r600, [%r106];
	add.s32 	%r165, %r600, %r599;
	cvt.u32.u16 	%r601, %rs18;
	ld.shared.u16 	%r602, [%r107];
	add.s32 	%r166, %r602, %r601;
	cvt.u32.u16 	%r603, %rs19;
	ld.shared.u16 	%r604, [%r108];
	add.s32 	%r167, %r604, %r603;
	bar.sync 	0;
	setp.lt.s32 	%p70, %r760, %r209;
	@%p70 bra 	$L__BB15_83;
	cvt.u64.u32 	%rd8, %r2;
	shl.b32 	%r605, %r149, 2;
	mov.u32 	%r606, _ZZN3cub18CUB_300001_SM_10006detail10radix_sort31DeviceRadixSortSingleTileKernelINS1_5radix10policy_hubIfNS0_8NullTypeEyE10Policy1000ELNS0_9SortOrderE0EfS6_yNS1_21identity_decomposer_tEEEvPKT1_PSB_PKT2_PSF_T3_iiT4_E12temp_storage;
	add.s32 	%r607, %r606, %r605;
	st.shared.u32 	[%r607], %r779;
	shl.b32 	%r608, %r150, 2;
	add.s32 	%r609, %r606, %r608;
	st.shared.u32 	[%r609], %r778;
	shl.b32 	%r610, %r151, 2;
	add.s32 	%r611, %r606, %r610;
	st.shared.u32 	[%r611], %r777;
	shl.b32 	%r612, %r152, 2;
	add.s32 	%r613, %r606, %r612;
	st.shared.u32 	[%r613], %r776;
	shl.b32 	%r614, %r153, 2;
	add.s32 	%r615, %r606, %r614;
	st.shared.u32 	[%r615], %r775;
	shl.b32 	%r616, %r154, 2;
	add.s32 	%r617, %r606, %r616;
	st.shared.u32 	[%r617], %r774;
	shl.b32 	%r618, %r155, 2;
	add.s32 	%r619, %r606, %r618;
	st.shared.u32 	[%r619], %r773;
	shl.b32 	%r620, %r156, 2;
	add.s32 	%r621, %r606, %r620;
	st.shared.u32 	[%r621], %r772;
	shl.b32 	%r622, %r157, 2;
	add.s32 	%r623, %r606, %r622;
	st.shared.u32 	[%r623], %r771;
	shl.b32 	%r624, %r158, 2;
	add.s32 	%r625, %r606, %r624;
	st.shared.u32 	[%r625], %r770;
	shl.b32 	%r626, %r159, 2;
	add.s32 	%r627, %r606, %r626;
	st.shared.u32 	[%r627], %r769;
	shl.b32 	%r628, %r160, 2;
	add.s32 	%r629, %r606, %r628;
	st.shared.u32 	[%r629], %r768;
	shl.b32 	%r630, %r161, 2;
	add.s32 	%r631, %r606, %r630;
	st.shared.u32 	[%r631], %r767;
	shl.b32 	%r632, %r162, 2;
	add.s32 	%r633, %r606, %r632;
	st.shared.u32 	[%r633], %r766;
	shl.b32 	%r634, %r163, 2;
	add.s32 	%r635, %r606, %r634;
	st.shared.u32 	[%r635], %r765;
	shl.b32 	%r636, %r164, 2;
	add.s32 	%r637, %r606, %r636;
	st.shared.u32 	[%r637], %r764;
	shl.b32 	%r638, %r165, 2;
	add.s32 	%r639, %r606, %r638;
	st.shared.u32 	[%r639], %r763;
	shl.b32 	%r640, %r166, 2;
	add.s32 	%r641, %r606, %r640;
	st.shared.u32 	[%r641], %r762;
	shl.b32 	%r642, %r167, 2;
	add.s32 	%r643, %r606, %r642;
	st.shared.u32 	[%r643], %r761;
	bar.sync 	0;
	mad.lo.s32 	%r644, %r2, -72, %r65;
	ld.shared.u32 	%r168, [%r644];
	ld.shared.u32 	%r169, [%r644+1024];
	ld.shared.u32 	%r170, [%r644+2048];
	ld.shared.u32 	%r171, [%r644+3072];
	ld.shared.u32 	%r172, [%r644+4096];
	ld.shared.u32 	%r173, [%r644+5120];
	ld.shared.u32 	%r174, [%r644+6144];
	ld.shared.u32 	%r175, [%r644+7168];
	ld.shared.u32 	%r176, [%r644+8192];
	ld.shared.u32 	%r177, [%r644+9216];
	ld.shared.u32 	%r178, [%r644+10240];
	ld.shared.u32 	%r179, [%r644+11264];
	ld.shared.u32 	%r180, [%r644+12288];
	ld.shared.u32 	%r181, [%r644+13312];
	ld.shared.u32 	%r182, [%r644+14336];
	ld.shared.u32 	%r183, [%r644+15360];
	ld.shared.u32 	%r184, [%r644+16384];
	ld.shared.u32 	%r185, [%r644+17408];
	ld.shared.u32 	%r186, [%r644+18432];
	setp.gt.u64 	%p71, %rd4, %rd8;
	cvta.to.global.u64 	%rd9, %rd3;
	mul.wide.u32 	%rd10, %r2, 4;
	add.s64 	%rd2, %rd9, %rd10;
	@%p71 bra 	$L__BB15_45;
	bra.uni 	$L__BB15_46;
$L__BB15_45:
	setp.gt.s32 	%p72, %r168, -1;
	selp.b32 	%r645, -1, -2147483648, %p72;
	xor.b32  	%r646, %r645, %r168;
	st.global.u32 	[%rd2], %r646;
$L__BB15_46:
	add.s32 	%r647, %r2, 256;
	cvt.u64.u32 	%rd11, %r647;
	setp.le.u64 	%p73, %rd4, %rd11;
	@%p73 bra 	$L__BB15_48;
	setp.gt.s32 	%p74, %r169, -1;
	selp.b32 	%r648, -1, -2147483648, %p74;
	xor.b32  	%r649, %r648, %r169;
	st.global.u32 	[%rd2+1024], %r649;
$L__BB15_48:
	add.s32 	%r650, %r2, 512;
	cvt.u64.u32 	%rd12, %r650;
	setp.le.u64 	%p75, %rd4, %rd12;
	@%p75 bra 	$L__BB15_50;
	setp.gt.s32 	%p76, %r170, -1;
	selp.b32 	%r651, -1, -2147483648, %p76;
	xor.b32  	%r652, %r651, %r170;
	st.global.u32 	[%rd2+2048], %r652;
$L__BB15_50:
	add.s32 	%r653, %r2, 768;
	cvt.u64.u32 	%rd13, %r653;
	setp.le.u64 	%p77, %rd4, %rd13;
	@%p77 bra 	$L__BB15_52;
	setp.gt.s32 	%p78, %r171, -1;
	selp.b32 	%r654, -1, -2147483648, %p78;
	xor.b32  	%r655, %r654, %r171;
	st.global.u32 	[%rd2+3072], %r655;
$L__BB15_52:
	or.b32  	%r656, %r2, 1024;
	cvt.u64.u32 	%rd14, %r656;
	setp.le.u64 	%p79, %rd4, %rd14;
	@%p79 bra 	$L__BB15_54;
	setp.gt.s32 	%p80, %r172, -1;
	selp.b32 	%r657, -1, -2147483648, %p80;
	xor.b32  	%r658, %r657, %r172;
	st.global.u32 	[%rd2+4096], %r658;
$L__BB15_54:
	add.s32 	%r659, %r2, 1280;
	cvt.u64.u32 	%rd15, %r659;
	setp.le.u64 	%p81, %rd4, %rd15;
	@%p81 bra 	$L__BB15_56;
	setp.gt.s32 	%p82, %r173, -1;
	selp.b32 	%r660, -1, -2147483648, %p82;
	xor.b32  	%r661, %r660, %r173;
	st.global.u32 	[%rd2+5120], %r661;
$L__BB15_56:
	add.s32 	%r662, %r2, 1536;
	cvt.u64.u32 	%rd16, %r662;
	setp.le.u64 	%p83, %rd4, %rd16;
	@%p83 bra 	$L__BB15_58;
	setp.gt.s32 	%p84, %r174, -1;
	selp.b32 	%r663, -1, -2147483648, %p84;
	xor.b32  	%r664, %r663, %r174;
	st.global.u32 	[%rd2+6144], %r664;
$L__BB15_58:
	add.s32 	%r665, %r2, 1792;
	cvt.u64.u32 	%rd17, %r665;
	setp.le.u64 	%p85, %rd4, %rd17;
	@%p85 bra 	$L__BB15_60;
	setp.gt.s32 	%p86, %r175, -1;
	selp.b32 	%r666, -1, -2147483648, %p86;
	xor.b32  	%r667, %r666, %r175;
	st.global.u32 	[%rd2+7168], %r667;
$L__BB15_60:
	or.b32  	%r668, %r2, 2048;
	cvt.u64.u32 	%rd18, %r668;
	setp.le.u64 	%p87, %rd4, %rd18;
	@%p87 bra 	$L__BB15_62;
	setp.gt.s32 	%p88, %r176, -1;
	selp.b32 	%r669, -1, -2147483648, %p88;
	xor.b32  	%r670, %r669, %r176;
	st.global.u32 	[%rd2+8192], %r670;
$L__BB15_62:
	add.s32 	%r671, %r2, 2304;
	cvt.u64.u32 	%rd19, %r671;
	setp.le.u64 	%p89, %rd4, %rd19;
	@%p89 bra 	$L__BB15_64;
	setp.gt.s32 	%p90, %r177, -1;
	selp.b32 	%r672, -1, -2147483648, %p90;
	xor.b32  	%r673, %r672, %r177;
	st.global.u32 	[%rd2+9216], %r673;
$L__BB15_64:
	add.s32 	%r674, %r2, 2560;
	cvt.u64.u32 	%rd20, %r674;
	setp.le.u64 	%p91, %rd4, %rd20;
	@%p91 bra 	$L__BB15_66;
	setp.gt.s32 	%p92, %r178, -1;
	selp.b32 	%r675, -1, -2147483648, %p92;
	xor.b32  	%r676, %r675, %r178;
	st.global.u32 	[%rd2+10240], %r676;
$L__BB15_66:
	add.s32 	%r677, %r2, 2816;
	cvt.u64.u32 	%rd21, %r677;
	setp.le.u64 	%p93, %rd4, %rd21;
	@%p93 bra 	$L__BB15_68;
	setp.gt.s32 	%p94, %r179, -1;
	selp.b32 	%r678, -1, -2147483648, %p94;
	xor.b32  	%r679, %r678, %r179;
	st.global.u32 	[%rd2+11264], %r679;
$L__BB15_68:
	or.b32  	%r680, %r2, 3072;
	cvt.u64.u32 	%rd22, %r680;
	setp.le.u64 	%p95, %rd4, %rd22;
	@%p95 bra 	$L__BB15_70;
	setp.gt.s32 	%p96, %r180, -1;
	selp.b32 	%r681, -1, -2147483648, %p96;
	xor.b32  	%r682, %r681, %r180;
	st.global.u32 	[%rd2+12288], %r682;
$L__BB15_70:
	add.s32 	%r683, %r2, 3328;
	cvt.u64.u32 	%rd23, %r683;
	setp.le.u64 	%p97, %rd4, %rd23;
	@%p97 bra 	$L__BB15_72;
	setp.gt.s32 	%p98, %r181, -1;
	selp.b32 	%r684, -1, -2147483648, %p98;
	xor.b32  	%r685, %r684, %r181;
	st.global.u32 	[%rd2+13312], %r685;
$L__BB15_72:
	add.s32 	%r686, %r2, 3584;
	cvt.u64.u32 	%rd24, %r686;
	setp.le.u64 	%p99, %rd4, %rd24;
	@%p99 bra 	$L__BB15_74;
	setp.gt.s32 	%p100, %r182, -1;
	selp.b32 	%r687, -1, -2147483648, %p100;
	xor.b32  	%r688, %r687, %r182;
	st.global.u32 	[%rd2+14336], %r688;
$L__BB15_74:
	add.s32 	%r689, %r2, 3840;
	cvt.u64.u32 	%rd25, %r689;
	setp.le.u64 	%p101, %rd4, %rd25;
	@%p101 bra 	$L__BB15_76;
	setp.gt.s32 	%p102, %r183, -1;
	selp.b32 	%r690, -1, -2147483648, %p102;
	xor.b32  	%r691, %r690, %r183;
	st.global.u32 	[%rd2+15360], %r691;
$L__BB15_76:
	or.b32  	%r692, %r2, 4096;
	cvt.u64.u32 	%rd26, %r692;
	setp.le.u64 	%p103, %rd4, %rd26;
	@%p103 bra 	$L__BB15_78;
	setp.gt.s32 	%p104, %r184, -1;
	selp.b32 	%r693, -1, -2147483648, %p104;
	xor.b32  	%r694, %r693, %r184;
	st.global.u32 	[%rd2+16384], %r694;
$L__BB15_78:
	add.s32 	%r695, %r2, 4352;
	cvt.u64.u32 	%rd27, %r695;
	setp.le.u64 	%p105, %rd4, %rd27;
	@%p105 bra 	$L__BB15_80;
	setp.gt.s32 	%p106, %r185, -1;
	selp.b32 	%r696, -1, -2147483648, %p106;
	xor.b32  	%r697, %r696, %r185;
	st.global.u32 	[%rd2+17408], %r697;
$L__BB15_80:
	add.s32 	%r698, %r2, 4608;
	cvt.u64.u32 	%rd28, %r698;
	setp.le.u64 	%p107, %rd4, %rd28;
	@%p107 bra 	$L__BB15_82;
	setp.gt.s32 	%p108, %r186, -1;
	selp.b32 	%r699, -1, -2147483648, %p108;
	xor.b32  	%r700, %r699, %r186;
	st.global.u32 	[%rd2+18432], %r700;
$L__BB15_82:
	ret;
$L__BB15_83:
	shl.b32 	%r701, %r149, 2;
	mov.u32 	%r702, _ZZN3cub18CUB_300001_SM_10006detail10radix_sort31DeviceRadixSortSingleTileKernelINS1_5radix10policy_hubIfNS0_8NullTypeEyE10Policy1000ELNS0_9SortOrderE0EfS6_yNS1_21identity_decomposer_tEEEvPKT1_PSB_PKT2_PSF_T3_iiT4_E12temp_storage;
	add.s32 	%r703, %r702, %r701;
	st.shared.u32 	[%r703], %r779;
	shl.b32 	%r704, %r150, 2;
	add.s32 	%r705, %r702, %r704;
	st.shared.u32 	[%r705], %r778;
	shl.b32 	%r706, %r151, 2;
	add.s32 	%r707, %r702, %r706;
	st.shared.u32 	[%r707], %r777;
	shl.b32 	%r708, %r152, 2;
	add.s32 	%r709, %r702, %r708;
	st.shared.u32 	[%r709], %r776;
	shl.b32 	%r710, %r153, 2;
	add.s32 	%r711, %r702, %r710;
	st.shared.u32 	[%r711], %r775;
	shl.b32 	%r712, %r154, 2;
	add.s32 	%r713, %r702, %r712;
	st.shared.u32 	[%r713], %r774;
	shl.b32 	%r714, %r155, 2;
	add.s32 	%r715, %r702, %r714;
	st.shared.u32 	[%r715], %r773;
	shl.b32 	%r716, %r156, 2;
	add.s32 	%r717, %r702, %r716;
	st.shared.u32 	[%r717], %r772;
	shl.b32 	%r718, %r157, 2;
	add.s32 	%r719, %r702, %r718;
	st.shared.u32 	[%r719], %r771;
	shl.b32 	%r720, %r158, 2;
	add.s32 	%r721, %r702, %r720;
	st.shared.u32 	[%r721], %r770;
	shl.b32 	%r722, %r159, 2;
	add.s32 	%r723, %r702, %r722;
	st.shared.u32 	[%r723], %r769;
	shl.b32 	%r724, %r160, 2;
	add.s32 	%r725, %r702, %r724;
	st.shared.u32 	[%r725], %r768;
	shl.b32 	%r726, %r161, 2;
	add.s32 	%r727, %r702, %r726;
	st.shared.u32 	[%r727], %r767;
	shl.b32 	%r728, %r162, 2;
	add.s32 	%r729, %r702, %r728;
	st.shared.u32 	[%r729], %r766;
	shl.b32 	%r730, %r163, 2;
	add.s32 	%r731, %r702, %r730;
	st.shared.u32 	[%r731], %r765;
	shl.b32 	%r732, %r164, 2;
	add.s32 	%r733, %r702, %r732;
	st.shared.u32 	[%r733], %r764;
	shl.b32 	%r734, %r165, 2;
	add.s32 	%r735, %r702, %r734;
	st.shared.u32 	[%r735], %r763;
	shl.b32 	%r736, %r166, 2;
	add.s32 	%r737, %r702, %r736;
	st.shared.u32 	[%r737], %r762;
	shl.b32 	%r738, %r167, 2;
	add.s32 	%r739, %r702, %r738;
	st.shared.u32 	[%r739], %r761;
	bar.sync 	0;
	ld.shared.u32 	%r779, [%r65];
	ld.shared.u32 	%r778, [%r65+4];
	ld.shared.u32 	%r777, [%r65+8];
	ld.shared.u32 	%r776, [%r65+12];
	ld.shared.u32 	%r775, [%r65+16];
	ld.shared.u32 	%r774, [%r65+20];
	ld.shared.u32 	%r773, [%r65+24];
	ld.shared.u32 	%r772, [%r65+28];
	ld.shared.u32 	%r771, [%r65+32];
	ld.shared.u32 	%r770, [%r65+36];
	ld.shared.u32 	%r769, [%r65+40];
	ld.shared.u32 	%r768, [%r65+44];
	ld.shared.u32 	%r767, [%r65+48];
	ld.shared.u32 	%r766, [%r65+52];
	ld.shared.u32 	%r765, [%r65+56];
	ld.shared.u32 	%r764, [%r65+60];
	ld.shared.u32 	%r763, [%r65+64];
	ld.shared.u32 	%r762, [%r65+68];
	ld.shared.u32 	%r761, [%r65+72];
	bar.sync 	0;
	add.s32 	%r760, %r760, 6;
	add.s32 	%r759, %r759, -6;
	bra.uni 	$L__BB15_39;

}
	// .globl	_ZN3cub18CUB_300001_SM_10006detail10radix_sort30DeviceRadixSortHistogramKernelINS1_5radix10policy_hubIfNS0_8NullTypeEyE10Policy1000ELNS0_9SortOrderE0EfyNS1_21identity_decomposer_tEEEvPT2_PKT1_SB_iiT3_
.visible .entry _ZN3cub18CUB_300001_SM_10006detail10radix_sort30DeviceRadixSortHistogramKernelINS1_5radix10policy_hubIfNS0_8NullTypeEyE10Policy1000ELNS0_9SortOrderE0EfyNS1_21identity_decomposer_tEEEvPT2_PKT1_SB_iiT3_(
	.param .u64 .ptr .align 1 _ZN3cub18CUB_300001_SM_10006detail10radix_sort30DeviceRadixSortHistogramKernelINS1_5radix10policy_hubIfNS0_8NullTypeEyE10Policy1000ELNS0_9SortOrderE0EfyNS1_21identity_decomposer_tEEEvPT2_PKT1_SB_iiT3__param_0,
	.param .u64 .ptr .align 1 _ZN3cub18CUB_300001_SM_10006detail10radix_sort30DeviceRadixSortHistogramKernelINS1_5radix10policy_hubIfNS0_8NullTypeEyE10Policy1000ELNS0_9SortOrderE0EfyNS1_21identity_decomposer_tEEEvPT2_PKT1_SB_iiT3__param_1,
	.param .u64 _ZN3cub18CUB_300001_SM_10006detail10radix_sort30DeviceRadixSortHistogramKernelINS1_5radix10policy_hubIfNS0_8NullTypeEyE10Policy1000ELNS0_9SortOrderE0EfyNS1_21identity_decomposer_tEEEvPT2_PKT1_SB_iiT3__param_2,
	.param .u32 _ZN3cub18CUB_300001_SM_10006detail10radix_sort30DeviceRadixSortHistogramKernelINS1_5radix10policy_hubIfNS0_8NullTypeEyE10Policy1000ELNS0_9SortOrderE0EfyNS1_21identity_decomposer_tEEEvPT2_PKT1_SB_iiT3__param_3,
	.param .u32 _ZN3cub18CUB_300001_SM_10006detail10radix_sort30DeviceRadixSortHistogramKernelINS1_5radix10policy_hubIfNS0_8NullTypeEyE10Policy1000ELNS0_9SortOrderE0EfyNS1_21identity_decomposer_tEEEvPT2_PKT1_SB_iiT3__param_4,
	.param .align 1 .b8 _ZN3cub18CUB_300001_SM_10006detail10radix_sort30DeviceRadixSortHistogramKernelINS1_5radix10policy_hubIfNS0_8NullTypeEyE10Policy1000ELNS0_9SortOrderE0EfyNS1_21identity_decomposer_tEEEvPT2_PKT1_SB_iiT3__param_5[1]
)
.maxntid 128
{
	.reg .pred 	%p<123>;
	.reg .b32 	%r<518>;
	.reg .b64 	%rd<137>;
	// demoted variable
	.shared .align 4 .b8 _ZZN3cub18CUB_300001_SM_10006detail10radix_sort30DeviceRadixSortHistogramKernelINS1_5radix10policy_hubIfNS0_8NullTypeEyE10Policy1000ELNS0_9SortOrderE0EfyNS1_21identity_decomposer_tEEEvPT2_PKT1_SB_iiT3_E12temp_storage[4096];
	ld.param.u64 	%rd18, [_ZN3cub18CUB_300001_SM_10006detail10radix_sort30DeviceRadixSortHistogramKernelINS1_5radix10policy_hubIfNS0_8NullTypeEyE10Policy1000ELNS0_9SortOrderE0EfyNS1_21identity_decomposer_tEEEvPT2_PKT1_SB_iiT3__param_0];
	ld.param.u64 	%rd19, [_ZN3cub18CUB_300001_SM_10006detail10radix_sort30DeviceRadixSortHistogramKernelINS1_5radix10policy_hubIfNS0_8NullTypeEyE10Policy1000ELNS0_9SortOrderE0EfyNS1_21identity_decomposer_tEEEvPT2_PKT1_SB_iiT3__param_1];
	ld.param.u64 	%rd17, [_ZN3cub18CUB_300001_SM_10006detail10radix_sort30DeviceRadixSortHistogramKernelINS1_5radix10policy_hubIfNS0_8NullTypeEyE10Policy1000ELNS0_9SortOrderE0EfyNS1_21identity_decomposer_tEEEvPT2_PKT1_SB_iiT3__param_2];
	ld.param.u32 	%r174, [_ZN3cub18CUB_300001_SM_10006detail10radix_sort30DeviceRadixSortHistogramKernelINS1_5radix10policy_hubIfNS0_8NullTypeEyE10Policy1000ELNS0_9SortOrderE0EfyNS1_21identity_decomposer_tEEEvPT2_PKT1_SB_iiT3__param_3];
	ld.param.u32 	%r175, [_ZN3cub18CUB_300001_SM_10006detail10radix_sort30DeviceRadixSortHistogramKernelINS1_5radix10policy_hubIfNS0_8NullTypeEyE10Policy1000ELNS0_9SortOrderE0EfyNS1_21identity_decomposer_tEEEvPT2_PKT1_SB_iiT3__param_4];
	cvta.to.global.u64 	%rd1, %rd19;
	cvta.to.global.u64 	%rd2, %rd18;
	setp.eq.s64 	%p2, %rd17, 0;
	@%p2 bra 	$L__BB16_153;
	sub.s32 	%r176, %r175, %r174;
	add.s32 	%r177, %r176, 7;
	shr.s32 	%r178, %r177, 31;
	shr.u32 	%r179, %r178, 29;
	add.s32 	%r180, %r177, %r179;
	shr.s32 	%r181, %r180, 3;
	mov.u32 	%r182, %tid.x;
	setp.gt.u32 	%p3, %r182, 255;
	setp.lt.s32 	%p4, %r177, 8;
	mov.u32 	%r183, %ctaid.x;
	shl.b32 	%r184, %r183, 11;
	cvt.u64.u32 	%rd3, %r184;
	mov.u32 	%r185, %nctaid.x;
	shl.b32 	%r186, %r185, 11;
	cvt.u64.u32 	%rd4, %r186;
	add.s32 	%r1, %r181, -1;
	and.b32  	%r2, %r181, 15;
	and.b32  	%r3, %r181, 7;
	add.s32 	%r4, %r3, -1;
	and.b32  	%r5, %r181, 3;
	or.pred  	%p1, %p3, %p4;
	shl.b32 	%r187, %r182, 2;
	mov.u32 	%r188, _ZZN3cub18CUB_300001_SM_10006detail10radix_sort30DeviceRadixSortHistogramKernelINS1_5radix10policy_hubIfNS0_8NullTypeEyE10Policy1000ELNS0_9SortOrderE0EfyNS1_21identity_decomposer_tEEEvPT2_PKT1_SB_iiT3_E12temp_storage;
	add.s32 	%r6, %r188, %r187;
	and.b32  	%r7, %r181, 268435440;
	cvt.u64.u32 	%rd5, %r182;
	add.s32 	%r8, %r182, 128;
	add.s32 	%r9, %r182, 256;
	add.s32 	%r10, %r182, 384;
	add.s32 	%r11, %r182, 512;
	add.s32 	%r12, %r182, 640;
	add.s32 	%r13, %r182, 768;
	or.b32  	%r14, %r182, 1024;
	add.s32 	%r15, %r182, 1920;
	and.b32  	%r16, %r181, 268435448;
	and.b32  	%r17, %r181, 1;
	neg.s32 	%r18, %r7;
	add.s32 	%r19, %r6, 8192;
	add.s64 	%rd21, %rd17, -1;
	shr.u64 	%rd22, %rd21, 30;
	add.s64 	%rd23, %rd22, 1;
	min.u64 	%rd6, %rd23, %rd17;
	mov.b64 	%rd135, 0;
$L__BB16_2:
	@%p1 bra 	$L__BB16_30;
	setp.lt.u32 	%p5, %r1, 15;
	mov.b32 	%r471, 0;
	@%p5 bra 	$L__BB16_6;
	mov.u32 	%r468, %r19;
	mov.u32 	%r469, %r18;
$L__BB16_5:
	.pragma "nounroll";
	mov.b32 	%r190, 0;
	st.shared.u32 	[%r468+-8192], %r190;
	st.shared.u32 	[%r468+-7168], %r190;
	st.shared.u32 	[%r468+-6144], %r190;
	st.shared.u32 	[%r468+-5120], %r190;
	st.shared.u32 	[%r468+-4096], %r190;
	st.shared.u32 	[%r468+-3072], %r190;
	st.shared.u32 	[%r468+-2048], %r190;
	st.shared.u32 	[%r468+-1024], %r190;
	st.shared.u32 	[%r468], %r190;
	st.shared.u32 	[%r468+1024], %r190;
	st.shared.u32 	[%r468+2048], %r190;
	st.shared.u32 	[%r468+3072], %r190;
	st.shared.u32 	[%r468+4096], %r190;
	st.shared.u32 	[%r468+5120], %r190;
	st.shared.u32 	[%r468+6144], %r190;
	st.shared.u32 	[%r468+7168], %r190;
	add.s32 	%r469, %r469, 16;
	add.s32 	%r468, %r468, 16384;
	setp.ne.s32 	%p6, %r469, 0;
	mov.u32 	%r471, %r7;
	@%p6 bra 	$L__BB16_5;
$L__BB16_6:
	add.s32 	%r25, %r2, -1;
	setp.eq.s32 	%p7, %r2, 0;
	@%p7 bra 	$L__BB16_16;
	setp.lt.u32 	%p8, %r25, 7;
	@%p8 bra 	$L__BB16_9;
	shl.b32 	%r191, %r471, 10;
	add.s32 	%r192, %r6, %r191;
	mov.b32 	%r193, 0;
	st.shared.u32 	[%r192], %r193;
	st.shared.u32 	[%r192+1024], %r193;
	st.shared.u32 	[%r192+2048], %r193;
	st.shared.u32 	[%r192+3072], %r193;
	st.shared.u32 	[%r192+4096], %r193;
	st.shared.u32 	[%r192+5120], %r193;
	st.shared.u32 	[%r192+6144], %r193;
	st.shared.u32 	[%r192+7168], %r193;
	add.s32 	%r471, %r471, 8;
$L__BB16_9:
	setp.eq.s32 	%p9, %r3, 0;
	@%p9 bra 	$L__BB16_16;
	setp.lt.u32 	%p10, %r4, 3;
	@%p10 bra 	$L__BB16_12;
	shl.b32 	%r194, %r471, 10;
	add.s32 	%r195, %r6, %r194;
	mov.b32 	%r196, 0;
	st.shared.u32 	[%r195], %r196;
	st.shared.u32 	[%r195+1024], %r196;
	st.shared.u32 	[%r195+2048], %r196;
	st.shared.u32 	[%r195+3072], %r196;
	add.s32 	%r471, %r471, 4;
$L__BB16_12:
	setp.eq.s32 	%p11, %r5, 0;
	@%p11 bra 	$L__BB16_16;
	setp.eq.s32 	%p12, %r5, 1;
	shl.b32 	%r197, %r471, 10;
	add.s32 	%r30, %r6, %r197;
	mov.b32 	%r198, 0;
	st.shared.u32 	[%r30], %r198;
	@%p12 bra 	$L__BB16_16;
	setp.eq.s32 	%p13, %r5, 2;
	mov.b32 	%r199, 0;
	st.shared.u32 	[%r30+1024], %r199;
	@%p13 bra 	$L__BB16_16;
	mov.b32 	%r200, 0;
	st.shared.u32 	[%r30+2048], %r200;
$L__BB16_16:
	cvt.u32.u64 	%r201, %rd5;
	setp.gt.u32 	%p14, %r201, 127;
	@%p14 bra 	$L__BB16_30;
	setp.lt.u32 	%p15, %r1, 15;
	mov.b32 	%r475, 0;
	@%p15 bra 	$L__BB16_20;
	mov.b32 	%r473, 0;
$L__BB16_19:
	.pragma "nounroll";
	shl.b32 	%r204, %r473, 10;
	add.s32 	%r205, %r6, %r204;
	mov.b32 	%r206, 0;
	st.shared.u32 	[%r205+512], %r206;
	st.shared.u32 	[%r205+1536], %r206;
	st.shared.u32 	[%r205+2560], %r206;
	st.shared.u32 	[%r205+3584], %r206;
	st.shared.u32 	[%r205+4608], %r206;
	st.shared.u32 	[%r205+5632], %r206;
	st.shared.u32 	[%r205+6656], %r206;
	st.shared.u32 	[%r205+7680], %r206;
	st.shared.u32 	[%r205+8704], %r206;
	st.shared.u32 	[%r205+9728], %r206;
	st.shared.u32 	[%r205+10752], %r206;
	st.shared.u32 	[%r205+11776], %r206;
	st.shared.u32 	[%r205+12800], %r206;
	st.shared.u32 	[%r205+13824], %r206;
	st.shared.u32 	[%r205+14848], %r206;
	st.shared.u32 	[%r205+15872], %r206;
	add.s32 	%r473, %r473, 16;
	setp.ne.s32 	%p16, %r473, %r7;
	mov.u32 	%r475, %r7;
	@%p16 bra 	$L__BB16_19;
$L__BB16_20:
	setp.eq.s32 	%p17, %r2, 0;
	@%p17 bra 	$L__BB16_30;
	setp.lt.u32 	%p18, %r25, 7;
	@%p18 bra 	$L__BB16_23;
	shl.b32 	%r207, %r475, 10;
	add.s32 	%r208, %r6, %r207;
	mov.b32 	%r209, 0;
	st.shared.u32 	[%r208+512], %r209;
	st.shared.u32 	[%r208+1536], %r209;
	st.shared.u32 	[%r208+2560], %r209;
	st.shared.u32 	[%r208+3584], %r209;
	st.shared.u32 	[%r208+4608], %r209;
	st.shared.u32 	[%r208+5632], %r209;
	st.shared.u32 	[%r208+6656], %r209;
	st.shared.u32 	[%r208+7680], %r209;
	add.s32 	%r475, %r475, 8;
$L__BB16_23:
	setp.eq.s32 	%p19, %r3, 0;
	@%p19 bra 	$L__BB16_30;
	setp.lt.u32 	%p20, %r4, 3;
	@%p20 bra 	$L__BB16_26;
	shl.b32 	%r210, %r475, 10;
	add.s32 	%r211, %r6, %r210;
	mov.b32 	%r212, 0;
	st.shared.u32 	[%r211+512], %r212;
	st.shared.u32 	[%r211+1536], %r212;
	st.shared.u32 	[%r211+2560], %r212;
	st.shared.u32 	[%r211+3584], %r212;
	add.s32 	%r475, %r475, 4;
$L__BB16_26:
	setp.eq.s32 	%p21, %r5, 0;
	@%p21 bra 	$L__BB16_30;
	setp.eq.s32 	%p22, %r5, 1;
	shl.b32 	%r213, %r475, 10;
	add.s32 	%r38, %r6, %r213;
	mov.b32 	%r214, 0;
	st.shared.u32 	[%r38+512], %r214;
	@%p22 bra 	$L__BB16_30;
	setp.eq.s32 	%p23, %r5, 2;
	mov.b32 	%r215, 0;
	st.shared.u32 	[%r38+1536], %r215;
	@%p23 bra 	$L__BB16_30;
	mov.b32 	%r216, 0;
	st.shared.u32 	[%r38+2560], %r216;
$L__BB16_30:
	bar.sync 	0;
	bar.sync 	0;
	shl.b64 	%rd8, %rd135, 30;
	sub.s64 	%rd24, %rd17, %rd8;
	min.u64 	%rd9, %rd24, 1073741824;
	setp.le.u64 	%p24, %rd9, %rd3;
	@%p24 bra 	$L__BB16_70;
	mov.u64 	%rd136, %rd3;
$L__BB16_32:
	add.s64 	%rd11, %rd136, %rd8;
	sub.s64 	%rd12, %rd17, %rd11;
	setp.lt.u64 	%p25, %rd12, 2048;
	@%p25 bra 	$L__BB16_34;
	add.s64 	%rd27, %rd11, %rd5;
	shl.b64 	%rd28, %rd27, 2;
	add.s64 	%rd29, %rd1, %rd28;
	ld.global.u32 	%r507, [%rd29];
	ld.global.u32 	%r506, [%rd29+512];
	ld.global.u32 	%r505, [%rd29+1024];
	ld.global.u32 	%r504, [%rd29+1536];
	ld.global.u32 	%r503, [%rd29+2048];
	ld.global.u32 	%r502, [%rd29+2560];
	ld.global.u32 	%r501, [%rd29+3072];
	ld.global.u32 	%r500, [%rd29+3584];
	ld.global.u32 	%r499, [%rd29+4096];
	ld.global.u32 	%r498, [%rd29+4608];
	ld.global.u32 	%r497, [%rd29+5120];
	ld.global.u32 	%r496, [%rd29+5632];
	ld.global.u32 	%r495, [%rd29+6144];
	ld.global.u32 	%r494, [%rd29+6656];
	ld.global.u32 	%r493, [%rd29+7168];
	ld.global.u32 	%r492, [%rd29+7680];
	bra.uni 	$L__BB16_66;
$L__BB16_34:
	cvt.u32.u64 	%r218, %rd5;
	cvt.u32.u64 	%r55, %rd12;
	setp.ge.s32 	%p26, %r218, %r55;
	add.s64 	%rd25, %rd11, %rd5;
	shl.b64 	%rd26, %rd25, 2;
	add.s64 	%rd13, %rd1, %rd26;
	mov.b32 	%r507, 2147483647;
	@%p26 bra 	$L__BB16_36;
	ld.global.u32 	%r507, [%rd13];
$L__BB16_36:
	setp.ge.s32 	%p27, %r8, %r55;
	mov.b32 	%r506, 2147483647;
	@%p27 bra 	$L__BB16_38;
	ld.global.u32 	%r506, [%rd13+512];
$L__BB16_38:
	setp.ge.s32 	%p28, %r9, %r55;
	mov.b32 	%r505, 2147483647;
	@%p28 bra 	$L__BB16_40;
	ld.global.u32 	%r505, [%rd13+1024];
$L__BB16_40:
	setp.ge.s32 	%p29, %r10, %r55;
	mov.b32 	%r504, 2147483647;
	@%p29 bra 	$L__BB16_42;
	ld.global.u32 	%r504, [%rd13+1536];
$L__BB16_42:
	setp.ge.s32 	%p30, %r11, %r55;
	mov.b32 	%r503, 2147483647;
	@%p30 bra 	$L__BB16_44;
	ld.global.u32 	%r503, [%rd13+2048];
$L__BB16_44:
	setp.ge.s32 	%p31, %r12, %r55;
	mov.b32 	%r502, 2147483647;
	@%p31 bra 	$L__BB16_46;
	ld.global.u32 	%r502, [%rd13+2560];
$L__BB16_46:
	setp.ge.s32 	%p32, %r13, %r55;
	mov.b32 	%r501, 2147483647;
	@%p32 bra 	$L__BB16_48;
	ld.global.u32 	%r501, [%rd13+3072];
$L__BB16_48:
	mov.u32 	%r226, %tid.x;
	add.s32 	%r227, %r226, 896;
	setp.ge.s32 	%p33, %r227, %r55;
	mov.b32 	%r500, 2147483647;
	@%p33 bra 	$L__BB16_50;
	ld.global.u32 	%r500, [%rd13+3584];
$L__BB16_50:
	setp.ge.s32 	%p34, %r14, %r55;
	mov.b32 	%r499, 2147483647;
	@%p34 bra 	$L__BB16_52;
	ld.global.u32 	%r499, [%rd13+4096];
$L__BB16_52:
	add.s32 	%r231, %r226, 1152;
	setp.ge.s32 	%p35, %r231, %r55;
	mov.b32 	%r498, 2147483647;
	@%p35 bra 	$L__BB16_54;
	ld.global.u32 	%r498, [%rd13+4608];
$L__BB16_54:
	add.s32 	%r234, %r226, 1280;
	setp.ge.s32 	%p36, %r234, %r55;
	mov.b32 	%r497, 2147483647;
	@%p36 bra 	$L__BB16_56;
	ld.global.u32 	%r497, [%rd13+5120];
$L__BB16_56:
	add.s32 	%r237, %r226, 1408;
	setp.ge.s32 	%p37, %r237, %r55;
	mov.b32 	%r496, 2147483647;
	@%p37 bra 	$L__BB16_58;
	ld.global.u32 	%r496, [%rd13+5632];
$L__BB16_58:
	add.s32 	%r240, %r226, 1536;
	setp.ge.s32 	%p38, %r240, %r55;
	mov.b32 	%r495, 2147483647;
	@%p38 bra 	$L__BB16_60;
	ld.global.u32 	%r495, [%rd13+6144];
$L__BB16_60:
	add.s32 	%r243, %r226, 1664;
	setp.ge.s32 	%p39, %r243, %r55;
	mov.b32 	%r494, 2147483647;
	@%p39 bra 	$L__BB16_62;
	ld.global.u32 	%r494, [%rd13+6656];
$L__BB16_62:
	add.s32 	%r246, %r226, 1792;
	setp.ge.s32 	%p40, %r246, %r55;
	mov.b32 	%r493, 2147483647;
	@%p40 bra 	$L__BB16_64;
	ld.global.u32 	%r493, [%rd13+7168];
$L__BB16_64:
	setp.ge.s32 	%p41, %r15, %r55;
	mov.b32 	%r492, 2147483647;
	@%p41 bra 	$L__BB16_66;
	ld.global.u32 	%r492, [%rd13+7680];
$L__BB16_66:
	setp.le.s32 	%p42, %r175, %r174;
	@%p42 bra 	$L__BB16_69;
	setp.gt.s32 	%p43, %r507, -1;
	selp.b32 	%r249, -2147483648, -1, %p43;
	xor.b32  	%r250, %r249, %r507;
	setp.gt.s32 	%p44, %r506, -1;
	selp.b32 	%r251, -2147483648, -1, %p44;
	xor.b32  	%r252, %r251, %r506;
	setp.gt.s32 	%p45, %r505, -1;
	selp.b32 	%r253, -2147483648, -1, %p45;
	xor.b32  	%r254, %r253, %r505;
	setp.gt.s32 	%p46, %r504, -1;
	selp.b32 	%r255, -2147483648, -1, %p46;
	xor.b32  	%r256, %r255, %r504;
	setp.gt.s32 	%p47, %r503, -1;
	selp.b32 	%r257, -2147483648, -1, %p47;
	xor.b32  	%r258, %r257, %r503;
	setp.gt.s32 	%p48, %r502, -1;
	selp.b32 	%r259, -2147483648, -1, %p48;
	xor.b32  	%r260, %r259, %r502;
	setp.gt.s32 	%p49, %r501, -1;
	selp.b32 	%r261, -2147483648, -1, %p49;
	xor.b32  	%r262, %r261, %r501;
	setp.gt.s32 	%p50, %r500, -1;
	selp.b32 	%r263, -2147483648, -1, %p50;
	xor.b32  	%r264, %r263, %r500;
	setp.gt.s32 	%p51, %r499, -1;
	selp.b32 	%r265, -2147483648, -1, %p51;
	xor.b32  	%r266, %r265, %r499;
	setp.gt.s32 	%p52, %r498, -1;
	selp.b32 	%r267, -2147483648, -1, %p52;
	xor.b32  	%r268, %r267, %r498;
	setp.gt.s32 	%p53, %r497, -1;
	selp.b32 	%r269, -2147483648, -1, %p53;
	xor.b32  	%r270, %r269, %r497;
	setp.gt.s32 	%p54, %r496, -1;
	selp.b32 	%r271, -2147483648, -1, %p54;
	xor.b32  	%r272, %r271, %r496;
	setp.gt.s32 	%p55, %r495, -1;
	selp.b32 	%r273, -2147483648, -1, %p55;
	xor.b32  	%r274, %r273, %r495;
	setp.gt.s32 	%p56, %r494, -1;
	selp.b32 	%r275, -2147483648, -1, %p56;
	xor.b32  	%r276, %r275, %r494;
	setp.gt.s32 	%p57, %r493, -1;
	selp.b32 	%r277, -2147483648, -1, %p57;
	xor.b32  	%r278, %r277, %r493;
	setp.gt.s32 	%p58, %r492, -1;
	selp.b32 	%r279, -2147483648, -1, %p58;
	xor.b32  	%r280, %r279, %r492;
	setp.eq.s32 	%p59, %r250, 2147483647;
	selp.b32 	%r103, -2147483648, %r250, %p59;
	setp.eq.s32 	%p60, %r252, 2147483647;
	selp.b32 	%r104, -2147483648, %r252, %p60;
	setp.eq.s32 	%p61, %r254, 2147483647;
	selp.b32 	%r105, -2147483648, %r254, %p61;
	setp.eq.s32 	%p62, %r256, 2147483647;
	selp.b32 	%r106, -2147483648, %r256, %p62;
	setp.eq.s32 	%p63, %r258, 2147483647;
	selp.b32 	%r107, -2147483648, %r258, %p63;
	setp.eq.s32 	%p64, %r260, 2147483647;
	selp.b32 	%r108, -2147483648, %r260, %p64;
	setp.eq.s32 	%p65, %r262, 2147483647;
	selp.b32 	%r109, -2147483648, %r262, %p65;
	setp.eq.s32 	%p66, %r264, 2147483647;
	selp.b32 	%r110, -2147483648, %r264, %p66;
	setp.eq.s32 	%p67, %r266, 2147483647;
	selp.b32 	%r111, -2147483648, %r266, %p67;
	setp.eq.s32 	%p68, %r268, 2147483647;
	selp.b32 	%r112, -2147483648, %r268, %p68;
	setp.eq.s32 	%p69, %r270, 2147483647;
	selp.b32 	%r113, -2147483648, %r270, %p69;
	setp.eq.s32 	%p70, %r272, 2147483647;
	selp.b32 	%r114, -2147483648, %r272, %p70;
	setp.eq.s32 	%p71, %r274, 2147483647;
	selp.b32 	%r115, -2147483648, %r274, %p71;
	setp.eq.s32 	%p72, %r276, 2147483647;
	selp.b32 	%r116, -2147483648, %r276, %p72;
	setp.eq.s32 	%p73, %r278, 2147483647;
	selp.b32 	%r117, -2147483648, %r278, %p73;
	setp.eq.s32 	%p74, %r280, 2147483647;
	selp.b32 	%r118, -2147483648, %r280, %p74;
	mov.b32 	%r508, 0;
	mov.u32 	%r509, %r174;
$L__BB16_68:
	sub.s32 	%r281, %r175, %r509;
	shl.b32 	%r282, %r508, 10;
	mov.u32 	%r283, _ZZN3cub18CUB_300001_SM_10006detail10radix_sort30DeviceRadixSortHistogramKernelINS1_5radix10policy_hubIfNS0_8NullTypeEyE10Policy1000ELNS0_9SortOrderE0EfyNS1_21identity_decomposer_tEEEvPT2_PKT1_SB_iiT3_E12temp_storage;
	add.s32 	%r284, %r283, %r282;
	min.s32 	%r285, %r281, 8;
	mov.b32 	%r286, -1;
	shl.b32 	%r287, %r286, %r285;
	not.b32 	%r288, %r287;
	shr.u32 	%r289, %r103, %r509;
	and.b32  	%r290, %r289, %r288;
	shl.b32 	%r291, %r290, 2;
	add.s32 	%r292, %r284, %r291;
	atom.shared.add.u32 	%r293, [%r292], 1;
	shr.u32 	%r294, %r104, %r509;
	and.b32  	%r295, %r294, %r288;
	shl.b32 	%r296, %r295, 2;
	add.s32 	%r297, %r284, %r296;
	atom.shared.add.u32 	%r298, [%r297], 1;
	shr.u32 	%r299, %r105, %r509;
	and.b32  	%r300, %r299, %r288;
	shl.b32 	%r301, %r300, 2;
	add.s32 	%r302, %r284, %r301;
	atom.shared.add.u32 	%r303, [%r302], 1;
	shr.u32 	%r304, %r106, %r509;
	and.b32  	%r305, %r304, %r288;
	shl.b32 	%r306, %r305, 2;
	add.s32 	%r307, %r284, %r306;
	atom.shared.add.u32 	%r308, [%r307], 1;
	shr.u32 	%r309, %r107, %r509;
	and.b32  	%r310, %r309, %r288;
	shl.b32 	%r311, %r310, 2;
	add.s32 	%r312, %r284, %r311;
	atom.shared.add.u32 	%r313, [%r312], 1;
	shr.u32 	%r314, %r108, %r509;
	and.b32  	%r315, %r314, %r288;
	shl.b32 	%r316, %r315, 2;
	add.s32 	%r317, %r284, %r316;
	atom.shared.add.u32 	%r318, [%r317], 1;
	shr.u32 	%r319, %r109, %r509;
	and.b32  	%r320, %r319, %r288;
	shl.b32 	%r321, %r320, 2;
	add.s32 	%r322, %r284, %r321;
	atom.shared.add.u32 	%r323, [%r322], 1;
	shr.u32 	%r324, %r110, %r509;
	and.b32  	%r325, %r324, %r288;
	shl.b32 	%r326, %r325, 2;
	add.s32 	%r327, %r284, %r326;
	atom.shared.add.u32 	%r328, [%r327], 1;
	shr.u32 	%r329, %r111, %r509;
	and.b32  	%r330, %r329, %r288;
	shl.b32 	%r331, %r330, 2;
	add.s32 	%r332, %r284, %r331;
	atom.shared.add.u32 	%r333, [%r332], 1;
	shr.u32 	%r334, %r112, %r509;
	and.b32  	%r335, %r334, %r288;
	shl.b32 	%r336, %r335, 2;
	add.s32 	%r337, %r284, %r336;
	atom.shared.add.u32 	%r338, [%r337], 1;
	shr.u32 	%r339, %r113, %r509;
	and.b32  	%r340, %r339, %r288;
	shl.b32 	%r341, %r340, 2;
	add.s32 	%r342, %r284, %r341;
	atom.shared.add.u32 	%r343, [%r342], 1;
	shr.u32 	%r344, %r114, %r509;
	and.b32  	%r345, %r344, %r288;
	shl.b32 	%r346, %r345, 2;
	add.s32 	%r347, %r284, %r346;
	atom.shared.add.u32 	%r348, [%r347], 1;
	shr.u32 	%r349, %r115, %r509;
	and.b32  	%r350, %r349, %r288;
	shl.b32 	%r351, %r350, 2;
	add.s32 	%r352, %r284, %r351;
	atom.shared.add.u32 	%r353, [%r352], 1;
	shr.u32 	%r354, %r116, %r509;
	and.b32  	%r355, %r354, %r288;
	shl.b32 	%r356, %r355, 2;
	add.s32 	%r357, %r284, %r356;
	atom.shared.add.u32 	%r358, [%r357], 1;
	shr.u32 	%r359, %r117, %r509;
	and.b32  	%r360, %r359, %r288;
	shl.b32 	%r361, %r360, 2;
	add.s32 	%r362, %r284, %r361;
	atom.shared.add.u32 	%r363, [%r362], 1;
	shr.u32 	%r364, %r118, %r509;
	and.b32  	%r365, %r364, %r288;
	shl.b32 	%r366, %r365, 2;
	add.s32 	%r367, %r284, %r366;
	atom.shared.add.u32 	%r368, [%r367], 1;
	add.s32 	%r509, %r509, 8;
	add.s32 	%r508, %r508, 1;
	setp.lt.s32 	%p75, %r509, %r175;
	@%p75 bra 	$L__BB16_68;
$L__BB16_69:
	add.s64 	%rd136, %rd136, %rd4;
	setp.lt.u64 	%p76, %rd136, %rd9;
	@%p76 bra 	$L__BB16_32;
$L__BB16_70:
	bar.sync 	0;
	@%p1 bra 	$L__BB16_152;
	setp.lt.u32 	%p77, %r1, 7;
	mov.b32 	%r512, 0;
	@%p77 bra 	$L__BB16_90;
	mov.b32 	%r510, 0;
$L__BB16_73:
	.pragma "nounroll";
	shl.b32 	%r371, %r510, 10;
	add.s32 	%r124, %r6, %r371;
	ld.shared.u32 	%r125, [%r124];
	setp.eq.s32 	%p78, %r125, 0;
	@%p78 bra 	$L__BB16_75;
	cvt.u32.u64 	%r372, %rd5;
	shl.b32 	%r373, %r510, 8;
	add.s32 	%r374, %r373, %r372;
	mul.wide.u32 	%rd30, %r374, 8;
	add.s64 	%rd31, %rd2, %rd30;
	cvt.u64.u32 	%rd32, %r125;
	atom.global.add.u64 	%rd33, [%rd31], %rd32;
$L__BB16_75:
	ld.shared.u32 	%r126, [%r124+1024];
	setp.eq.s32 	%p79, %r126, 0;
	@%p79 bra 	$L__BB16_77;
	cvt.u32.u64 	%r375, %rd5;
	shl.b32 	%r376, %r510, 8;
	add.s32 	%r377, %r376, %r375;
	add.s32 	%r378, %r377, 256;
	mul.wide.u32 	%rd34, %r378, 8;
	add.s64 	%rd35, %rd2, %rd34;
	cvt.u64.u32 	%rd36, %r126;
	atom.global.add.u64 	%rd37, [%rd35], %rd36;
$L__BB16_77:
	ld.shared.u32 	%r127, [%r124+2048];
	setp.eq.s32 	%p80, %r127, 0;
	@%p80 bra 	$L__BB16_79;
	cvt.u32.u64 	%r379, %rd5;
	shl.b32 	%r380, %r510, 8;
	add.s32 	%r381, %r380, %r379;
	add.s32 	%r382, %r381, 512;
	mul.wide.u32 	%rd38, %r382, 8;
	add.s64 	%rd39, %rd2, %rd38;
	cvt.u64.u32 	%rd40, %r127;
	atom.global.add.u64 	%rd41, [%rd39], %rd40;
$L__BB16_79:
	ld.shared.u32 	%r128, [%r124+3072];
	setp.eq.s32 	%p81, %r128, 0;
	@%p81 bra 	$L__BB16_81;
	cvt.u32.u64 	%r383, %rd5;
	shl.b32 	%r384, %r510, 8;
	add.s32 	%r385, %r384, %r383;
	add.s32 	%r386, %r385, 768;
	mul.wide.u32 	%rd42, %r386, 8;
	add.s64 	%rd43, %rd2, %rd42;
	cvt.u64.u32 	%rd44, %r128;
	atom.global.add.u64 	%rd45, [%rd43], %rd44;
$L__BB16_81:
	ld.shared.u32 	%r129, [%r124+4096];
	setp.eq.s32 	%p82, %r129, 0;
	@%p82 bra 	$L__BB16_83;
	cvt.u32.u64 	%r387, %rd5;
	shl.b32 	%r388, %r510, 8;
	add.s32 	%r389, %r388, %r387;
	add.s32 	%r390, %r389, 1024;
	mul.wide.u32 	%rd46, %r390, 8;
	add.s64 	%rd47, %rd2, %rd46;
	cvt.u64.u32 	%rd48, %r129;
	atom.global.add.u64 	%rd49, [%rd47], %rd48;
$L__BB16_83:
	ld.shared.u32 	%r130, [%r124+5120];
	setp.eq.s32 	%p83, %r130, 0;
	@%p83 bra 	$L__BB16_85;
	cvt.u32.u64 	%r391, %rd5;
	shl.b32 	%r392, %r510, 8;
	add.s32 	%r393, %r392, %r391;
	add.s32 	%r394, %r393, 1280;
	mul.wide.u32 	%rd50, %r394, 8;
	add.s64 	%rd51, %rd2, %rd50;
	cvt.u64.u32 	%rd52, %r130;
	atom.global.add.u64 	%rd53, [%rd51], %rd52;
$L__BB16_85:
	ld.shared.u32 	%r131, [%r124+6144];
	setp.eq.s32 	%p84, %r131, 0;
	@%p84 bra 	$L__BB16_87;
	cvt.u32.u64 	%r395, %rd5;
	shl.b32 	%r396, %r510, 8;
	add.s32 	%r397, %r396, %r395;
	add.s32 	%r398, %r397, 1536;
	mul.wide.u32 	%rd54, %r398, 8;
	add.s64 	%rd55, %rd2, %rd54;
	cvt.u64.u32 	%rd56, %r131;
	atom.global.add.u64 	%rd57, [%rd55], %rd56;
$L__BB16_87:
	ld.shared.u32 	%r132, [%r124+7168];
	setp.eq.s32 	%p85, %r132, 0;
	@%p85 bra 	$L__BB16_89;
	cvt.u32.u64 	%r399, %rd5;
	shl.b32 	%r400, %r510, 8;
	add.s32 	%r401, %r400, %r399;
	add.s32 	%r402, %r401, 1792;
	mul.wide.u32 	%rd58, %r402, 8;
	add.s64 	%rd59, %rd2, %rd58;
	cvt.u64.u32 	%rd60, %r132;
	atom.global.add.u64 	%rd61, [%rd59], %rd60;
$L__BB16_89:
	add.s32 	%r510, %r510, 8;
	setp.ne.s32 	%p86, %r510, %r16;
	mov.u32 	%r512, %r16;
	@%p86 bra 	$L__BB16_73;
$L__BB16_90:
	add.s32 	%r135, %r5, -1;
	setp.eq.s32 	%p87, %r3, 0;
	@%p87 bra 	$L__BB16_111;
	setp.lt.u32 	%p88, %r4, 3;
	@%p88 bra 	$L__BB16_101;
	shl.b32 	%r403, %r512, 10;
	add.s32 	%r136, %r6, %r403;
	ld.shared.u32 	%r137, [%r136];
	setp.eq.s32 	%p89, %r137, 0;
	@%p89 bra 	$L__BB16_94;
	cvt.u32.u64 	%r404, %rd5;
	shl.b32 	%r405, %r512, 8;
	add.s32 	%r406, %r405, %r404;
	mul.wide.u32 	%rd62, %r406, 8;
	add.s64 	%rd63, %rd2, %rd62;
	cvt.u64.u32 	%rd64, %r137;
	atom.global.add.u64 	%rd65, [%rd63], %rd64;
$L__BB16_94:
	ld.shared.u32 	%r138, [%r136+1024];
	setp.eq.s32 	%p90, %r138, 0;
	@%p90 bra 	$L__BB16_96;
	cvt.u32.u64 	%r407, %rd5;
	shl.b32 	%r408, %r512, 8;
	add.s32 	%r409, %r408, %r407;
	add.s32 	%r410, %r409, 256;
	mul.wide.u32 	%rd66, %r410, 8;
	add.s64 	%rd67, %rd2, %rd66;
	cvt.u64.u32 	%rd68, %r138;
	atom.global.add.u64 	%rd69, [%rd67], %rd68;
$L__BB16_96:
	ld.shared.u32 	%r139, [%r136+2048];
	setp.eq.s32 	%p91, %r139, 0;
	@%p91 bra 	$L__BB16_98;
	cvt.u32.u64 	%r411, %rd5;
	shl.b32 	%r412, %r512, 8;
	add.s32 	%r413, %r412, %r411;
	add.s32 	%r414, %r413, 512;
	mul.wide.u32 	%rd70, %r414, 8;
	add.s64 	%rd71, %rd2, %rd70;
	cvt.u64.u32 	%rd72, %r139;
	atom.global.add.u64 	%rd73, [%rd71], %rd72;
$L__BB16_98:
	ld.shared.u32 	%r140, [%r136+3072];
	setp.eq.s32 	%p92, %r140, 0;
	@%p92 bra 	$L__BB16_100;
	cvt.u32.u64 	%r415, %rd5;
	shl.b32 	%r416, %r512, 8;
	add.s32 	%r417, %r416, %r415;
	add.s32 	%r418, %r417, 768;
	mul.wide.u32 	%rd74, %r418, 8;
	add.s64 	%rd75, %rd2, %rd74;
	cvt.u64.u32 	%rd76, %r140;
	atom.global.add.u64 	%rd77, [%rd75], %rd76;
$L__BB16_100:
	add.s32 	%r512, %r512, 4;
$L__BB16_101:
	setp.eq.s32 	%p93, %r5, 0;
	@%p93 bra 	$L__BB16_111;
	setp.eq.s32 	%p94, %r135, 0;
	@%p94 bra 	$L__BB16_108;
	shl.b32 	%r419, %r512, 10;
	add.s32 	%r143, %r6, %r419;
	ld.shared.u32 	%r144, [%r143];
	setp.eq.s32 	%p95, %r144, 0;
	@%p95 bra 	$L__BB16_105;
	cvt.u32.u64 	%r420, %rd5;
	shl.b32 	%r421, %r512, 8;
	add.s32 	%r422, %r421, %r420;
	mul.wide.u32 	%rd78, %r422, 8;
	add.s64 	%rd79, %rd2, %rd78;
	cvt.u64.u32 	%rd80, %r144;
	atom.global.add.u64 	%rd81, [%rd79], %rd80;
$L__BB16_105:
	ld.shared.u32 	%r145, [%r143+1024];
	setp.eq.s32 	%p96, %r145, 0;
	@%p96 bra 	$L__BB16_107;
	cvt.u32.u64 	%r423, %rd5;
	shl.b32 	%r424, %r512, 8;
	add.s32 	%r425, %r424, %r423;
	add.s32 	%r426, %r425, 256;
	mul.wide.u32 	%rd82, %r426, 8;
	add.s64 	%rd83, %rd2, %rd82;
	cvt.u64.u32 	%rd84, %r145;
	atom.global.add.u64 	%rd85, [%rd83], %rd84;
$L__BB16_107:
	add.s32 	%r512, %r512, 2;
$L__BB16_108:
	setp.eq.s32 	%p97, %r17, 0;
	@%p97 bra 	$L__BB16_111;
	shl.b32 	%r427, %r512, 10;
	add.s32 	%r428, %r6, %r427;
	ld.shared.u32 	%r148, [%r428];
	setp.eq.s32 	%p98, %r148, 0;
	@%p98 bra 	$L__BB16_111;
	cvt.u32.u64 	%r429, %rd5;
	shl.b32 	%r430, %r512, 8;
	add.s32 	%r431, %r430, %r429;
	mul.wide.u32 	%rd86, %r431, 8;
	add.s64 	%rd87, %rd2, %rd86;
	cvt.u64.u32 	%rd88, %r148;
	atom.global.add.u64 	%rd89, [%rd87], %rd88;
$L__BB16_111:
	cvt.u32.u64 	%r432, %rd5;
	setp.gt.u32 	%p99, %r432, 127;
	@%p99 bra 	$L__BB16_152;
	setp.lt.u32 	%p100, %r1, 7;
	mov.b32 	%r516, 0;
	@%p100 bra 	$L__BB16_131;
	mov.b32 	%r514, 0;
$L__BB16_114:
	.pragma "nounroll";
	shl.b32 	%r436, %r514, 10;
	add.s32 	%r150, %r6, %r436;
	ld.shared.u32 	%r151, [%r150+512];
	setp.eq.s32 	%p101, %r151, 0;
	shl.b32 	%r437, %r514, 8;
	add.s32 	%r438, %r437, %r432;
	mul.wide.u32 	%rd90, %r438, 8;
	add.s64 	%rd15, %rd2, %rd90;
	@%p101 bra 	$L__BB16_116;
	cvt.u64.u32 	%rd91, %r151;
	atom.global.add.u64 	%rd92, [%rd15+1024], %rd91;
$L__BB16_116:
	ld.shared.u32 	%r152, [%r150+1536];
	setp.eq.s32 	%p102, %r152, 0;
	@%p102 bra 	$L__BB16_118;
	cvt.u64.u32 	%rd93, %r152;
	atom.global.add.u64 	%rd94, [%rd15+3072], %rd93;
$L__BB16_118:
	ld.shared.u32 	%r153, [%r150+2560];
	setp.eq.s32 	%p103, %r153, 0;
	@%p103 bra 	$L__BB16_120;
	cvt.u64.u32 	%rd95, %r153;
	atom.global.add.u64 	%rd96, [%rd15+5120], %rd95;
$L__BB16_120:
	ld.shared.u32 	%r154, [%r150+3584];
	setp.eq.s32 	%p104, %r154, 0;
	@%p104 bra 	$L__BB16_122;
	cvt.u64.u32 	%rd97, %r154;
	atom.global.add.u64 	%rd98, [%rd15+7168], %rd97;
$L__BB16_122:
	ld.shared.u32 	%r155, [%r150+4608];
	setp.eq.s32 	%p105, %r155, 0;
	@%p105 bra 	$L__BB16_124;
	cvt.u64.u32 	%rd99, %r155;
	atom.global.add.u64 	%rd100, [%rd15+9216], %rd99;
$L__BB16_124:
	ld.shared.u32 	%r156, [%r150+5632];
	setp.eq.s32 	%p106, %r156, 0;
	@%p106 bra 	$L__BB16_126;
	cvt.u64.u32 	%rd101, %r156;
	atom.global.add.u64 	%rd102, [%rd15+11264], %rd101;
$L__BB16_126:
	ld.shared.u32 	%r157, [%r150+6656];
	setp.eq.s32 	%p107, %r157, 0;
	@%p107 bra 	$L__BB16_128;
	cvt.u64.u32 	%rd103, %r157;
	atom.global.add.u64 	%rd104, [%rd15+13312], %rd103;
$L__BB16_128:
	ld.shared.u32 	%r158, [%r150+7680];
	setp.eq.s32 	%p108, %r158, 0;
	@%p108 bra 	$L__BB16_130;
	cvt.u64.u32 	%rd105, %r158;
	atom.global.add.u64 	%rd106, [%rd15+15360], %rd105;
$L__BB16_130:
	add.s32 	%r514, %r514, 8;
	setp.ne.s32 	%p109, %r514, %r16;
	mov.u32 	%r516, %r16;
	@%p109 bra 	$L__BB16_114;
$L__BB16_131:
	setp.eq.s32 	%p110, %r3, 0;
	@%p110 bra 	$L__BB16_152;
	setp.lt.u32 	%p111, %r4, 3;
	@%p111 bra 	$L__BB16_142;
	shl.b32 	%r439, %r516, 10;
	add.s32 	%r161, %r6, %r439;
	ld.shared.u32 	%r162, [%r161+512];
	setp.eq.s32 	%p112, %r162, 0;
	@%p112 bra 	$L__BB16_135;
	shl.b32 	%r441, %r516, 8;
	add.s32 	%r442, %r441, %r432;
	mul.wide.u32 	%rd107, %r442, 8;
	add.s64 	%rd108, %rd2, %rd107;
	cvt.u64.u32 	%rd109, %r162;
	atom.global.add.u64 	%rd110, [%rd108+1024], %rd109;
$L__BB16_135:
	ld.shared.u32 	%r163, [%r161+1536];
	setp.eq.s32 	%p113, %r163, 0;
	@%p113 bra 	$L__BB16_137;
	shl.b32 	%r444, %r516, 8;
	add.s32 	%r445, %r444, %r432;
	add.s32 	%r446, %r445, 256;
	mul.wide.u32 	%rd111, %r446, 8;
	add.s64 	%rd112, %rd2, %rd111;
	cvt.u64.u32 	%rd113, %r163;
	atom.global.add.u64 	%rd114, [%rd112+1024], %rd113;
$L__BB16_137:
	ld.shared.u32 	%r164, [%r161+2560];
	setp.eq.s32 	%p114, %r164, 0;
	@%p114 bra 	$L__BB16_139;
	shl.b32 	%r448, %r516, 8;
	add.s32 	%r449, %r448, %r432;
	add.s32 	%r450, %r449, 512;
	mul.wide.u32 	%rd115, %r450, 8;
	add.s64 	%rd116, %rd2, %rd115;
	cvt.u64.u32 	%rd117, %r164;
	atom.global.add.u64 	%rd118, [%rd116+1024], %rd117;
$L__BB16_139:
	ld.shared.u32 	%r165, [%r161+3584];
	setp.eq.s32 	%p115, %r165, 0;
	@%p115 bra 	$L__BB16_141;
	shl.b32 	%r452, %r516, 8;
	add.s32 	%r453, %r452, %r432;
	add.s32 	%r454, %r453, 768;
	mul.wide.u32 	%rd119, %r454, 8;
	add.s64 	%rd120, %rd2, %rd119;
	cvt.u64.u32 	%rd121, %r165;
	atom.global.add.u64 	%rd122, [%rd120+1024], %rd121;
$L__BB16_141:
	add.s32 	%r516, %r516, 4;
$L__BB16_142:
	setp.eq.s32 	%p116, %r5, 0;
	@%p116 bra 	$L__BB16_152;
	setp.eq.s32 	%p117, %r135, 0;
	@%p117 bra 	$L__BB16_149;
	shl.b32 	%r455, %r516, 10;
	add.s32 	%r168, %r6, %r455;
	ld.shared.u32 	%r169, [%r168+512];
	setp.eq.s32 	%p118, %r169, 0;
	@%p118 bra 	$L__BB16_146;
	shl.b32 	%r457, %r516, 8;
	add.s32 	%r458, %r457, %r432;
	mul.wide.u32 	%rd123, %r458, 8;
	add.s64 	%rd124, %rd2, %rd123;
	cvt.u64.u32 	%rd125, %r169;
	atom.global.add.u64 	%rd126, [%rd124+1024], %rd125;
$L__BB16_146:
	ld.shared.u32 	%r170, [%r168+1536];
	setp.eq.s32 	%p119, %r170, 0;
	@%p119 bra 	$L__BB16_148;
	shl.b32 	%r460, %r516, 8;
	add.s32 	%r461, %r460, %r432;
	add.s32 	%r462, %r461, 256;
	mul.wide.u32 	%rd127, %r462, 8;
	add.s64 	%rd128, %rd2, %rd127;
	cvt.u64.u32 	%rd129, %r170;
	atom.global.add.u64 	%rd130, [%rd128+1024], %rd129;
$L__BB16_148:
	add.s32 	%r516, %r516, 2;
$L__BB16_149:
	setp.eq.s32 	%p120, %r17, 0;
	@%p120 bra 	$L__BB16_152;
	shl.b32 	%r463, %r516, 10;
	add.s32 	%r464, %r6, %r463;
	ld.shared.u32 	%r173, [%r464+512];
	setp.eq.s32 	%p121, %r173, 0;
	@%p121 bra 	$L__BB16_152;
	shl.b32 	%r466, %r516, 8;
	add.s32 	%r467, %r466, %r432;
	mul.wide.u32 	%rd131, %r467, 8;
	add.s64 	%rd132, %rd2, %rd131;
	cvt.u64.u32 	%rd133, %r173;
	atom.global.add.u64 	%rd134, [%rd132+1024], %rd133;
$L__BB16_152:
	bar.sync 	0;
	add.s64 	%rd135, %rd135, 1;
	setp.ne.s64 	%p122, %rd135, %rd6;
	@%p122 bra 	$L__BB16_2;
$L__BB16_153:
	ret;

}
	// .globl	_ZN3cub18CUB_300001_SM_10006detail10radix_sort33DeviceRadixSortExclusiveSumKernelINS1_5radix10policy_hubIfNS0_8NullTypeEyE10Policy1000EyEEvPT0_
.visible .entry _ZN3cub18CUB_300001_SM_10006detail10radix_sort33DeviceRadixSortExclusiveSumKernelINS1_5radix10policy_hubIfNS0_8NullTypeEyE10Policy1000EyEEvPT0_(
	.param .u64 .ptr .align 1 _ZN3cub18CUB_300001_SM_10006detail10radix_sort33DeviceRadixSortExclusiveSumKernelINS1_5radix10policy_hubIfNS0_8NullTypeEyE10Policy1000EyEEvPT0__param_0
)
{
	.reg .pred 	%p<4>;
	.reg .b32 	%r<28>;
	.reg .b64 	%rd<54>;
	// demoted variable
	.shared .align 16 .b8 _ZZN3cub18CUB_300001_SM_10006detail10radix_sort33DeviceRadixSortExclusiveSumKernelINS1_5radix10policy_hubIfNS0_8NullTypeEyE10Policy1000EyEEvPT0_E12temp_storage[2336];
	ld.param.u64 	%rd5, [_ZN3cub18CUB_300001_SM_10006detail10radix_sort33DeviceRadixSortExclusiveSumKernelINS1_5radix10policy_hubIfNS0_8NullTypeEyE10Policy1000EyEEvPT0__param_0];
	cvta.to.global.u64 	%rd6, %rd5;
	mov.u32 	%r3, %ctaid.x;
	shl.b32 	%r4, %r3, 8;
	mov.u32 	%r1, %tid.x;
	setp.gt.u32 	%p1, %r1, 255;
	add.s32 	%r5, %r4, %r1;
	mul.wide.s32 	%rd7, %r5, 8;
	add.s64 	%rd1, %rd6, %rd7;
	@%p1 bra 	$L__BB17_2;
	ld.global.u64 	%rd53, [%rd1];
$L__BB17_2:
	shr.u32 	%r6, %r1, 3;
	add.s32 	%r7, %r6, %r1;
	shl.b32 	%r8, %r7, 3;
	mov.u32 	%r9, _ZZN3cub18CUB_300001_SM_10006detail10radix_sort33DeviceRadixSortExclusiveSumKernelINS1_5radix10policy_hubIfNS0_8NullTypeEyE10Policy1000EyEEvPT0_E12temp_storage;
	add.s32 	%r10, %r9, %r8;
	add.s32 	%r2, %r10, 16;
	st.shared.u64 	[%r10+16], %rd53;
	bar.sync 	0;
	setp.gt.u32 	%p2, %r1, 31;
	@%p2 bra 	$L__BB17_4;
	mad.lo.s32 	%r27, %r1, 72, %r9;
	ld.shared.u64 	%rd23, [%r27+16];
	ld.shared.u64 	%rd24, [%r27+24];
	ld.shared.u64 	%rd25, [%r27+32];
	ld.shared.u64 	%rd26, [%r27+40];
	ld.shared.u64 	%rd27, [%r27+48];
	ld.shared.u64 	%rd28, [%r27+56];
	ld.shared.u64 	%rd29, [%r27+64];
	ld.shared.u64 	%rd30, [%r27+72];
	add.s64 	%rd31, %rd24, %rd23;
	add.s64 	%rd32, %rd31, %rd25;
	add.s64 	%rd33, %rd32, %rd26;
	add.s64 	%rd34, %rd33, %rd27;
	add.s64 	%rd35, %rd34, %rd28;
	add.s64 	%rd36, %rd35, %rd29;
	add.s64 	%rd10, %rd36, %rd30;
	mov.b32 	%r11, 1;
	mov.b32 	%r24, 0;
	mov.b32 	%r25, -1;
	// begin inline asm
	{  .reg .u64 r0;  .reg .u32 lo;  .reg .u32 hi;  .reg .pred p;  mov.b64 {lo, hi}, %rd10;  shfl.sync.up.b32 lo|p, lo, %r11, %r24, %r25;  shfl.sync.up.b32 hi|p, hi, %r11, %r24, %r25;  mov.b64 r0, {lo, hi};  @p add.u64 r0, r0, %rd10;  mov.u64 %rd8, r0;}
	// end inline asm
	mov.b32 	%r14, 2;
	// begin inline asm
	{  .reg .u64 r0;  .reg .u32 lo;  .reg .u32 hi;  .reg .pred p;  mov.b64 {lo, hi}, %rd8;  shfl.sync.up.b32 lo|p, lo, %r14, %r24, %r25;  shfl.sync.up.b32 hi|p, hi, %r14, %r24, %r25;  mov.b64 r0, {lo, hi};  @p add.u64 r0, r0, %rd8;  mov.u64 %rd11, r0;}
	// end inline asm
	mov.b32 	%r17, 4;
	// begin inline asm
	{  .reg .u64 r0;  .reg .u32 lo;  .reg .u32 hi;  .reg .pred p;  mov.b64 {lo, hi}, %rd11;  shfl.sync.up.b32 lo|p, lo, %r17, %r24, %r25;  shfl.sync.up.b32 hi|p, hi, %r17, %r24, %r25;  mov.b64 r0, {lo, hi};  @p add.u64 r0, r0, %rd11;  mov.u64 %rd14, r0;}
	// end inline asm
	mov.b32 	%r20, 8;
	// begin inline asm
	{  .reg .u64 r0;  .reg .u32 lo;  .reg .u32 hi;  .reg .pred p;  mov.b64 {lo, hi}, %rd14;  shfl.sync.up.b32 lo|p, lo, %r20, %r24, %r25;  shfl.sync.up.b32 hi|p, hi, %r20, %r24, %r25;  mov.b64 r0, {lo, hi};  @p add.u64 r0, r0, %rd14;  mov.u64 %rd17, r0;}
	// end inline asm
	mov.b32 	%r23, 16;
	// begin inline asm
	{  .reg .u64 r0;  .reg .u32 lo;  .reg .u32 hi;  .reg .pred p;  mov.b64 {lo, hi}, %rd17;  shfl.sync.up.b32 lo|p, lo, %r23, %r24, %r25;  shfl.sync.up.b32 hi|p, hi, %r23, %r24, %r25;  mov.b64 r0, {lo, hi};  @p add.u64 r0, r0, %rd17;  mov.u64 %rd20, r0;}
	// end inline asm
	sub.s64 	%rd37, %rd20, %rd10;
	ld.shared.u64 	%rd38, [%r27+16];
	ld.shared.u64 	%rd39, [%r27+24];
	ld.shared.u64 	%rd40, [%r27+32];
	ld.shared.u64 	%rd41, [%r27+40];
	ld.shared.u64 	%rd42, [%r27+48];
	ld.shared.u64 	%rd43, [%r27+56];
	ld.shared.u64 	%rd44, [%r27+64];
	add.s64 	%rd45, %rd38, %rd37;
	add.s64 	%rd46, %rd39, %rd45;
	add.s64 	%rd47, %rd40, %rd46;
	add.s64 	%rd48, %rd41, %rd47;
	add.s64 	%rd49, %rd42, %rd48;
	add.s64 	%rd50, %rd43, %rd49;
	add.s64 	%rd51, %rd44, %rd50;
	st.shared.u64 	[%r27+16], %rd37;
	st.shared.u64 	[%r27+24], %rd45;
	st.shared.u64 	[%r27+32], %rd46;
	st.shared.u64 	[%r27+40], %rd47;
	st.shared.u64 	[%r27+48], %rd48;
	st.shared.u64 	[%r27+56], %rd49;
	st.shared.u64 	[%r27+64], %rd50;
	st.shared.u64 	[%r27+72], %rd51;
$L__BB17_4:
	setp.gt.u32 	%p3, %r1, 255;
	bar.sync 	0;
	@%p3 bra 	$L__BB17_6;
	ld.shared.u64 	%rd52, [%r2];
	st.global.u64 	[%rd1], %rd52;
$L__BB17_6:
	ret;

}
	// .globl	_ZN3cub18CUB_300001_SM_10006detail10radix_sort29DeviceRadixSortOnesweepKernelINS1_5radix10policy_hubIfNS0_8NullTypeEyE10Policy1000ELNS0_9SortOrderE0EfS6_yiiNS1_21identity_decomposer_tEEEvPT5_SC_PT3_PKSD_PT1_PKSH_PT2_PKSL_T4_iiT6_
.visible .entry _ZN3cub18CUB_300001_SM_10006detail10radix_sort29DeviceRadixSortOnesweepKernelINS1_5radix10policy_hubIfNS0_8NullTypeEyE10Policy1000ELNS0_9SortOrderE0EfS6_yiiNS1_21identity_decomposer_tEEEvPT5_SC_PT3_PKSD_PT1_PKSH_PT2_PKSL_T4_iiT6_(
	.param .u64 .ptr .align 1 _ZN3cub18CUB_300001_SM_10006detail10radix_sort29DeviceRadixSortOnesweepKernelINS1_5radix10policy_hubIfNS0_8NullTypeEyE10Policy1000ELNS0_9SortOrderE0EfS6_yiiNS1_21identity_decomposer_tEEEvPT5_SC_PT3_PKSD_PT1_PKSH_PT2_PKSL_T4_iiT6__param_0,
	.param .u64 .ptr .align 1 _ZN3cub18CUB_300001_SM_10006detail10radix_sort29DeviceRadixSortOnesweepKernelINS1_5radix10policy_hubIfNS0_8NullTypeEyE10Policy1000ELNS0_9SortOrderE0EfS6_yiiNS1_21identity_decomposer_tEEEvPT5_SC_PT3_PKSD_PT1_PKSH_PT2_PKSL_T4_iiT6__param_1,
	.param .u64 .ptr .align 1 _ZN3cub18CUB_300001_SM_10006detail10radix_sort29DeviceRadixSortOnesweepKernelINS1_5radix10policy_hubIfNS0_8NullTypeEyE10Policy1000ELNS0_9SortOrderE0EfS6_yiiNS1_21identity_decomposer_tEEEvPT5_SC_PT3_PKSD_PT1_PKSH_PT2_PKSL_T4_iiT6__param_2,
	.param .u64 .ptr .align 1 _ZN3cub18CUB_300001_SM_10006detail10radix_sort29DeviceRadixSortOnesweepKernelINS1_5radix10policy_hubIfNS0_8NullTypeEyE10Policy1000ELNS0_9SortOrderE0EfS6_yiiNS1_21identity_decomposer_tEEEvPT5_SC_PT3_PKSD_PT1_PKSH_PT2_PKSL_T4_iiT6__param_3,
	.param .u64 .ptr .align 1 _ZN3cub18CUB_300001_SM_10006detail10radix_sort29DeviceRadixSortOnesweepKernelINS1_5radix10policy_hubIfNS0_8NullTypeEyE10Policy1000ELNS0_9SortOrderE0EfS6_yiiNS1_21identity_decomposer_tEEEvPT5_SC_PT3_PKSD_PT1_PKSH_PT2_PKSL_T4_iiT6__param_4,
	.param .u64 .ptr .align 1 _ZN3cub18CUB_300001_SM_10006detail10radix_sort29DeviceRadixSortOnesweepKernelINS1_5radix10policy_hubIfNS0_8NullTypeEyE10Policy1000ELNS0_9SortOrderE0EfS6_yiiNS1_21identity_decomposer_tEEEvPT5_SC_PT3_PKSD_PT1_PKSH_PT2_PKSL_T4_iiT6__param_5,
	.param .u64 .ptr .align 1 _ZN3cub18CUB_300001_SM_10006detail10radix_sort29DeviceRadixSortOnesweepKernelINS1_5radix10policy_hubIfNS0_8NullTypeEyE10Policy1000ELNS0_9SortOrderE0EfS6_yiiNS1_21identity_decomposer_tEEEvPT5_SC_PT3_PKSD_PT1_PKSH_PT2_PKSL_T4_iiT6__param_6,
	.param .u64 .ptr .align 1 _ZN3cub18CUB_300001_SM_10006detail10radix_sort29DeviceRadixSortOnesweepKernelINS1_5radix10policy_hubIfNS0_8NullTypeEyE10Policy1000ELNS0_9SortOrderE0EfS6_yiiNS1_21identity_decomposer_tEEEvPT5_SC_PT3_PKSD_PT1_PKSH_PT2_PKSL_T4_iiT6__param_7,
	.param .u32 _ZN3cub18CUB_300001_SM_10006detail10radix_sort29DeviceRadixSortOnesweepKernelINS1_5radix10policy_hubIfNS0_8NullTypeEyE10Policy1000ELNS0_9SortOrderE0EfS6_yiiNS1_21identity_decomposer_tEEEvPT5_SC_PT3_PKSD_PT1_PKSH_PT2_PKSL_T4_iiT6__param_8,
	.param .u32 _ZN3cub18CUB_300001_SM_10006detail10radix_sort29DeviceRadixSortOnesweepKernelINS1_5radix10policy_hubIfNS0_8NullTypeEyE10Policy1000ELNS0_9SortOrderE0EfS6_yiiNS1_21identity_decomposer_tEEEvPT5_SC_PT3_PKSD_PT1_PKSH_PT2_PKSL_T4_iiT6__param_9,
	.param .u32 _ZN3cub18CUB_300001_SM_10006detail10radix_sort29DeviceRadixSortOnesweepKernelINS1_5radix10policy_hubIfNS0_8NullTypeEyE10Policy1000ELNS0_9SortOrderE0EfS6_yiiNS1_21identity_decomposer_tEEEvPT5_SC_PT3_PKSD_PT1_PKSH_PT2_PKSL_T4_iiT6__param_10,
	.param .align 1 .b8 _ZN3cub18CUB_300001_SM_10006detail10radix_sort29DeviceRadixSortOnesweepKernelINS1_5radix10policy_hubIfNS0_8NullTypeEyE10Policy1000ELNS0_9SortOrderE0EfS6_yiiNS1_21identity_decomposer_tEEEvPT5_SC_PT3_PKSD_PT1_PKSH_PT2_PKSL_T4_iiT6__param_11[1]
)
.maxntid 384
{
	.reg .pred 	%p<281>;
	.reg .b32 	%r<1853>;
	.reg .b64 	%rd<230>;
	// demoted variable
	.shared .align 16 .b8 _ZZN3cub18CUB_300001_SM_10006detail10radix_sort29DeviceRadixSortOnesweepKernelINS1_5radix10policy_hubIfNS0_8NullTypeEyE10Policy1000ELNS0_9SortOrderE0EfS6_yiiNS1_21identity_decomposer_tEEEvPT5_SC_PT3_PKSD_PT1_PKSH_PT2_PKSL_T4_iiT6_E1s[29696];
	ld.param.u64 	%rd20, [_ZN3cub18CUB_300001_SM_10006detail10radix_sort29DeviceRadixSortOnesweepKernelINS1_5radix10policy_hubIfNS0_8NullTypeEyE10Policy1000ELNS0_9SortOrderE0EfS6_yiiNS1_21identity_decomposer_tEEEvPT5_SC_PT3_PKSD_PT1_PKSH_PT2_PKSL_T4_iiT6__param_0];
	ld.param.u64 	%rd21, [_ZN3cub18CUB_300001_SM_10006detail10radix_sort29DeviceRadixSortOnesweepKernelINS1_5radix10policy_hubIfNS0_8NullTypeEyE10Policy1000ELNS0_9SortOrderE0EfS6_yiiNS1_21identity_decomposer_tEEEvPT5_SC_PT3_PKSD_PT1_PKSH_PT2_PKSL_T4_iiT6__param_1];
	ld.param.u64 	%rd24, [_ZN3cub18CUB_300001_SM_10006detail10radix_sort29DeviceRadixSortOnesweepKernelINS1_5radix10policy_hubIfNS0_8NullTypeEyE10Policy1000ELNS0_9SortOrderE0EfS6_yiiNS1_21identity_decomposer_tEEEvPT5_SC_PT3_PKSD_PT1_PKSH_PT2_PKSL_T4_iiT6__param_4];
	ld.param.u64 	%rd25, [_ZN3cub18CUB_300001_SM_10006detail10radix_sort29DeviceRadixSortOnesweepKernelINS1_5radix10policy_hubIfNS0_8NullTypeEyE10Policy1000ELNS0_9SortOrderE0EfS6_yiiNS1_21identity_decomposer_tEEEvPT5_SC_PT3_PKSD_PT1_PKSH_PT2_PKSL_T4_iiT6__param_5];
	ld.param.u32 	%r298, [_ZN3cub18CUB_300001_SM_10006detail10radix_sort29DeviceRadixSortOnesweepKernelINS1_5radix10policy_hubIfNS0_8NullTypeEyE10Policy1000ELNS0_9SortOrderE0EfS6_yiiNS1_21identity_decomposer_tEEEvPT5_SC_PT3_PKSD_PT1_PKSH_PT2_PKSL_T4_iiT6__param_9];
	ld.param.u32 	%r299, [_ZN3cub18CUB_300001_SM_10006detail10radix_sort29DeviceRadixSortOnesweepKernelINS1_5radix10policy_hubIfNS0_8NullTypeEyE10Policy1000ELNS0_9SortOrderE0EfS6_yiiNS1_21identity_decomposer_tEEEvPT5_SC_PT3_PKSD_PT1_PKSH_PT2_PKSL_T4_iiT6__param_10];
	cvta.to.global.u64 	%rd1, %rd24;
	cvta.to.global.u64 	%rd2, %rd20;
	cvta.to.global.u64 	%rd3, %rd25;
	mov.u32 	%r1, %tid.x;
	shr.u32 	%r2, %r1, 5;
	// begin inline asm
	mov.u32 %r300, %laneid;
	// end inline asm
	setp.ne.s32 	%p1, %r1, 0;
	@%p1 bra 	$L__BB18_2;
	cvta.to.global.u64 	%rd26, %rd21;
	atom.global.add.u32 	%r301, [%rd26], 1;
	st.shared.u32 	[_ZZN3cub18CUB_300001_SM_10006detail10radix_sort29DeviceRadixSortOnesweepKernelINS1_5radix10policy_hubIfNS0_8NullTypeEyE10Policy1000ELNS0_9SortOrderE0EfS6_yiiNS1_21identity_decomposer_tEEEvPT5_SC_PT3_PKSD_PT1_PKSH_PT2_PKSL_T4_iiT6_E1s+27648], %r301;
$L__BB18_2:
	ld.param.u32 	%r1757, [_ZN3cub18CUB_300001_SM_10006detail10radix_sort29DeviceRadixSortOnesweepKernelINS1_5radix10policy_hubIfNS0_8NullTypeEyE10Policy1000ELNS0_9SortOrderE0EfS6_yiiNS1_21identity_decomposer_tEEEvPT5_SC_PT3_PKSD_PT1_PKSH_PT2_PKSL_T4_iiT6__param_8];
	bar.sync 	0;
	ld.shared.u32 	%r4, [_ZZN3cub18CUB_300001_SM_10006detail10radix_sort29DeviceRadixSortOnesweepKernelINS1_5radix10policy_hubIfNS0_8NullTypeEyE10Policy1000ELNS0_9SortOrderE0EfS6_yiiNS1_21identity_decomposer_tEEEvPT5_SC_PT3_PKSD_PT1_PKSH_PT2_PKSL_T4_iiT6_E1s+27648];
	mul.lo.s32 	%r302, %r4, 6912;
	add.s32 	%r5, %r302, 6912;
	setp.gt.s32 	%p2, %r5, %r1757;
	cvt.s64.s32 	%rd4, %r302;
	@%p2 bra 	$L__BB18_4;
	and.b32  	%r303, %r1, 31;
	and.b32  	%r304, %r1, 992;
	mul.lo.s32 	%r305, %r304, 18;
	or.b32  	%r306, %r305, %r303;
	cvt.u64.u32 	%rd27, %r306;
	add.s64 	%rd28, %rd27, %rd4;
	shl.b64 	%rd29, %rd28, 2;
	add.s64 	%rd30, %rd3, %rd29;
	ld.global.u32 	%r1782, [%rd30];
	ld.global.u32 	%r1783, [%rd30+128];
	ld.global.u32 	%r1784, [%rd30+256];
	ld.global.u32 	%r1785, [%rd30+384];
	ld.global.u32 	%r1786, [%rd30+512];
	ld.global.u32 	%r1787, [%rd30+640];
	ld.global.u32 	%r1788, [%rd30+768];
	ld.global.u32 	%r1789, [%rd30+896];
	ld.global.u32 	%r1790, [%rd30+1024];
	ld.global.u32 	%r1791, [%rd30+1152];
	ld.global.u32 	%r1792, [%rd30+1280];
	ld.global.u32 	%r1793, [%rd30+1408];
	ld.global.u32 	%r1794, [%rd30+1536];
	ld.global.u32 	%r1795, [%rd30+1664];
	ld.global.u32 	%r1796, [%rd30+1792];
	ld.global.u32 	%r1797, [%rd30+1920];
	ld.global.u32 	%r1798, [%rd30+2048];
	ld.global.u32 	%r1799, [%rd30+2176];
	bra.uni 	$L__BB18_40;
$L__BB18_4:
	ld.param.u32 	%r1758, [_ZN3cub18CUB_300001_SM_10006detail10radix_sort29DeviceRadixSortOnesweepKernelINS1_5radix10policy_hubIfNS0_8NullTypeEyE10Policy1000ELNS0_9SortOrderE0EfS6_yiiNS1_21identity_decomposer_tEEEvPT5_SC_PT3_PKSD_PT1_PKSH_PT2_PKSL_T4_iiT6__param_8];
	cvt.u32.u64 	%r308, %rd4;
	sub.s32 	%r24, %r1758, %r308;
	and.b32  	%r309, %r1, 31;
	and.b32  	%r310, %r1, 992;
	mul.lo.s32 	%r311, %r310, 18;
	or.b32  	%r25, %r311, %r309;
	setp.ge.s32 	%p3, %r25, %r24;
	cvt.u64.u32 	%rd31, %r25;
	add.s64 	%rd32, %rd31, %rd4;
	shl.b64 	%rd33, %rd32, 2;
	add.s64 	%rd5, %rd3, %rd33;
	mov.b32 	%r1782, 2147483647;
	@%p3 bra 	$L__BB18_6;
	ld.global.u32 	%r1782, [%rd5];
$L__BB18_6:
	add.s32 	%r313, %r25, 32;
	setp.ge.s32 	%p4, %r313, %r24;
	mov.b32 	%r1783, 2147483647;
	@%p4 bra 	$L__BB18_8;
	ld.global.u32 	%r1783, [%rd5+128];
$L__BB18_8:
	add.s32 	%r315, %r25, 64;
	setp.ge.s32 	%p5, %r315, %r24;
	mov.b32 	%r1784, 2147483647;
	@%p5 bra 	$L__BB18_10;
	ld.global.u32 	%r1784, [%rd5+256];
$L__BB18_10:
	add.s32 	%r317, %r25, 96;
	setp.ge.s32 	%p6, %r317, %r24;
	mov.b32 	%r1785, 2147483647;
	@%p6 bra 	$L__BB18_12;
	ld.global.u32 	%r1785, [%rd5+384];
$L__BB18_12:
	add.s32 	%r319, %r25, 128;
	setp.ge.s32 	%p7, %r319, %r24;
	mov.b32 	%r1786, 2147483647;
	@%p7 bra 	$L__BB18_14;
	ld.global.u32 	%r1786, [%rd5+512];
$L__BB18_14:
	add.s32 	%r321, %r25, 160;
	setp.ge.s32 	%p8, %r321, %r24;
	mov.b32 	%r1787, 2147483647;
	@%p8 bra 	$L__BB18_16;
	ld.global.u32 	%r1787, [%rd5+640];
$L__BB18_16:
	add.s32 	%r323, %r25, 192;
	setp.ge.s32 	%p9, %r323, %r24;
	mov.b32 	%r1788, 2147483647;
	@%p9 bra 	$L__BB18_18;
	ld.global.u32 	%r1788, [%rd5+768];
$L__BB18_18:
	add.s32 	%r325, %r25, 224;
	setp.ge.s32 	%p10, %r325, %r24;
	mov.b32 	%r1789, 2147483647;
	@%p10 bra 	$L__BB18_20;
	ld.global.u32 	%r1789, [%rd5+896];
$L__BB18_20:
	add.s32 	%r327, %r25, 256;
	setp.ge.s32 	%p11, %r327, %r24;
	mov.b32 	%r1790, 2147483647;
	@%p11 bra 	$L__BB18_22;
	ld.global.u32 	%r1790, [%rd5+1024];
$L__BB18_22:
	add.s32 	%r329, %r25, 288;
	setp.ge.s32 	%p12, %r329, %r24;
	mov.b32 	%r1791, 2147483647;
	@%p12 bra 	$L__BB18_24;
	ld.global.u32 	%r1791, [%rd5+1152];
$L__BB18_24:
	add.s32 	%r331, %r25, 320;
	setp.ge.s32 	%p13, %r331, %r24;
	mov.b32 	%r1792, 2147483647;
	@%p13 bra 	$L__BB18_26;
	ld.global.u32 	%r1792, [%rd5+1280];
$L__BB18_26:
	add.s32 	%r333, %r25, 352;
	setp.ge.s32 	%p14, %r333, %r24;
	mov.b32 	%r1793, 2147483647;
	@%p14 bra 	$L__BB18_28;
	ld.global.u32 	%r1793, [%rd5+1408];
$L__BB18_28:
	add.s32 	%r335, %r25, 384;
	setp.ge.s32 	%p15, %r335, %r24;
	mov.b32 	%r1794, 2147483647;
	@%p15 bra 	$L__BB18_30;
	ld.global.u32 	%r1794, [%rd5+1536];
$L__BB18_30:
	add.s32 	%r337, %r25, 416;
	setp.ge.s32 	%p16, %r337, %r24;
	mov.b32 	%r1795, 2147483647;
	@%p16 bra 	$L__BB18_32;
	ld.global.u32 	%r1795, [%rd5+1664];
$L__BB18_32:
	add.s32 	%r339, %r25, 448;
	setp.ge.s32 	%p17, %r339, %r24;
	mov.b32 	%r1796, 2147483647;
	@%p17 bra 	$L__BB18_34;
	ld.global.u32 	%r1796, [%rd5+1792];
$L__BB18_34:
	add.s32 	%r341, %r25, 480;
	setp.ge.s32 	%p18, %r341, %r24;
	mov.b32 	%r1797, 2147483647;
	@%p18 bra 	$L__BB18_36;
	ld.global.u32 	%r1797, [%rd5+1920];
$L__BB18_36:
	add.s32 	%r343, %r25, 512;
	setp.ge.s32 	%p19, %r343, %r24;
	mov.b32 	%r1798, 2147483647;
	@%p19 bra 	$L__BB18_38;
	ld.global.u32 	%r1798, [%rd5+2048];
$L__BB18_38:
	add.s32 	%r345, %r25, 544;
	setp.ge.s32 	%p20, %r345, %r24;
	mov.b32 	%r1799, 2147483647;
	@%p20 bra 	$L__BB18_40;
	ld.global.u32 	%r1799, [%rd5+2176];
$L__BB18_40:
	setp.gt.s32 	%p21, %r1782, -1;
	selp.b32 	%r346, -2147483648, -1, %p21;
	xor.b32  	%r1813, %r346, %r1782;
	setp.gt.s32 	%p22, %r1783, -1;
	selp.b32 	%r347, -2147483648, -1, %p22;
	xor.b32  	%r1814, %r347, %r1783;
	setp.gt.s32 	%p23, %r1784, -1;
	selp.b32 	%r348, -2147483648, -1, %p23;
	xor.b32  	%r1815, %r348, %r1784;
	setp.gt.s32 	%p24, %r1785, -1;
	selp.b32 	%r349, -2147483648, -1, %p24;
	xor.b32  	%r1816, %r349, %r1785;
	setp.gt.s32 	%p25, %r1786, -1;
	selp.b32 	%r350, -2147483648, -1, %p25;
	xor.b32  	%r1817, %r350, %r1786;
	setp.gt.s32 	%p26, %r1787, -1;
	selp.b32 	%r351, -2147483648, -1, %p26;
	xor.b32  	%r1818, %r351, %r1787;
	setp.gt.s32 	%p27, %r1788, -1;
	selp.b32 	%r352, -2147483648, -1, %p27;
	xor.b32  	%r1819, %r352, %r1788;
	setp.gt.s32 	%p28, %r1789, -1;
	selp.b32 	%r353, -2147483648, -1, %p28;
	xor.b32  	%r1820, %r353, %r1789;
	setp.gt.s32 	%p29, %r1790, -1;
	selp.b32 	%r354, -2147483648, -1, %p29;
	xor.b32  	%r1821, %r354, %r1790;
	setp.gt.s32 	%p30, %r1791, -1;
	selp.b32 	%r355, -2147483648, -1, %p30;
	xor.b32  	%r1822, %r355, %r1791;
	setp.gt.s32 	%p31, %r1792, -1;
	selp.b32 	%r356, -2147483648, -1, %p31;
	xor.b32  	%r1823, %r356, %r1792;
	setp.gt.s32 	%p32, %r1793, -1;
	selp.b32 	%r357, -2147483648, -1, %p32;
	xor.b32  	%r1824, %r357, %r1793;
	setp.gt.s32 	%p33, %r1794, -1;
	selp.b32 	%r358, -2147483648, -1, %p33;
	xor.b32  	%r1825, %r358, %r1794;
	setp.gt.s32 	%p34, %r1795, -1;
	selp.b32 	%r359, -2147483648, -1, %p34;
	xor.b32  	%r1826, %r359, %r1795;
	setp.gt.s32 	%p35, %r1796, -1;
	selp.b32 	%r360, -2147483648, -1, %p35;
	xor.b32  	%r1827, %r360, %r1796;
	setp.gt.s32 	%p36, %r1797, -1;
	selp.b32 	%r361, -2147483648, -1, %p36;
	xor.b32  	%r1828, %r361, %r1797;
	setp.gt.s32 	%p37, %r1798, -1;
	selp.b32 	%r362, -2147483648, -1, %p37;
	xor.b32  	%r1829, %r362, %r1798;
	setp.gt.s32 	%p38, %r1799, -1;
	selp.b32 	%r363, -2147483648, -1, %p38;
	xor.b32  	%r1830, %r363, %r1799;
	mov.b32 	%r364, -1;
	shl.b32 	%r365, %r364, %r299;
	not.b32 	%r97, %r365;
	shl.b32 	%r366, %r2, 10;
	mov.u32 	%r367, _ZZN3cub18CUB_300001_SM_10006detail10radix_sort29DeviceRadixSortOnesweepKernelINS1_5radix10policy_hubIfNS0_8NullTypeEyE10Policy1000ELNS0_9SortOrderE0EfS6_yiiNS1_21identity_decomposer_tEEEvPT5_SC_PT3_PKSD_PT1_PKSH_PT2_PKSL_T4_iiT6_E1s;
	add.s32 	%r98, %r367, %r366;
	setp.gt.s32 	%p39, %r300, 255;
	@%p39 bra 	$L__BB18_53;
	max.s32 	%r368, %r300, 224;
	sub.s32 	%r369, %r368, %r300;
	add.s32 	%r370, %r369, 31;
	shr.u32 	%r371, %r370, 5;
	add.s32 	%r99, %r371, 1;
	and.b32  	%r100, %r99, 15;
	setp.lt.u32 	%p40, %r370, 480;
	mov.u32 	%r1803, %r300;
	@%p40 bra 	$L__BB18_44;
	and.b32  	%r372, %r99, 268435440;
	neg.s32 	%r1801, %r372;
	shl.b32 	%r374, %r300, 2;
	add.s32 	%r375, %r366, %r374;
	add.s32 	%r377, %r375, %r367;
	add.s32 	%r1800, %r377, 1024;
	mov.u32 	%r1803, %r300;
$L__BB18_43:
	.pragma "nounroll";
	mov.b32 	%r378, 0;
	st.shared.u32 	[%r1800+-1024], %r378;
	st.shared.u32 	[%r1800+-896], %r378;
	st.shared.u32 	[%r1800+-768], %r378;
	st.shared.u32 	[%r1800+-640], %r378;
	st.shared.u32 	[%r1800+-512], %r378;
	st.shared.u32 	[%r1800+-384], %r378;
	st.shared.u32 	[%r1800+-256], %r378;
	st.shared.u32 	[%r1800+-128], %r378;
	st.shared.u32 	[%r1800], %r378;
	st.shared.u32 	[%r1800+128], %r378;
	st.shared.u32 	[%r1800+256], %r378;
	st.shared.u32 	[%r1800+384], %r378;
	st.shared.u32 	[%r1800+512], %r378;
	st.shared.u32 	[%r1800+640], %r378;
	st.shared.u32 	[%r1800+768], %r378;
	st.shared.u32 	[%r1800+896], %r378;
	add.s32 	%r1803, %r1803, 512;
	add.s32 	%r1801, %r1801, 16;
	add.s32 	%r1800, %r1800, 2048;
	setp.ne.s32 	%p41, %r1801, 0;
	@%p41 bra 	$L__BB18_43;
$L__BB18_44:
	setp.eq.s32 	%p42, %r100, 0;
	@%p42 bra 	$L__BB18_53;
	and.b32  	%r110, %r99, 7;
	setp.lt.u32 	%p43, %r100, 8;
	@%p43 bra 	$L__BB18_47;
	shl.b32 	%r379, %r1803, 2;
	add.s32 	%r380, %r98, %r379;
	mov.b32 	%r381, 0;
	st.shared.u32 	[%r380], %r381;
	st.shared.u32 	[%r380+128], %r381;
	st.shared.u32 	[%r380+256], %r381;
	st.shared.u32 	[%r380+384], %r381;
	st.shared.u32 	[%r380+512], %r381;
	st.shared.u32 	[%r380+640], %r381;
	st.shared.u32 	[%r380+768], %r381;
	st.shared.u32 	[%r380+896], %r381;
	add.s32 	%r1803, %r1803, 256;
$L__BB18_47:
	setp.eq.s32 	%p44, %r110, 0;
	@%p44 bra 	$L__BB18_53;
	and.b32  	%r113, %r99, 3;
	setp.lt.u32 	%p45, %r110, 4;
	@%p45 bra 	$L__BB18_50;
	shl.b32 	%r382, %r1803, 2;
	add.s32 	%r383, %r98, %r382;
	mov.b32 	%r384, 0;
	st.shared.u32 	[%r383], %r384;
	st.shared.u32 	[%r383+128], %r384;
	st.shared.u32 	[%r383+256], %r384;
	st.shared.u32 	[%r383+384], %r384;
	add.s32 	%r1803, %r1803, 128;
$L__BB18_50:
	setp.eq.s32 	%p46, %r113, 0;
	@%p46 bra 	$L__BB18_53;
	shl.b32 	%r386, %r1803, 2;
	add.s32 	%r387, %r366, %r386;
	add.s32 	%r1807, %r367, %r387;
	neg.s32 	%r1806, %r113;
$L__BB18_52:
	.pragma "nounroll";
	mov.b32 	%r389, 0;
	st.shared.u32 	[%r1807], %r389;
	add.s32 	%r1807, %r1807, 128;
	add.s32 	%r1806, %r1806, 1;
	setp.ne.s32 	%p47, %r1806, 0;
	@%p47 bra 	$L__BB18_52;
$L__BB18_53:
	bar.warp.sync 	-1;
	setp.eq.s32 	%p48, %r1813, 2147483647;
	selp.b32 	%r391, -2147483648, %r1813, %p48;
	shr.u32 	%r392, %r391, %r298;
	and.b32  	%r122, %r392, %r97;
	shl.b32 	%r393, %r122, 2;
	add.s32 	%r394, %r98, %r393;
	atom.shared.add.u32 	%r395, [%r394], 1;
	setp.eq.s32 	%p49, %r1814, 2147483647;
	selp.b32 	%r396, -2147483648, %r1814, %p49;
	shr.u32 	%r397, %r396, %r298;
	and.b32  	%r398, %r397, %r97;
	shl.b32 	%r399, %r398, 2;
	add.s32 	%r400, %r98, %r399;
	atom.shared.add.u32 	%r401, [%r400], 1;
	setp.eq.s32 	%p50, %r1815, 2147483647;
	selp.b32 	%r402, -2147483648, %r1815, %p50;
	shr.u32 	%r403, %r402, %r298;
	and.b32  	%r404, %r403, %r97;
	shl.b32 	%r405, %r404, 2;
	add.s32 	%r406, %r98, %r405;
	atom.shared.add.u32 	%r407, [%r406], 1;
	setp.eq.s32 	%p51, %r1816, 2147483647;
	selp.b32 	%r408, -2147483648, %r1816, %p51;
	shr.u32 	%r409, %r408, %r298;
	and.b32  	%r410, %r409, %r97;
	shl.b32 	%r411, %r410, 2;
	add.s32 	%r412, %r98, %r411;
	atom.shared.add.u32 	%r413, [%r412], 1;
	setp.eq.s32 	%p52, %r1817, 2147483647;
	selp.b32 	%r414, -2147483648, %r1817, %p52;
	shr.u32 	%r415, %r414, %r298;
	and.b32  	%r416, %r415, %r97;
	shl.b32 	%r417, %r416, 2;
	add.s32 	%r418, %r98, %r417;
	atom.shared.add.u32 	%r419, [%r418], 1;
	setp.eq.s32 	%p53, %r1818, 2147483647;
	selp.b32 	%r420, -2147483648, %r1818, %p53;
	shr.u32 	%r421, %r420, %r298;
	and.b32  	%r422, %r421, %r97;
	shl.b32 	%r423, %r422, 2;
	add.s32 	%r424, %r98, %r423;
	atom.shared.add.u32 	%r425, [%r424], 1;
	setp.eq.s32 	%p54, %r1819, 2147483647;
	selp.b32 	%r426, -2147483648, %r1819, %p54;
	shr.u32 	%r427, %r426, %r298;
	and.b32  	%r428, %r427, %r97;
	shl.b32 	%r429, %r428, 2;
	add.s32 	%r430, %r98, %r429;
	atom.shared.add.u32 	%r431, [%r430], 1;
	setp.eq.s32 	%p55, %r1820, 2147483647;
	selp.b32 	%r432, -2147483648, %r1820, %p55;
	shr.u32 	%r433, %r432, %r298;
	and.b32  	%r434, %r433, %r97;
	shl.b32 	%r435, %r434, 2;
	add.s32 	%r436, %r98, %r435;
	atom.shared.add.u32 	%r437, [%r436], 1;
	setp.eq.s32 	%p56, %r1821, 2147483647;
	selp.b32 	%r438, -2147483648, %r1821, %p56;
	shr.u32 	%r439, %r438, %r298;
	and.b32  	%r440, %r439, %r97;
	shl.b32 	%r441, %r440, 2;
	add.s32 	%r442, %r98, %r441;
	atom.shared.add.u32 	%r443, [%r442], 1;
	setp.eq.s32 	%p57, %r1822, 2147483647;
	selp.b32 	%r444, -2147483648, %r1822, %p57;
	shr.u32 	%r445, %r444, %r298;
	and.b32  	%r446, %r445, %r97;
	shl.b32 	%r447, %r446, 2;
	add.s32 	%r448, %r98, %r447;
	atom.shared.add.u32 	%r449, [%r448], 1;
	setp.eq.s32 	%p58, %r1823, 2147483647;
	selp.b32 	%r450, -2147483648, %r1823, %p58;
	shr.u32 	%r451, %r450, %r298;
	and.b32  	%r452, %r451, %r97;
	shl.b32 	%r453, %r452, 2;
	add.s32 	%r454, %r98, %r453;
	atom.shared.add.u32 	%r455, [%r454], 1;
	setp.eq.s32 	%p59, %r1824, 2147483647;
	selp.b32 	%r456, -2147483648, %r1824, %p59;
	shr.u32 	%r457, %r456, %r298;
	and.b32  	%r458, %r457, %r97;
	shl.b32 	%r459, %r458, 2;
	add.s32 	%r460, %r98, %r459;
	atom.shared.add.u32 	%r461, [%r460], 1;
	setp.eq.s32 	%p60, %r1825, 2147483647;
	selp.b32 	%r462, -2147483648, %r1825, %p60;
	shr.u32 	%r463, %r462, %r298;
	and.b32  	%r464, %r463, %r97;
	shl.b32 	%r465, %r464, 2;
	add.s32 	%r466, %r98, %r465;
	atom.shared.add.u32 	%r467, [%r466], 1;
	setp.eq.s32 	%p61, %r1826, 2147483647;
	selp.b32 	%r468, -2147483648, %r1826, %p61;
	shr.u32 	%r469, %r468, %r298;
	and.b32  	%r470, %r469, %r97;
	shl.b32 	%r471, %r470, 2;
	add.s32 	%r472, %r98, %r471;
	atom.shared.add.u32 	%r473, [%r472], 1;
	setp.eq.s32 	%p62, %r1827, 2147483647;
	selp.b32 	%r474, -2147483648, %r1827, %p62;
	shr.u32 	%r475, %r474, %r298;
	and.b32  	%r476, %r475, %r97;
	shl.b32 	%r477, %r476, 2;
	add.s32 	%r478, %r98, %r477;
	atom.shared.add.u32 	%r479, [%r478], 1;
	setp.eq.s32 	%p63, %r1828, 2147483647;
	selp.b32 	%r480, -2147483648, %r1828, %p63;
	shr.u32 	%r481, %r480, %r298;
	and.b32  	%r482, %r481, %r97;
	shl.b32 	%r483, %r482, 2;
	add.s32 	%r484, %r98, %r483;
	atom.shared.add.u32 	%r485, [%r484], 1;
	setp.eq.s32 	%p64, %r1829, 2147483647;
	selp.b32 	%r486, -2147483648, %r1829, %p64;
	shr.u32 	%r487, %r486, %r298;
	and.b32  	%r488, %r487, %r97;
	shl.b32 	%r489, %r488, 2;
	add.s32 	%r490, %r98, %r489;
	atom.shared.add.u32 	%r491, [%r490], 1;
	setp.eq.s32 	%p65, %r1830, 2147483647;
	selp.b32 	%r492, -2147483648, %r1830, %p65;
	shr.u32 	%r493, %r492, %r298;
	and.b32  	%r494, %r493, %r97;
	shl.b32 	%r495, %r494, 2;
	add.s32 	%r496, %r98, %r495;
	atom.shared.add.u32 	%r497, [%r496], 1;
	bar.sync 	0;
	setp.gt.u32 	%p66, %r1, 255;
	shl.b32 	%r498, %r1, 2;
	mov.u32 	%r499, _ZZN3cub18CUB_300001_SM_10006detail10radix_sort29DeviceRadixSortOnesweepKernelINS1_5radix10policy_hubIfNS0_8NullTypeEyE10Policy1000ELNS0_9SortOrderE0EfS6_yiiNS1_21identity_decomposer_tEEEvPT5_SC_PT3_PKSD_PT1_PKSH_PT2_PKSL_T4_iiT6_E1s;
	add.s32 	%r123, %r499, %r498;
	mov.b32 	%r1808, 0;
	@%p66 bra 	$L__BB18_55;
	ld.shared.u32 	%r500, [%r123];
	mov.b32 	%r501, 0;
	st.shared.u32 	[%r123], %r501;
	ld.shared.u32 	%r502, [%r123+1024];
	st.shared.u32 	[%r123+1024], %r500;
	add.s32 	%r503, %r502, %r500;
	ld.shared.u32 	%r504, [%r123+2048];
	st.shared.u32 	[%r123+2048], %r503;
	add.s32 	%r505, %r504, %r503;
	ld.shared.u32 	%r506, [%r123+3072];
	st.shared.u32 	[%r123+3072], %r505;
	add.s32 	%r507, %r506, %r505;
	ld.shared.u32 	%r508, [%r123+4096];
	st.shared.u32 	[%r123+4096], %r507;
	add.s32 	%r509, %r508, %r507;
	ld.shared.u32 	%r510, [%r123+5120];
	st.shared.u32 	[%r123+5120], %r509;
	add.s32 	%r511, %r510, %r509;
	ld.shared.u32 	%r512, [%r123+6144];
	st.shared.u32 	[%r123+6144], %r511;
	add.s32 	%r513, %r512, %r511;
	ld.shared.u32 	%r514, [%r123+7168];
	st.shared.u32 	[%r123+7168], %r513;
	add.s32 	%r515, %r514, %r513;
	ld.shared.u32 	%r516, [%r123+8192];
	st.shared.u32 	[%r123+8192], %r515;
	add.s32 	%r517, %r516, %r515;
	ld.shared.u32 	%r518, [%r123+9216];
	st.shared.u32 	[%r123+9216], %r517;
	add.s32 	%r519, %r518, %r517;
	ld.shared.u32 	%r520, [%r123+10240];
	st.shared.u32 	[%r123+10240], %r519;
	add.s32 	%r521, %r520, %r519;
	ld.shared.u32 	%r522, [%r123+11264];
	st.shared.u32 	[%r123+11264], %r521;
	add.s32 	%r1808, %r522, %r521;
$L__BB18_55:
	shl.b32 	%r523, %r4, 8;
	add.s32 	%r524, %r523, %r1;
	mul.wide.s32 	%rd34, %r524, 4;
	add.s64 	%rd6, %rd2, %rd34;
	@%p66 bra 	$L__BB18_57;
	or.b32  	%r525, %r1808, 1073741824;
	st.volatile.global.u32 	[%rd6], %r525;
$L__BB18_57:
	ld.param.u64 	%rd226, [_ZN3cub18CUB_300001_SM_10006detail10radix_sort29DeviceRadixSortOnesweepKernelINS1_5radix10policy_hubIfNS0_8NullTypeEyE10Policy1000ELNS0_9SortOrderE0EfS6_yiiNS1_21identity_decomposer_tEEEvPT5_SC_PT3_PKSD_PT1_PKSH_PT2_PKSL_T4_iiT6__param_3];
	setp.lt.u32 	%p68, %r1, 256;
	setp.eq.s32 	%p69, %r1808, 6912;
	and.pred  	%p70, %p68, %p69;
	selp.u32 	%r526, 1, 0, %p70;
	{ 
	.reg .pred 	%p1; 
	.reg .pred 	%p2; 
	setp.ne.u32 	%p1, %r526, 0; 
	bar.red.or.pred 	%p2, 0, %p1; 
	selp.u32 	%r527, 1, 0, %p2; 
	}
	setp.eq.s32 	%p71, %r527, 0;
	cvt.u64.u32 	%rd7, %r1;
	cvta.to.global.u64 	%rd35, %rd226;
	mul.wide.u32 	%rd36, %r1, 8;
	add.s64 	%rd8, %rd35, %rd36;
	@%p71 bra 	$L__BB18_107;
	setp.gt.u32 	%p73, %r1, %r122;
	selp.b32 	%r126, 6912, 0, %p73;
	shl.b32 	%r528, %r1, 3;
	mov.u32 	%r529, _ZZN3cub18CUB_300001_SM_10006detail10radix_sort29DeviceRadixSortOnesweepKernelINS1_5radix10policy_hubIfNS0_8NullTypeEyE10Policy1000ELNS0_9SortOrderE0EfS6_yiiNS1_21identity_decomposer_tEEEvPT5_SC_PT3_PKSD_PT1_PKSH_PT2_PKSL_T4_iiT6_E1s;
	add.s32 	%r530, %r529, %r528;
	add.s32 	%r127, %r530, 27648;
	@%p66 bra 	$L__BB18_66;
	ld.global.u64 	%rd37, [%rd8];
	cvt.u64.u32 	%rd38, %r126;
	sub.s64 	%rd228, %rd37, %rd38;
	st.shared.u64 	[%r127], %rd228;
	setp.lt.s32 	%p74, %r4, 1;
	mov.u32 	%r1812, %r1808;
	@%p74 bra 	$L__BB18_65;
	mov.b32 	%r1810, -1;
	mov.u32 	%r1809, %r4;
	mov.u32 	%r1812, %r1808;
$L__BB18_61:
	add.s32 	%r131, %r1809, -1;
	shl.b32 	%r532, %r131, 8;
	add.s32 	%r533, %r532, %r1;
	mul.wide.s32 	%rd39, %r533, 4;
	add.s64 	%rd10, %rd2, %rd39;
$L__BB18_62:
	membar.cta;
	ld.volatile.global.u32 	%r132, [%rd10];
	setp.eq.s32 	%p75, %r132, 0;
	@%p75 bra 	$L__BB18_62;
	and.b32  	%r534, %r132, 1073741823;
	add.s32 	%r1812, %r534, %r1812;
	setp.gt.s32 	%p76, %r132, -1;
	vote.sync.ballot.b32 	%r1810, %p76, %r1810;
	setp.gt.u32 	%p78, %r1809, 1;
	and.pred  	%p79, %p76, %p78;
	mov.u32 	%r1809, %r131;
	@%p79 bra 	$L__BB18_61;
	ld.shared.u64 	%rd228, [%r127];
$L__BB18_65:
	or.b32  	%r535, %r1812, -2147483648;
	st.volatile.global.u32 	[%rd6], %r535;
	sub.s32 	%r536, %r1812, %r1808;
	cvt.s64.s32 	%rd40, %r536;
	add.s64 	%rd41, %rd228, %rd40;
	st.shared.u64 	[%r127], %rd41;
$L__BB18_66:
	ld.param.u32 	%r1759, [_ZN3cub18CUB_300001_SM_10006detail10radix_sort29DeviceRadixSortOnesweepKernelINS1_5radix10policy_hubIfNS0_8NullTypeEyE10Policy1000ELNS0_9SortOrderE0EfS6_yiiNS1_21identity_decomposer_tEEEvPT5_SC_PT3_PKSD_PT1_PKSH_PT2_PKSL_T4_iiT6__param_8];
	ld.param.u64 	%rd222, [_ZN3cub18CUB_300001_SM_10006detail10radix_sort29DeviceRadixSortOnesweepKernelINS1_5radix10policy_hubIfNS0_8NullTypeEyE10Policy1000ELNS0_9SortOrderE0EfS6_yiiNS1_21identity_decomposer_tEEEvPT5_SC_PT3_PKSD_PT1_PKSH_PT2_PKSL_T4_iiT6__param_2];
	setp.lt.s32 	%p81, %r5, %r1759;
	setp.eq.s64 	%p82, %rd222, 0;
	or.pred  	%p83, %p82, %p81;
	or.pred  	%p84, %p66, %p83;
	@%p84 bra 	$L__BB18_68;
	ld.param.u64 	%rd223, [_ZN3cub18CUB_300001_SM_10006detail10radix_sort29DeviceRadixSortOnesweepKernelINS1_5radix10policy_hubIfNS0_8NullTypeEyE10Policy1000ELNS0_9SortOrderE0EfS6_yiiNS1_21identity_decomposer_tEEEvPT5_SC_PT3_PKSD_PT1_PKSH_PT2_PKSL_T4_iiT6__param_2];
	ld.shared.u64 	%rd42, [%r127];
	cvt.u64.u32 	%rd43, %r126;
	cvt.s64.s32 	%rd44, %r1808;
	add.s64 	%rd45, %rd43, %rd44;
	add.s64 	%rd46, %rd45, %rd42;
	cvta.to.global.u64 	%rd47, %rd223;
	shl.b64 	%rd48, %rd7, 3;
	add.s64 	%rd49, %rd47, %rd48;
	st.global.u64 	[%rd49], %rd46;
$L__BB18_68:
	ld.param.u32 	%r1760, [_ZN3cub18CUB_300001_SM_10006detail10radix_sort29DeviceRadixSortOnesweepKernelINS1_5radix10policy_hubIfNS0_8NullTypeEyE10Policy1000ELNS0_9SortOrderE0EfS6_yiiNS1_21identity_decomposer_tEEEvPT5_SC_PT3_PKSD_PT1_PKSH_PT2_PKSL_T4_iiT6__param_8];
	setp.gt.s32 	%p85, %r5, %r1760;
	bar.sync 	0;
	shl.b32 	%r537, %r122, 3;
	mov.u32 	%r538, _ZZN3cub18CUB_300001_SM_10006detail10radix_sort29DeviceRadixSortOnesweepKernelINS1_5radix10policy_hubIfNS0_8NullTypeEyE10Policy1000ELNS0_9SortOrderE0EfS6_yiiNS1_21identity_decomposer_tEEEvPT5_SC_PT3_PKSD_PT1_PKSH_PT2_PKSL_T4_iiT6_E1s;
	add.s32 	%r539, %r538, %r537;
	ld.shared.u64 	%rd13, [%r539+27648];
	setp.gt.s32 	%p86, %r1813, -1;
	selp.b32 	%r540, -1, -2147483648, %p86;
	xor.b32  	%r1813, %r540, %r1813;
	setp.gt.s32 	%p87, %r1814, -1;
	selp.b32 	%r541, -1, -2147483648, %p87;
	xor.b32  	%r1814, %r541, %r1814;
	setp.gt.s32 	%p88, %r1815, -1;
	selp.b32 	%r542, -1, -2147483648, %p88;
	xor.b32  	%r1815, %r542, %r1815;
	setp.gt.s32 	%p89, %r1816, -1;
	selp.b32 	%r543, -1, -2147483648, %p89;
	xor.b32  	%r1816, %r543, %r1816;
	setp.gt.s32 	%p90, %r1817, -1;
	selp.b32 	%r544, -1, -2147483648, %p90;
	xor.b32  	%r1817, %r544, %r1817;
	setp.gt.s32 	%p91, %r1818, -1;
	selp.b32 	%r545, -1, -2147483648, %p91;
	xor.b32  	%r1818, %r545, %r1818;
	setp.gt.s32 	%p92, %r1819, -1;
	selp.b32 	%r546, -1, -2147483648, %p92;
	xor.b32  	%r1819, %r546, %r1819;
	setp.gt.s32 	%p93, %r1820, -1;
	selp.b32 	%r547, -1, -2147483648, %p93;
	xor.b32  	%r1820, %r547, %r1820;
	setp.gt.s32 	%p94, %r1821, -1;
	selp.b32 	%r548, -1, -2147483648, %p94;
	xor.b32  	%r1821, %r548, %r1821;
	setp.gt.s32 	%p95, %r1822, -1;
	selp.b32 	%r549, -1, -2147483648, %p95;
	xor.b32  	%r1822, %r549, %r1822;
	setp.gt.s32 	%p96, %r1823, -1;
	selp.b32 	%r550, -1, -2147483648, %p96;
	xor.b32  	%r1823, %r550, %r1823;
	setp.gt.s32 	%p97, %r1824, -1;
	selp.b32 	%r551, -1, -2147483648, %p97;
	xor.b32  	%r1824, %r551, %r1824;
	setp.gt.s32 	%p98, %r1825, -1;
	selp.b32 	%r552, -1, -2147483648, %p98;
	xor.b32  	%r1825, %r552, %r1825;
	setp.gt.s32 	%p99, %r1826, -1;
	selp.b32 	%r553, -1, -2147483648, %p99;
	xor.b32  	%r1826, %r553, %r1826;
	setp.gt.s32 	%p100, %r1827, -1;
	selp.b32 	%r554, -1, -2147483648, %p100;
	xor.b32  	%r1827, %r554, %r1827;
	setp.gt.s32 	%p101, %r1828, -1;
	selp.b32 	%r555, -1, -2147483648, %p101;
	xor.b32  	%r1828, %r555, %r1828;
	setp.gt.s32 	%p102, %r1829, -1;
	selp.b32 	%r556, -1, -2147483648, %p102;
	xor.b32  	%r1829, %r556, %r1829;
	setp.gt.s32 	%p103, %r1830, -1;
	selp.b32 	%r557, -1, -2147483648, %p103;
	xor.b32  	%r1830, %r557, %r1830;
	@%p85 bra 	$L__BB18_70;
	and.b32  	%r558, %r1, 31;
	and.b32  	%r559, %r1, 992;
	mul.lo.s32 	%r560, %r559, 18;
	or.b32  	%r561, %r560, %r558;
	cvt.u64.u32 	%rd50, %r561;
	add.s64 	%rd51, %rd13, %rd50;
	shl.b64 	%rd52, %rd51, 2;
	add.s64 	%rd53, %rd1, %rd52;
	st.global.u32 	[%rd53], %r1813;
	st.global.u32 	[%rd53+128], %r1814;
	st.global.u32 	[%rd53+256], %r1815;
	st.global.u32 	[%rd53+384], %r1816;
	st.global.u32 	[%rd53+512], %r1817;
	st.global.u32 	[%rd53+640], %r1818;
	st.global.u32 	[%rd53+768], %r1819;
	st.global.u32 	[%rd53+896], %r1820;
	st.global.u32 	[%rd53+1024], %r1821;
	st.global.u32 	[%rd53+1152], %r1822;
	st.global.u32 	[%rd53+1280], %r1823;
	st.global.u32 	[%rd53+1408], %r1824;
	st.global.u32 	[%rd53+1536], %r1825;
	st.global.u32 	[%rd53+1664], %r1826;
	st.global.u32 	[%rd53+1792], %r1827;
	st.global.u32 	[%rd53+1920], %r1828;
	st.global.u32 	[%rd53+2048], %r1829;
	st.global.u32 	[%rd53+2176], %r1830;
	bra.uni 	$L__BB18_106;
$L__BB18_70:
	ld.param.u32 	%r1761, [_ZN3cub18CUB_300001_SM_10006detail10radix_sort29DeviceRadixSortOnesweepKernelINS1_5radix10policy_hubIfNS0_8NullTypeEyE10Policy1000ELNS0_9SortOrderE0EfS6_yiiNS1_21identity_decomposer_tEEEvPT5_SC_PT3_PKSD_PT1_PKSH_PT2_PKSL_T4_iiT6__param_8];
	mad.lo.s32 	%r154, %r4, -6912, %r1761;
	and.b32  	%r562, %r1, 31;
	and.b32  	%r563, %r1, 992;
	mul.lo.s32 	%r564, %r563, 18;
	or.b32  	%r155, %r564, %r562;
	setp.ge.s32 	%p104, %r155, %r154;
	cvt.u64.u32 	%rd54, %r155;
	add.s64 	%rd55, %rd13, %rd54;
	shl.b64 	%rd56, %rd55, 2;
	add.s64 	%rd14, %rd1, %rd56;
	@%p104 bra 	$L__BB18_72;
	st.global.u32 	[%rd14], %r1813;
$L__BB18_72:
	add.s32 	%r565, %r155, 32;
	setp.ge.s32 	%p105, %r565, %r154;
	@%p105 bra 	$L__BB18_74;
	st.global.u32 	[%rd14+128], %r1814;
$L__BB18_74:
	add.s32 	%r566, %r155, 64;
	setp.ge.s32 	%p106, %r566, %r154;
	@%p106 bra 	$L__BB18_76;
	st.global.u32 	[%rd14+256], %r1815;
$L__BB18_76:
	add.s32 	%r567, %r155, 96;
	setp.ge.s32 	%p107, %r567, %r154;
	@%p107 bra 	$L__BB18_78;
	st.global.u32 	[%rd14+384], %r1816;
$L__BB18_78:
	add.s32 	%r568, %r155, 128;
	setp.ge.s32 	%p108, %r568, %r154;
	@%p108 bra 	$L__BB18_80;
	st.global.u32 	[%rd14+512], %r1817;
$L__BB18_80:
	add.s32 	%r569, %r155, 160;
	setp.ge.s32 	%p109, %r569, %r154;
	@%p109 bra 	$L__BB18_82;
	st.global.u32 	[%rd14+640], %r1818;
$L__BB18_82:
	add.s32 	%r570, %r155, 192;
	setp.ge.s32 	%p110, %r570, %r154;
	@%p110 bra 	$L__BB18_84;
	st.global.u32 	[%rd14+768], %r1819;
$L__BB18_84:
	add.s32 	%r571, %r155, 224;
	setp.ge.s32 	%p111, %r571, %r154;
	@%p111 bra 	$L__BB18_86;
	st.global.u32 	[%rd14+896], %r1820;
$L__BB18_86:
	add.s32 	%r572, %r155, 256;
	setp.ge.s32 	%p112, %r572, %r154;
	@%p112 bra 	$L__BB18_88;
	st.global.u32 	[%rd14+1024], %r1821;
$L__BB18_88:
	add.s32 	%r573, %r155, 288;
	setp.ge.s32 	%p113, %r573, %r154;
	@%p113 bra 	$L__BB18_90;
	st.global.u32 	[%rd14+1152], %r1822;
$L__BB18_90:
	add.s32 	%r574, %r155, 320;
	setp.ge.s32 	%p114, %r574, %r154;
	@%p114 bra 	$L__BB18_92;
	st.global.u32 	[%rd14+1280], %r1823;
$L__BB18_92:
	add.s32 	%r575, %r155, 352;
	setp.ge.s32 	%p115, %r575, %r154;
	@%p115 bra 	$L__BB18_94;
	st.global.u32 	[%rd14+1408], %r1824;
$L__BB18_94:
	add.s32 	%r576, %r155, 384;
	setp.ge.s32 	%p116, %r576, %r154;
	@%p116 bra 	$L__BB18_96;
	st.global.u32 	[%rd14+1536], %r1825;
$L__BB18_96:
	add.s32 	%r577, %r155, 416;
	setp.ge.s32 	%p117, %r577, %r154;
	@%p117 bra 	$L__BB18_98;
	st.global.u32 	[%rd14+1664], %r1826;
$L__BB18_98:
	add.s32 	%r578, %r155, 448;
	setp.ge.s32 	%p118, %r578, %r154;
	@%p118 bra 	$L__BB18_100;
	st.global.u32 	[%rd14+1792], %r1827;
$L__BB18_100:
	add.s32 	%r579, %r155, 480;
	setp.ge.s32 	%p119, %r579, %r154;
	@%p119 bra 	$L__BB18_102;
	st.global.u32 	[%rd14+1920], %r1828;
$L__BB18_102:
	add.s32 	%r580, %r155, 512;
	setp.ge.s32 	%p120, %r580, %r154;
	@%p120 bra 	$L__BB18_104;
	st.global.u32 	[%rd14+2048], %r1829;
$L__BB18_104:
	add.s32 	%r581, %r155, 544;
	setp.ge.s32 	%p121, %r581, %r154;
	@%p121 bra 	$L__BB18_106;
	st.global.u32 	[%rd14+2176], %r1830;
$L__BB18_106:
	// begin inline asm
	exit;
	// end inline asm
$L__BB18_107:
	mul.hi.u32 	%r582, %r1, 357913942;
	add.s32 	%r583, %r582, %r1;
	shl.b32 	%r584, %r583, 2;
	mov.u32 	%r585, _ZZN3cub18CUB_300001_SM_10006detail10radix_sort29DeviceRadixSortOnesweepKernelINS1_5radix10policy_hubIfNS0_8NullTypeEyE10Policy1000ELNS0_9SortOrderE0EfS6_yiiNS1_21identity_decomposer_tEEEvPT5_SC_PT3_PKSD_PT1_PKSH_PT2_PKSL_T4_iiT6_E1s;
	add.s32 	%r586, %r585, %r584;
	add.s32 	%r174, %r586, 13328;
	st.shared.u32 	[%r586+13328], %r1808;
	bar.sync 	0;
	setp.gt.u32 	%p122, %r1, 31;
	@%p122 bra 	$L__BB18_109;
	mov.u32 	%r617, _ZZN3cub18CUB_300001_SM_10006detail10radix_sort29DeviceRadixSortOnesweepKernelINS1_5radix10policy_hubIfNS0_8NullTypeEyE10Policy1000ELNS0_9SortOrderE0EfS6_yiiNS1_21identity_decomposer_tEEEvPT5_SC_PT3_PKSD_PT1_PKSH_PT2_PKSL_T4_iiT6_E1s;
	mad.lo.s32 	%r618, %r1, 52, %r617;
	ld.shared.u32 	%r619, [%r618+13328];
	ld.shared.u32 	%r620, [%r618+13332];
	ld.shared.u32 	%r621, [%r618+13336];
	ld.shared.u32 	%r622, [%r618+13340];
	ld.shared.u32 	%r623, [%r618+13344];
	ld.shared.u32 	%r624, [%r618+13348];
	ld.shared.u32 	%r625, [%r618+13352];
	ld.shared.u32 	%r626, [%r618+13356];
	ld.shared.u32 	%r627, [%r618+13360];
	ld.shared.u32 	%r628, [%r618+13364];
	ld.shared.u32 	%r629, [%r618+13368];
	ld.shared.u32 	%r630, [%r618+13372];
	add.s32 	%r631, %r620, %r619;
	add.s32 	%r632, %r631, %r621;
	add.s32 	%r633, %r632, %r622;
	add.s32 	%r634, %r633, %r623;
	add.s32 	%r635, %r634, %r624;
	add.s32 	%r636, %r635, %r625;
	add.s32 	%r637, %r636, %r626;
	add.s32 	%r638, %r637, %r627;
	add.s32 	%r639, %r638, %r628;
	add.s32 	%r640, %r639, %r629;
	add.s32 	%r591, %r640, %r630;
	mov.b32 	%r589, 1;
	mov.b32 	%r614, 0;
	mov.b32 	%r616, -1;
	// begin inline asm
	{  .reg .s32 r0;  .reg .pred p;  shfl.sync.up.b32 r0|p, %r591, %r589, %r614, %r616;  @p add.s32 r0, r0, %r591;  mov.s32 %r587, r0;}
	// end inline asm
	mov.b32 	%r595, 2;
	// begin inline asm
	{  .reg .s32 r0;  .reg .pred p;  shfl.sync.up.b32 r0|p, %r587, %r595, %r614, %r616;  @p add.s32 r0, r0, %r587;  mov.s32 %r593, r0;}
	// end inline asm
	mov.b32 	%r601, 4;
	// begin inline asm
	{  .reg .s32 r0;  .reg .pred p;  shfl.sync.up.b32 r0|p, %r593, %r601, %r614, %r616;  @p add.s32 r0, r0, %r593;  mov.s32 %r599, r0;}
	// end inline asm
	mov.b32 	%r607, 8;
	// begin inline asm
	{  .reg .s32 r0;  .reg .pred p;  shfl.sync.up.b32 r0|p, %r599, %r607, %r614, %r616;  @p add.s32 r0, r0, %r599;  mov.s32 %r605, r0;}
	// end inline asm
	mov.b32 	%r613, 16;
	// begin inline asm
	{  .reg .s32 r0;  .reg .pred p;  shfl.sync.up.b32 r0|p, %r605, %r613, %r614, %r616;  @p add.s32 r0, r0, %r605;  mov.s32 %r611, r0;}
	// end inline asm
	sub.s32 	%r641, %r611, %r591;
	add.s32 	%r642, %r619, %r641;
	add.s32 	%r643, %r620, %r642;
	add.s32 	%r644, %r621, %r643;
	add.s32 	%r645, %r622, %r644;
	add.s32 	%r646, %r623, %r645;
	add.s32 	%r647, %r624, %r646;
	add.s32 	%r648, %r625, %r647;
	add.s32 	%r649, %r626, %r648;
	add.s32 	%r650, %r627, %r649;
	add.s32 	%r651, %r628, %r650;
	add.s32 	%r652, %r629, %r651;
	st.shared.u32 	[%r618+13328], %r641;
	st.shared.u32 	[%r618+13332], %r642;
	st.shared.u32 	[%r618+13336], %r643;
	st.shared.u32 	[%r618+13340], %r644;
	st.shared.u32 	[%r618+13344], %r645;
	st.shared.u32 	[%r618+13348], %r646;
	st.shared.u32 	[%r618+13352], %r647;
	st.shared.u32 	[%r618+13356], %r648;
	st.shared.u32 	[%r618+13360], %r649;
	st.shared.u32 	[%r618+13364], %r650;
	st.shared.u32 	[%r618+13368], %r651;
	st.shared.u32 	[%r618+13372], %r652;
$L__BB18_109:
	setp.gt.u32 	%p123, %r1, 255;
	bar.sync 	0;
	ld.shared.u32 	%r175, [%r174];
	@%p123 bra 	$L__BB18_111;
	shl.b32 	%r653, %r1, 2;
	mov.u32 	%r654, _ZZN3cub18CUB_300001_SM_10006detail10radix_sort29DeviceRadixSortOnesweepKernelINS1_5radix10policy_hubIfNS0_8NullTypeEyE10Policy1000ELNS0_9SortOrderE0EfS6_yiiNS1_21identity_decomposer_tEEEvPT5_SC_PT3_PKSD_PT1_PKSH_PT2_PKSL_T4_iiT6_E1s;
	add.s32 	%r655, %r654, %r653;
	ld.shared.u32 	%r656, [%r655];
	add.s32 	%r657, %r656, %r175;
	st.shared.u32 	[%r655], %r657;
	ld.shared.u32 	%r658, [%r655+1024];
	add.s32 	%r659, %r658, %r175;
	st.shared.u32 	[%r655+1024], %r659;
	ld.shared.u32 	%r660, [%r655+2048];
	add.s32 	%r661, %r660, %r175;
	st.shared.u32 	[%r655+2048], %r661;
	ld.shared.u32 	%r662, [%r655+3072];
	add.s32 	%r663, %r662, %r175;
	st.shared.u32 	[%r655+3072], %r663;
	ld.shared.u32 	%r664, [%r655+4096];
	add.s32 	%r665, %r664, %r175;
	st.shared.u32 	[%r655+4096], %r665;
	ld.shared.u32 	%r666, [%r655+5120];
	add.s32 	%r667, %r666, %r175;
	st.shared.u32 	[%r655+5120], %r667;
	ld.shared.u32 	%r668, [%r655+6144];
	add.s32 	%r669, %r668, %r175;
	st.shared.u32 	[%r655+6144], %r669;
	ld.shared.u32 	%r670, [%r655+7168];
	add.s32 	%r671, %r670, %r175;
	st.shared.u32 	[%r655+7168], %r671;
	ld.shared.u32 	%r672, [%r655+8192];
	add.s32 	%r673, %r672, %r175;
	st.shared.u32 	[%r655+8192], %r673;
	ld.shared.u32 	%r674, [%r655+9216];
	add.s32 	%r675, %r674, %r175;
	st.shared.u32 	[%r655+9216], %r675;
	ld.shared.u32 	%r676, [%r655+10240];
	add.s32 	%r677, %r676, %r175;
	st.shared.u32 	[%r655+10240], %r677;
	ld.shared.u32 	%r678, [%r655+11264];
	add.s32 	%r679, %r678, %r175;
	st.shared.u32 	[%r655+11264], %r679;
$L__BB18_111:
	bar.sync 	0;
	// begin inline asm
	mov.u32 %r680, %lanemask_le;
	// end inline asm
	setp.eq.s32 	%p124, %r1813, 2147483647;
	selp.b32 	%r706, -2147483648, %r1813, %p124;
	shr.u32 	%r707, %r706, %r298;
	and.b32  	%r703, %r707, %r97;
	mov.b32 	%r683, 1;
	// begin inline asm
	{
    .reg .pred p;
    and.b32 %r681, %r703, %r683;    setp.ne.u32 p, %r681, 0;
    vote.ballot.sync.b32 %r681, p, 0xffffffff;
    @!p not.b32 %r681, %r681;
}

	// end inline asm
	mov.b32 	%r686, 2;
	// begin inline asm
	{
    .reg .pred p;
    and.b32 %r684, %r703, %r686;    setp.ne.u32 p, %r684, 0;
    vote.ballot.sync.b32 %r684, p, 0xffffffff;
    @!p not.b32 %r684, %r684;
}

	// end inline asm
	and.b32  	%r708, %r684, %r681;
	mov.b32 	%r689, 4;
	// begin inline asm
	{
    .reg .pred p;
    and.b32 %r687, %r703, %r689;    setp.ne.u32 p, %r687, 0;
    vote.ballot.sync.b32 %r687, p, 0xffffffff;
    @!p not.b32 %r687, %r687;
}

	// end inline asm
	and.b32  	%r709, %r687, %r708;
	mov.b32 	%r692, 8;
	// begin inline asm
	{
    .reg .pred p;
    and.b32 %r690, %r703, %r692;    setp.ne.u32 p, %r690, 0;
    vote.ballot.sync.b32 %r690, p, 0xffffffff;
    @!p not.b32 %r690, %r690;
}

	// end inline asm
	and.b32  	%r710, %r690, %r709;
	mov.b32 	%r695, 16;
	// begin inline asm
	{
    .reg .pred p;
    and.b32 %r693, %r703, %r695;    setp.ne.u32 p, %r693, 0;
    vote.ballot.sync.b32 %r693, p, 0xffffffff;
    @!p not.b32 %r693, %r693;
}

	// end inline asm
	and.b32  	%r711, %r693, %r710;
	mov.b32 	%r698, 32;
	// begin inline asm
	{
    .reg .pred p;
    and.b32 %r696, %r703, %r698;    setp.ne.u32 p, %r696, 0;
    vote.ballot.sync.b32 %r696, p, 0xffffffff;
    @!p not.b32 %r696, %r696;
}

	// end inline asm
	and.b32  	%r712, %r696, %r711;
	mov.b32 	%r701, 64;
	// begin inline asm
	{
    .reg .pred p;
    and.b32 %r699, %r703, %r701;    setp.ne.u32 p, %r699, 0;
    vote.ballot.sync.b32 %r699, p, 0xffffffff;
    @!p not.b32 %r699, %r699;
}

	// end inline asm
	and.b32  	%r713, %r699, %r712;
	mov.b32 	%r704, 128;
	// begin inline asm
	{
    .reg .pred p;
    and.b32 %r702, %r703, %r704;    setp.ne.u32 p, %r702, 0;
    vote.ballot.sync.b32 %r702, p, 0xffffffff;
    @!p not.b32 %r702, %r702;
}

	// end inline asm
	and.b32  	%r714, %r702, %r713;
	clz.b32 	%r715, %r714;
	sub.s32 	%r178, 31, %r715;
	and.b32  	%r716, %r680, %r714;
	popc.b32 	%r179, %r716;
	setp.ne.s32 	%p125, %r300, %r178;
	mov.b32 	%r1831, 0;
	@%p125 bra 	$L__BB18_113;
	shl.b32 	%r717, %r703, 2;
	add.s32 	%r718, %r98, %r717;
	atom.shared.add.u32 	%r1831, [%r718], %r179;
$L__BB18_113:
	shfl.sync.idx.b32	%r744|%p126, %r1831, %r178, 31, -1;
	add.s32 	%r182, %r179, %r744;
	setp.eq.s32 	%p127, %r1814, 2147483647;
	selp.b32 	%r745, -2147483648, %r1814, %p127;
	shr.u32 	%r746, %r745, %r298;
	and.b32  	%r741, %r746, %r97;
	mov.b32 	%r721, 1;
	// begin inline asm
	{
    .reg .pred p;
    and.b32 %r719, %r741, %r721;    setp.ne.u32 p, %r719, 0;
    vote.ballot.sync.b32 %r719, p, 0xffffffff;
    @!p not.b32 %r719, %r719;
}

	// end inline asm
	mov.b32 	%r724, 2;
	// begin inline asm
	{
    .reg .pred p;
    and.b32 %r722, %r741, %r724;    setp.ne.u32 p, %r722, 0;
    vote.ballot.sync.b32 %r722, p, 0xffffffff;
    @!p not.b32 %r722, %r722;
}

	// end inline asm
	and.b32  	%r747, %r722, %r719;
	mov.b32 	%r727, 4;
	// begin inline asm
	{
    .reg .pred p;
    and.b32 %r725, %r741, %r727;    setp.ne.u32 p, %r725, 0;
    vote.ballot.sync.b32 %r725, p, 0xffffffff;
    @!p not.b32 %r725, %r725;
}

	// end inline asm
	and.b32  	%r748, %r725, %r747;
	mov.b32 	%r730, 8;
	// begin inline asm
	{
    .reg .pred p;
    and.b32 %r728, %r741, %r730;    setp.ne.u32 p, %r728, 0;
    vote.ballot.sync.b32 %r728, p, 0xffffffff;
    @!p not.b32 %r728, %r728;
}

	// end inline asm
	and.b32  	%r749, %r728, %r748;
	mov.b32 	%r733, 16;
	// begin inline asm
	{
    .reg .pred p;
    and.b32 %r731, %r741, %r733;    setp.ne.u32 p, %r731, 0;
    vote.ballot.sync.b32 %r731, p, 0xffffffff;
    @!p not.b32 %r731, %r731;
}

	// end inline asm
	and.b32  	%r750, %r731, %r749;
	mov.b32 	%r736, 32;
	// begin inline asm
	{
    .reg .pred p;
    and.b32 %r734, %r741, %r736;    setp.ne.u32 p, %r734, 0;
    vote.ballot.sync.b32 %r734, p, 0xffffffff;
    @!p not.b32 %r734, %r734;
}

	// end inline asm
	and.b32  	%r751, %r734, %r750;
	mov.b32 	%r739, 64;
	// begin inline asm
	{
    .reg .pred p;
    and.b32 %r737, %r741, %r739;    setp.ne.u32 p, %r737, 0;
    vote.ballot.sync.b32 %r737, p, 0xffffffff;
    @!p not.b32 %r737, %r737;
}

	// end inline asm
	and.b32  	%r752, %r737, %r751;
	mov.b32 	%r742, 128;
	// begin inline asm
	{
    .reg .pred p;
    and.b32 %r740, %r741, %r742;    setp.ne.u32 p, %r740, 0;
    vote.ballot.sync.b32 %r740, p, 0xffffffff;
    @!p not.b32 %r740, %r740;
}

	// end inline asm
	and.b32  	%r753, %r740, %r752;
	clz.b32 	%r754, %r753;
	sub.s32 	%r184, 31, %r754;
	and.b32  	%r755, %r680, %r753;
	popc.b32 	%r185, %r755;
	setp.ne.s32 	%p128, %r300, %r184;
	mov.b32 	%r1832, 0;
	@%p128 bra 	$L__BB18_115;
	shl.b32 	%r756, %r741, 2;
	add.s32 	%r757, %r98, %r756;
	atom.shared.add.u32 	%r1832, [%r757], %r185;
$L__BB18_115:
	shfl.sync.idx.b32	%r783|%p129, %r1832, %r184, 31, -1;
	add.s32 	%r188, %r185, %r783;
	setp.eq.s32 	%p130, %r1815, 2147483647;
	selp.b32 	%r784, -2147483648, %r1815, %p130;
	shr.u32 	%r785, %r784, %r298;
	and.b32  	%r780, %r785, %r97;
	mov.b32 	%r760, 1;
	// begin inline asm
	{
    .reg .pred p;
    and.b32 %r758, %r780, %r760;    setp.ne.u32 p, %r758, 0;
    vote.ballot.sync.b32 %r758, p, 0xffffffff;
    @!p not.b32 %r758, %r758;
}

	// end inline asm
	mov.b32 	%r763, 2;
	// begin inline asm
	{
    .reg .pred p;
    and.b32 %r761, %r780, %r763;    setp.ne.u32 p, %r761, 0;
    vote.ballot.sync.b32 %r761, p, 0xffffffff;
    @!p not.b32 %r761, %r761;
}

	// end inline asm
	and.b32  	%r786, %r761, %r758;
	mov.b32 	%r766, 4;
	// begin inline asm
	{
    .reg .pred p;
    and.b32 %r764, %r780, %r766;    setp.ne.u32 p, %r764, 0;
    vote.ballot.sync.b32 %r764, p, 0xffffffff;
    @!p not.b32 %r764, %r764;
}

	// end inline asm
	and.b32  	%r787, %r764, %r786;
	mov.b32 	%r769, 8;
	// begin inline asm
	{
    .reg .pred p;
    and.b32 %r767, %r780, %r769;    setp.ne.u32 p, %r767, 0;
    vote.ballot.sync.b32 %r767, p, 0xffffffff;
    @!p not.b32 %r767, %r767;
}

	// end inline asm
	and.b32  	%r788, %r767, %r787;
	mov.b32 	%r772, 16;
	// begin inline asm
	{
    .reg .pred p;
    and.b32 %r770, %r780, %r772;    setp.ne.u32 p, %r770, 0;
    vote.ballot.sync.b32 %r770, p, 0xffffffff;
    @!p not.b32 %r770, %r770;
}

	// end inline asm
	and.b32  	%r789, %r770, %r788;
	mov.b32 	%r775, 32;
	// begin inline asm
	{
    .reg .pred p;
    and.b32 %r773, %r780, %r775;    setp.ne.u32 p, %r773, 0;
    vote.ballot.sync.b32 %r773, p, 0xffffffff;
    @!p not.b32 %r773, %r773;
}

	// end inline asm
	and.b32  	%r790, %r773, %r789;
	mov.b32 	%r778, 64;
	// begin inline asm
	{
    .reg .pred p;
    and.b32 %r776, %r780, %r778;    setp.ne.u32 p, %r776, 0;
    vote.ballot.sync.b32 %r776, p, 0xffffffff;
    @!p not.b32 %r776, %r776;
}

	// end inline asm
	and.b32  	%r791, %r776, %r790;
	mov.b32 	%r781, 128;
	// begin inline asm
	{
    .reg .pred p;
    and.b32 %r779, %r780, %r781;    setp.ne.u32 p, %r779, 0;
    vote.ballot.sync.b32 %r779, p, 0xffffffff;
    @!p not.b32 %r779, %r779;
}

	// end inline asm
	and.b32  	%r792, %r779, %r791;
	clz.b32 	%r793, %r792;
	sub.s32 	%r190, 31, %r793;
	and.b32  	%r794, %r680, %r792;
	popc.b32 	%r191, %r794;
	setp.ne.s32 	%p131, %r300, %r190;
	mov.b32 	%r1833, 0;
	@%p131 bra 	$L__BB18_117;
	shl.b32 	%r795, %r780, 2;
	add.s32 	%r796, %r98, %r795;
	atom.shared.add.u32 	%r1833, [%r796], %r191;
$L__BB18_117:
	shfl.sync.idx.b32	%r822|%p132, %r1833, %r190, 31, -1;
	add.s32 	%r194, %r191, %r822;
	setp.eq.s32 	%p133, %r1816, 2147483647;
	selp.b32 	%r823, -2147483648, %r1816, %p133;
	shr.u32 	%r824, %r823, %r298;
	and.b32  	%r819, %r824, %r97;
	mov.b32 	%r799, 1;
	// begin inline asm
	{
    .reg .pred p;
    and.b32 %r797, %r819, %r799;    setp.ne.u32 p, %r797, 0;
    vote.ballot.sync.b32 %r797, p, 0xffffffff;
    @!p not.b32 %r797, %r797;
}

	// end inline asm
	mov.b32 	%r802, 2;
	// begin inline asm
	{
    .reg .pred p;
    and.b32 %r800, %r819, %r802;    setp.ne.u32 p, %r800, 0;
    vote.ballot.sync.b32 %r800, p, 0xffffffff;
    @!p not.b32 %r800, %r800;
}

	// end inline asm
	and.b32  	%r825, %r800, %r797;
	mov.b32 	%r805, 4;
	// begin inline asm
	{
    .reg .pred p;
    and.b32 %r803, %r819, %r805;    setp.ne.u32 p, %r803, 0;
    vote.ballot.sync.b32 %r803, p, 0xffffffff;
    @!p not.b32 %r803, %r803;
}

	// end inline asm
	and.b32  	%r826, %r803, %r825;
	mov.b32 	%r808, 8;
	// begin inline asm
	{
    .reg .pred p;
    and.b32 %r806, %r819, %r808;    setp.ne.u32 p, %r806, 0;
    vote.ballot.sync.b32 %r806, p, 0xffffffff;
    @!p not.b32 %r806, %r806;
}

	// end inline asm
	and.b32  	%r827, %r806, %r826;
	mov.b32 	%r811, 16;
	// begin inline asm
	{
    .reg .pred p;
    and.b32 %r809, %r819, %r811;    setp.ne.u32 p, %r809, 0;
    vote.ballot.sync.b32 %r809, p, 0xffffffff;
    @!p not.b32 %r809, %r809;
}

	// end inline asm
	and.b32  	%r828, %r809, %r827;
	mov.b32 	%r814, 32;
	// begin inline asm
	{
    .reg .pred p;
    and.b32 %r812, %r819, %r814;    setp.ne.u32 p, %r812, 0;
    vote.ballot.sync.b32 %r812, p, 0xffffffff;
    @!p not.b32 %r812, %r812;
}

	// end inline asm
	and.b32  	%r829, %r812, %r828;
	mov.b32 	%r817, 64;
	// begin inline asm
	{
    .reg .pred p;
    and.b32 %r815, %r819, %r817;    setp.ne.u32 p, %r815, 0;
    vote.ballot.sync.b32 %r815, p, 0xffffffff;
    @!p not.b32 %r815, %r815;
}

	// end inline asm
	and.b32  	%r830, %r815, %r829;
	mov.b32 	%r820, 128;
	// begin inline asm
	{
    .reg .pred p;
    and.b32 %r818, %r819, %r820;    setp.ne.u32 p, %r818, 0;
    vote.ballot.sync.b32 %r818, p, 0xffffffff;
    @!p not.b32 %r818, %r818;
}

	// end inline asm
	and.b32  	%r831, %r818, %r830;
	clz.b32 	%r832, %r831;
	sub.s32 	%r196, 31, %r832;
	and.b32  	%r833, %r680, %r831;
	popc.b32 	%r197, %r833;
	setp.ne.s32 	%p134, %r300, %r196;
	mov.b32 	%r1834, 0;
	@%p134 bra 	$L__BB18_119;
	shl.b32 	%r834, %r819, 2;
	add.s32 	%r835, %r98, %r834;
	atom.shared.add.u32 	%r1834, [%r835], %r197;
$L__BB18_119:
	shfl.sync.idx.b32	%r861|%p135, %r1834, %r196, 31, -1;
	add.s32 	%r200, %r197, %r861;
	setp.eq.s32 	%p136, %r1817, 2147483647;
	selp.b32 	%r862, -2147483648, %r1817, %p136;
	shr.u32 	%r863, %r862, %r298;
	and.b32  	%r858, %r863, %r97;
	mov.b32 	%r838, 1;
	// begin inline asm
	{
    .reg .pred p;
    and.b32 %r836, %r858, %r838;    setp.ne.u32 p, %r836, 0;
    vote.ballot.sync.b32 %r836, p, 0xffffffff;
    @!p not.b32 %r836, %r836;
}

	// end inline asm
	mov.b32 	%r841, 2;
	// begin inline asm
	{
    .reg .pred p;
    and.b32 %r839, %r858, %r841;    setp.ne.u32 p, %r839, 0;
    vote.ballot.sync.b32 %r839, p, 0xffffffff;
    @!p not.b32 %r839, %r839;
}

	// end inline asm
	and.b32  	%r864, %r839, %r836;
	mov.b32 	%r844, 4;
	// begin inline asm
	{
    .reg .pred p;
    and.b32 %r842, %r858, %r844;    setp.ne.u32 p, %r842, 0;
    vote.ballot.sync.b32 %r842, p, 0xffffffff;
    @!p not.b32 %r842, %r842;
}

	// end inline asm
	and.b32  	%r865, %r842, %r864;
	mov.b32 	%r847, 8;
	// begin inline asm
	{
    .reg .pred p;
    and.b32 %r845, %r858, %r847;    setp.ne.u32 p, %r845, 0;
    vote.ballot.sync.b32 %r845, p, 0xffffffff;
    @!p not.b32 %r845, %r845;
}

	// end inline asm
	and.b32  	%r866, %r845, %r865;
	mov.b32 	%r850, 16;
	// begin inline asm
	{
    .reg .pred p;
    and.b32 %r848, %r858, %r850;    setp.ne.u32 p, %r848, 0;
    vote.ballot.sync.b32 %r848, p, 0xffffffff;
    @!p not.b32 %r848, %r848;
}

	// end inline asm
	and.b32  	%r867, %r848, %r866;
	mov.b32 	%r853, 32;
	// begin inline asm
	{
    .reg .pred p;
    and.b32 %r851, %r858, %r853;    setp.ne.u32 p, %r851, 0;
    vote.ballot.sync.b32 %r851, p, 0xffffffff;
    @!p not.b32 %r851, %r851;
}

	// end inline asm
	and.b32  	%r868, %r851, %r867;
	mov.b32 	%r856, 64;
	// begin inline asm
	{
    .reg .pred p;
    and.b32 %r854, %r858, %r856;    setp.ne.u32 p, %r854, 0;
    vote.ballot.sync.b32 %r854, p, 0xffffffff;
    @!p not.b32 %r854, %r854;
}

	// end inline asm
	and.b32  	%r869, %r854, %r868;
	mov.b32 	%r859, 128;
	// begin inline asm
	{
    .reg .pred p;
    and.b32 %r857, %r858, %r859;    setp.ne.u32 p, %r857, 0;
    vote.ballot.sync.b32 %r857, p, 0xffffffff;
    @!p not.b32 %r857, %r857;
}

	// end inline asm
	and.b32  	%r870, %r857, %r869;
	clz.b32 	%r871, %r870;
	sub.s32 	%r202, 31, %r871;
	and.b32  	%r872, %r680, %r870;
	popc.b32 	%r203, %r872;
	setp.ne.s32 	%p137, %r300, %r202;
	mov.b32 	%r1835, 0;
	@%p137 bra 	$L__BB18_121;
	shl.b32 	%r873, %r858, 2;
	add.s32 	%r874, %r98, %r873;
	atom.shared.add.u32 	%r1835, [%r874], %r203;
$L__BB18_121:
	shfl.sync.idx.b32	%r900|%p138, %r1835, %r202, 31, -1;
	add.s32 	%r206, %r203, %r900;
	setp.eq.s32 	%p139, %r1818, 2147483647;
	selp.b32 	%r901, -2147483648, %r1818, %p139;
	shr.u32 	%r902, %r901, %r298;
	and.b32  	%r897, %r902, %r97;
	mov.b32 	%r877, 1;
	// begin inline asm
	{
    .reg .pred p;
    and.b32 %r875, %r897, %r877;    setp.ne.u32 p, %r875, 0;
    vote.ballot.sync.b32 %r875, p, 0xffffffff;
    @!p not.b32 %r875, %r875;
}

	// end inline asm
	mov.b32 	%r880, 2;
	// begin inline asm
	{
    .reg .pred p;
    and.b32 %r878, %r897, %r880;    setp.ne.u32 p, %r878, 0;
    vote.ballot.sync.b32 %r878, p, 0xffffffff;
    @!p not.b32 %r878, %r878;
}

	// end inline asm
	and.b32  	%r903, %r878, %r875;
	mov.b32 	%r883, 4;
	// begin inline asm
	{
    .reg .pred p;
    and.b32 %r881, %r897, %r883;    setp.ne.u32 p, %r881, 0;
    vote.ballot.sync.b32 %r881, p, 0xffffffff;
    @!p not.b32 %r881, %r881;
}

	// end inline asm
	and.b32  	%r904, %r881, %r903;
	mov.b32 	%r886, 8;
	// begin inline asm
	{
    .reg .pred p;
    and.b32 %r884, %r897, %r886;    setp.ne.u32 p, %r884, 0;
    vote.ballot.sync.b32 %r884, p, 0xffffffff;
    @!p not.b32 %r884, %r884;
}

	// end inline asm
	and.b32  	%r905, %r884, %r904;
	mov.b32 	%r889, 16;
	// begin inline asm
	{
    .reg .pred p;
    and.b32 %r887, %r897, %r889;    setp.ne.u32 p, %r887, 0;
    vote.ballot.sync.b32 %r887, p, 0xffffffff;
    @!p not.b32 %r887, %r887;
}

	// end inline asm
	and.b32  	%r906, %r887, %r905;
	mov.b32 	%r892, 32;
	// begin inline asm
	{
    .reg .pred p;
    and.b32 %r890, %r897, %r892;    setp.ne.u32 p, %r890, 0;
    vote.ballot.sync.b32 %r890, p, 0xffffffff;
    @!p not.b32 %r890, %r890;
}

	// end inline asm
	and.b32  	%r907, %r890, %r906;
	mov.b32 	%r895, 64;
	// begin inline asm
	{
    .reg .pred p;
    and.b32 %r893, %r897, %r895;    setp.ne.u32 p, %r893, 0;
    vote.ballot.sync.b32 %r893, p, 0xffffffff;
    @!p not.b32 %r893, %r893;
}

	// end inline asm
	and.b32  	%r908, %r893, %r907;
	mov.b32 	%r898, 128;
	// begin inline asm
	{
    .reg .pred p;
    and.b32 %r896, %r897, %r898;    setp.ne.u32 p, %r896, 0;
    vote.ballot.sync.b32 %r896, p, 0xffffffff;
    @!p not.b32 %r896, %r896;
}

	// end inline asm
	and.b32  	%r909, %r896, %r908;
	clz.b32 	%r910, %r909;
	sub.s32 	%r208, 31, %r910;
	and.b32  	%r911, %r680, %r909;
	popc.b32 	%r209, %r911;
	setp.ne.s32 	%p140, %r300, %r208;
	mov.b32 	%r1836, 0;
	@%p140 bra 	$L__BB18_123;
	shl.b32 	%r912, %r897, 2;
	add.s32 	%r913, %r98, %r912;
	atom.shared.add.u32 	%r1836, [%r913], %r209;
$L__BB18_123:
	shfl.sync.idx.b32	%r939|%p141, %r1836, %r208, 31, -1;
	add.s32 	%r212, %r209, %r939;
	setp.eq.s32 	%p142, %r1819, 2147483647;
	selp.b32 	%r940, -2147483648, %r1819, %p142;
	shr.u32 	%r941, %r940, %r298;
	and.b32  	%r936, %r941, %r97;
	mov.b32 	%r916, 1;
	// begin inline asm
	{
    .reg .pred p;
    and.b32 %r914, %r936, %r916;    setp.ne.u32 p, %r914, 0;
    vote.ballot.sync.b32 %r914, p, 0xffffffff;
    @!p not.b32 %r914, %r914;
}

	// end inline asm
	mov.b32 	%r919, 2;
	// begin inline asm
	{
    .reg .pred p;
    and.b32 %r917, %r936, %r919;    setp.ne.u32 p, %r917, 0;
    vote.ballot.sync.b32 %r917, p, 0xffffffff;
    @!p not.b32 %r917, %r917;
}

	// end inline asm
	and.b32  	%r942, %r917, %r914;
	mov.b32 	%r922, 4;
	// begin inline asm
	{
    .reg .pred p;
    and.b32 %r920, %r936, %r922;    setp.ne.u32 p, %r920, 0;
    vote.ballot.sync.b32 %r920, p, 0xffffffff;
    @!p not.b32 %r920, %r920;
}

	// end inline asm
	and.b32  	%r943, %r920, %r942;
	mov.b32 	%r925, 8;
	// begin inline asm
	{
    .reg .pred p;
    and.b32 %r923, %r936, %r925;    setp.ne.u32 p, %r923, 0;
    vote.ballot.sync.b32 %r923, p, 0xffffffff;
    @!p not.b32 %r923, %r923;
}

	// end inline asm
	and.b32  	%r944, %r923, %r943;
	mov.b32 	%r928, 16;
	// begin inline asm
	{
    .reg .pred p;
    and.b32 %r926, %r936, %r928;    setp.ne.u32 p, %r926, 0;
    vote.ballot.sync.b32 %r926, p, 0xffffffff;
    @!p not.b32 %r926, %r926;
}

	// end inline asm
	and.b32  	%r945, %r926, %r944;
	mov.b32 	%r931, 32;
	// begin inline asm
	{
    .reg .pred p;
    and.b32 %r929, %r936, %r931;    setp.ne.u32 p, %r929, 0;
    vote.ballot.sync.b32 %r929, p, 0xffffffff;
    @!p not.b32 %r929, %r929;
}

	// end inline asm
	and.b32  	%r946, %r929, %r945;
	mov.b32 	%r934, 64;
	// begin inline asm
	{
    .reg .pred p;
    and.b32 %r932, %r936, %r934;    setp.ne.u32 p, %r932, 0;
    vote.ballot.sync.b32 %r932, p, 0xffffffff;
    @!p not.b32 %r932, %r932;
}

	// end inline asm
	and.b32  	%r947, %r932, %r946;
	mov.b32 	%r937, 128;
	// begin inline asm
	{
    .reg .pred p;
    and.b32 %r935, %r936, %r937;    setp.ne.u32 p, %r935, 0;
    vote.ballot.sync.b32 %r935, p, 0xffffffff;
    @!p not.b32 %r935, %r935;
}

	// end inline asm
	and.b32  	%r948, %r935, %r947;
	clz.b32 	%r949, %r948;
	sub.s32 	%r214, 31, %r949;
	and.b32  	%r950, %r680, %r948;
	popc.b32 	%r215, %r950;
	setp.ne.s32 	%p143, %r300, %r214;
	mov.b32 	%r1837, 0;
	@%p143 bra 	$L__BB18_125;
	shl.b32 	%r951, %r936, 2;
	add.s32 	%r952, %r98, %r951;
	atom.shared.add.u32 	%r1837, [%r952], %r215;
$L__BB18_125:
	shfl.sync.idx.b32	%r978|%p144, %r1837, %r214, 31, -1;
	add.s32 	%r218, %r215, %r978;
	setp.eq.s32 	%p145, %r1820, 2147483647;
	selp.b32 	%r979, -2147483648, %r1820, %p145;
	shr.u32 	%r980, %r979, %r298;
	and.b32  	%r975, %r980, %r97;
	mov.b32 	%r955, 1;
	// begin inline asm
	{
    .reg .pred p;
    and.b32 %r953, %r975, %r955;    setp.ne.u32 p, %r953, 0;
    vote.ballot.sync.b32 %r953, p, 0xffffffff;
    @!p not.b32 %r953, %r953;
}

	// end inline asm
	mov.b32 	%r958, 2;
	// begin inline asm
	{
    .reg .pred p;
    and.b32 %r956, %r975, %r958;    setp.ne.u32 p, %r956, 0;
    vote.ballot.sync.b32 %r956, p, 0xffffffff;
    @!p not.b32 %r956, %r956;
}

	// end inline asm
	and.b32  	%r981, %r956, %r953;
	mov.b32 	%r961, 4;
	// begin inline asm
	{
    .reg .pred p;
    and.b32 %r959, %r975, %r961;    setp.ne.u32 p, %r959, 0;
    vote.ballot.sync.b32 %r959, p, 0xffffffff;
    @!p not.b32 %r959, %r959;
}

	// end inline asm
	and.b32  	%r982, %r959, %r981;
	mov.b32 	%r964, 8;
	// begin inline asm
	{
    .reg .pred p;
    and.b32 %r962, %r975, %r964;    setp.ne.u32 p, %r962, 0;
    vote.ballot.sync.b32 %r962, p, 0xffffffff;
    @!p not.b32 %r962, %r962;
}

	// end inline asm
	and.b32  	%r983, %r962, %r982;
	mov.b32 	%r967, 16;
	// begin inline asm
	{
    .reg .pred p;
    and.b32 %r965, %r975, %r967;    setp.ne.u32 p, %r965, 0;
    vote.ballot.sync.b32 %r965, p, 0xffffffff;
    @!p not.b32 %r965, %r965;
}

	// end inline asm
	and.b32  	%r984, %r965, %r983;
	mov.b32 	%r970, 32;
	// begin inline asm
	{
    .reg .pred p;
    and.b32 %r968, %r975, %r970;    setp.ne.u32 p, %r968, 0;
    vote.ballot.sync.b32 %r968, p, 0xffffffff;
    @!p not.b32 %r968, %r968;
}

	// end inline asm
	and.b32  	%r985, %r968, %r984;
	mov.b32 	%r973, 64;
	// begin inline asm
	{
    .reg .pred p;
    and.b32 %r971, %r975, %r973;    setp.ne.u32 p, %r971, 0;
    vote.ballot.sync.b32 %r971, p, 0xffffffff;
    @!p not.b32 %r971, %r971;
}

	// end inline asm
	and.b32  	%r986, %r971, %r985;
	mov.b32 	%r976, 128;
	// begin inline asm
	{
    .reg .pred p;
    and.b32 %r974, %r975, %r976;    setp.ne.u32 p, %r974, 0;
    vote.ballot.sync.b32 %r974, p, 0xffffffff;
    @!p not.b32 %r974, %r974;
}

	// end inline asm
	and.b32  	%r987, %r974, %r986;
	clz.b32 	%r988, %r987;
	sub.s32 	%r220, 31, %r988;
	and.b32  	%r989, %r680, %r987;
	popc.b32 	%r221, %r989;
	setp.ne.s32 	%p146, %r300, %r220;
	mov.b32 	%r1838, 0;
	@%p146 bra 	$L__BB18_127;
	shl.b32 	%r990, %r975, 2;
	add.s32 	%r991, %r98, %r990;
	atom.shared.add.u32 	%r1838, [%r991], %r221;
$L__BB18_127:
	shfl.sync.idx.b32	%r1017|%p147, %r1838, %r220, 31, -1;
	add.s32 	%r224, %r221, %r1017;
	setp.eq.s32 	%p148, %r1821, 2147483647;
	selp.b32 	%r1018, -2147483648, %r1821, %p148;
	shr.u32 	%r1019, %r1018, %r298;
	and.b32  	%r1014, %r1019, %r97;
	mov.b32 	%r994, 1;
	// begin inline asm
	{
    .reg .pred p;
    and.b32 %r992, %r1014, %r994;    setp.ne.u32 p, %r992, 0;
    vote.ballot.sync.b32 %r992, p, 0xffffffff;
    @!p not.b32 %r992, %r992;
}

	// end inline asm
	mov.b32 	%r997, 2;
	// begin inline asm
	{
    .reg .pred p;
    and.b32 %r995, %r1014, %r997;    setp.ne.u32 p, %r995, 0;
    vote.ballot.sync.b32 %r995, p, 0xffffffff;
    @!p not.b32 %r995, %r995;
}

	// end inline asm
	and.b32  	%r1020, %r995, %r992;
	mov.b32 	%r1000, 4;
	// begin inline asm
	{
    .reg .pred p;
    and.b32 %r998, %r1014, %r1000;    setp.ne.u32 p, %r998, 0;
    vote.ballot.sync.b32 %r998, p, 0xffffffff;
    @!p not.b32 %r998, %r998;
}

	// end inline asm
	and.b32  	%r1021, %r998, %r1020;
	mov.b32 	%r1003, 8;
	// begin inline asm
	{
    .reg .pred p;
    and.b32 %r1001, %r1014, %r1003;    setp.ne.u32 p, %r1001, 0;
    vote.ballot.sync.b32 %r1001, p, 0xffffffff;
    @!p not.b32 %r1001, %r1001;
}

	// end inline asm
	and.b32  	%r1022, %r1001, %r1021;
	mov.b32 	%r1006, 16;
	// begin inline asm
	{
    .reg .pred p;
    and.b32 %r1004, %r1014, %r1006;    setp.ne.u32 p, %r1004, 0;
    vote.ballot.sync.b32 %r1004, p, 0xffffffff;
    @!p not.b32 %r1004, %r1004;
}

	// end inline asm
	and.b32  	%r1023, %r1004, %r1022;
	mov.b32 	%r1009, 32;
	// begin inline asm
	{
    .reg .pred p;
    and.b32 %r1007, %r1014, %r1009;    setp.ne.u32 p, %r1007, 0;
    vote.ballot.sync.b32 %r1007, p, 0xffffffff;
    @!p not.b32 %r1007, %r1007;
}

	// end inline asm
	and.b32  	%r1024, %r1007, %r1023;
	mov.b32 	%r1012, 64;
	// begin inline asm
	{
    .reg .pred p;
    and.b32 %r1010, %r1014, %r1012;    setp.ne.u32 p, %r1010, 0;
    vote.ballot.sync.b32 %r1010, p, 0xffffffff;
    @!p not.b32 %r1010, %r1010;
}

	// end inline asm
	and.b32  	%r1025, %r1010, %r1024;
	mov.b32 	%r1015, 128;
	// begin inline asm
	{
    .reg .pred p;
    and.b32 %r1013, %r1014, %r1015;    setp.ne.u32 p, %r1013, 0;
    vote.ballot.sync.b32 %r1013, p, 0xffffffff;
    @!p not.b32 %r1013, %r1013;
}

	// end inline asm
	and.b32  	%r1026, %r1013, %r1025;
	clz.b32 	%r1027, %r1026;
	sub.s32 	%r226, 31, %r1027;
	and.b32  	%r1028, %r680, %r1026;
	popc.b32 	%r227, %r1028;
	setp.ne.s32 	%p149, %r300, %r226;
	mov.b32 	%r1839, 0;
	@%p149 bra 	$L__BB18_129;
	shl.b32 	%r1029, %r1014, 2;
	add.s32 	%r1030, %r98, %r1029;
	atom.shared.add.u32 	%r1839, [%r1030], %r227;
$L__BB18_129:
	shfl.sync.idx.b32	%r1056|%p150, %r1839, %r226, 31, -1;
	add.s32 	%r230, %r227, %r1056;
	setp.eq.s32 	%p151, %r1822, 2147483647;
	selp.b32 	%r1057, -2147483648, %r1822, %p151;
	shr.u32 	%r1058, %r1057, %r298;
	and.b32  	%r1053, %r1058, %r97;
	mov.b32 	%r1033, 1;
	// begin inline asm
	{
    .reg .pred p;
    and.b32 %r1031, %r1053, %r1033;    setp.ne.u32 p, %r1031, 0;
    vote.ballot.sync.b32 %r1031, p, 0xffffffff;
    @!p not.b32 %r1031, %r1031;
}

	// end inline asm
	mov.b32 	%r1036, 2;
	// begin inline asm
	{
    .reg .pred p;
    and.b32 %r1034, %r1053, %r1036;    setp.ne.u32 p, %r1034, 0;
    vote.ballot.sync.b32 %r1034, p, 0xffffffff;
    @!p not.b32 %r1034, %r1034;
}

	// end inline asm
	and.b32  	%r1059, %r1034, %r1031;
	mov.b32 	%r1039, 4;
	// begin inline asm
	{
    .reg .pred p;
    and.b32 %r1037, %r1053, %r1039;    setp.ne.u32 p, %r1037, 0;
    vote.ballot.sync.b32 %r1037, p, 0xffffffff;
    @!p not.b32 %r1037, %r1037;
}

	// end inline asm
	and.b32  	%r1060, %r1037, %r1059;
	mov.b32 	%r1042, 8;
	// begin inline asm
	{
    .reg .pred p;
    and.b32 %r1040, %r1053, %r1042;    setp.ne.u32 p, %r1040, 0;
    vote.ballot.sync.b32 %r1040, p, 0xffffffff;
    @!p not.b32 %r1040, %r1040;
}

	// end inline asm
	and.b32  	%r1061, %r1040, %r1060;
	mov.b32 	%r1045, 16;
	// begin inline asm
	{
    .reg .pred p;
    and.b32 %r1043, %r1053, %r1045;    setp.ne.u32 p, %r1043, 0;
    vote.ballot.sync.b32 %r1043, p, 0xffffffff;
    @!p not.b32 %r1043, %r1043;
}

	// end inline asm
	and.b32  	%r1062, %r1043, %r1061;
	mov.b32 	%r1048, 32;
	// begin inline asm
	{
    .reg .pred p;
    and.b32 %r1046, %r1053, %r1048;    setp.ne.u32 p, %r1046, 0;
    vote.ballot.sync.b32 %r1046, p, 0xffffffff;
    @!p not.b32 %r1046, %r1046;
}

	// end inline asm
	and.b32  	%r1063, %r1046, %r1062;
	mov.b32 	%r1051, 64;
	// begin inline asm
	{
    .reg .pred p;
    and.b32 %r1049, %r1053, %r1051;    setp.ne.u32 p, %r1049, 0;
    vote.ballot.sync.b32 %r1049, p, 0xffffffff;
    @!p not.b32 %r1049, %r1049;
}

	// end inline asm
	and.b32  	%r1064, %r1049, %r1063;
	mov.b32 	%r1054, 128;
	// begin inline asm
	{
    .reg .pred p;
    and.b32 %r1052, %r1053, %r1054;    setp.ne.u32 p, %r1052, 0;
    vote.ballot.sync.b32 %r1052, p, 0xffffffff;
    @!p not.b32 %r1052, %r1052;
}

	// end inline asm
	and.b32  	%r1065, %r1052, %r1064;
	clz.b32 	%r1066, %r1065;
	sub.s32 	%r232, 31, %r1066;
	and.b32  	%r1067, %r680, %r1065;
	popc.b32 	%r233, %r1067;
	setp.ne.s32 	%p152, %r300, %r232;
	mov.b32 	%r1840, 0;
	@%p152 bra 	$L__BB18_131;
	shl.b32 	%r1068, %r1053, 2;
	add.s32 	%r1069, %r98, %r1068;
	atom.shared.add.u32 	%r1840, [%r1069], %r233;
$L__BB18_131:
	shfl.sync.idx.b32	%r1095|%p153, %r1840, %r232, 31, -1;
	add.s32 	%r236, %r233, %r1095;
	setp.eq.s32 	%p154, %r1823, 2147483647;
	selp.b32 	%r1096, -2147483648, %r1823, %p154;
	shr.u32 	%r1097, %r1096, %r298;
	and.b32  	%r1092, %r1097, %r97;
	mov.b32 	%r1072, 1;
	// begin inline asm
	{
    .reg .pred p;
    and.b32 %r1070, %r1092, %r1072;    setp.ne.u32 p, %r1070, 0;
    vote.ballot.sync.b32 %r1070, p, 0xffffffff;
    @!p not.b32 %r1070, %r1070;
}

	// end inline asm
	mov.b32 	%r1075, 2;
	// begin inline asm
	{
    .reg .pred p;
    and.b32 %r1073, %r1092, %r1075;    setp.ne.u32 p, %r1073, 0;
    vote.ballot.sync.b32 %r1073, p, 0xffffffff;
    @!p not.b32 %r1073, %r1073;
}

	// end inline asm
	and.b32  	%r1098, %r1073, %r1070;
	mov.b32 	%r1078, 4;
	// begin inline asm
	{
    .reg .pred p;
    and.b32 %r1076, %r1092, %r1078;    setp.ne.u32 p, %r1076, 0;
    vote.ballot.sync.b32 %r1076, p, 0xffffffff;
    @!p not.b32 %r1076, %r1076;
}

	// end inline asm
	and.b32  	%r1099, %r1076, %r1098;
	mov.b32 	%r1081, 8;
	// begin inline asm
	{
    .reg .pred p;
    and.b32 %r1079, %r1092, %r1081;    setp.ne.u32 p, %r1079, 0;
    vote.ballot.sync.b32 %r1079, p, 0xffffffff;
    @!p not.b32 %r1079, %r1079;
}

	// end inline asm
	and.b32  	%r1100, %r1079, %r1099;
	mov.b32 	%r1084, 16;
	// begin inline asm
	{
    .reg .pred p;
    and.b32 %r1082, %r1092, %r1084;    setp.ne.u32 p, %r1082, 0;
    vote.ballot.sync.b32 %r1082, p, 0xffffffff;
    @!p not.b32 %r1082, %r1082;
}

	// end inline asm
	and.b32  	%r1101, %r1082, %r1100;
	mov.b32 	%r1087, 32;
	// begin inline asm
	{
    .reg .pred p;
    and.b32 %r1085, %r1092, %r1087;    setp.ne.u32 p, %r1085, 0;
    vote.ballot.sync.b32 %r1085, p, 0xffffffff;
    @!p not.b32 %r1085, %r1085;
}

	// end inline asm
	and.b32  	%r1102, %r1085, %r1101;
	mov.b32 	%r1090, 64;
	// begin inline asm
	{
    .reg .pred p;
    and.b32 %r1088, %r1092, %r1090;    setp.ne.u32 p, %r1088, 0;
    vote.ballot.sync.b32 %r1088, p, 0xffffffff;
    @!p not.b32 %r1088, %r1088;
}

	// end inline asm
	and.b32  	%r1103, %r1088, %r1102;
	mov.b32 	%r1093, 128;
	// begin inline asm
	{
    .reg .pred p;
    and.b32 %r1091, %r1092, %r1093;    setp.ne.u32 p, %r1091, 0;
    vote.ballot.sync.b32 %r1091, p, 0xffffffff;
    @!p not.b32 %r1091, %r1091;
}

	// end inline asm
	and.b32  	%r1104, %r1091, %r1103;
	clz.b32 	%r1105, %r1104;
	sub.s32 	%r238, 31, %r1105;
	and.b32  	%r1106, %r680, %r1104;
	popc.b32 	%r239, %r1106;
	setp.ne.s32 	%p155, %r300, %r238;
	mov.b32 	%r1841, 0;
	@%p155 bra 	$L__BB18_133;
	shl.b32 	%r1107, %r1092, 2;
	add.s32 	%r1108, %r98, %r1107;
	atom.shared.add.u32 	%r1841, [%r1108], %r239;
$L__BB18_133:
	shfl.sync.idx.b32	%r1134|%p156, %r1841, %r238, 31, -1;
	add.s32 	%r242, %r239, %r1134;
	setp.eq.s32 	%p157, %r1824, 2147483647;
	selp.b32 	%r1135, -2147483648, %r1824, %p157;
	shr.u32 	%r1136, %r1135, %r298;
	and.b32  	%r1131, %r1136, %r97;
	mov.b32 	%r1111, 1;
	// begin inline asm
	{
    .reg .pred p;
    and.b32 %r1109, %r1131, %r1111;    setp.ne.u32 p, %r1109, 0;
    vote.ballot.sync.b32 %r1109, p, 0xffffffff;
    @!p not.b32 %r1109, %r1109;
}

	// end inline asm
	mov.b32 	%r1114, 2;
	// begin inline asm
	{
    .reg .pred p;
    and.b32 %r1112, %r1131, %r1114;    setp.ne.u32 p, %r1112, 0;
    vote.ballot.sync.b32 %r1112, p, 0xffffffff;
    @!p not.b32 %r1112, %r1112;
}

	// end inline asm
	and.b32  	%r1137, %r1112, %r1109;
	mov.b32 	%r1117, 4;
	// begin inline asm
	{
    .reg .pred p;
    and.b32 %r1115, %r1131, %r1117;    setp.ne.u32 p, %r1115, 0;
    vote.ballot.sync.b32 %r1115, p, 0xffffffff;
    @!p not.b32 %r1115, %r1115;
}

	// end inline asm
	and.b32  	%r1138, %r1115, %r1137;
	mov.b32 	%r1120, 8;
	// begin inline asm
	{
    .reg .pred p;
    and.b32 %r1118, %r1131, %r1120;    setp.ne.u32 p, %r1118, 0;
    vote.ballot.sync.b32 %r1118, p, 0xffffffff;
    @!p not.b32 %r1118, %r1118;
}

	// end inline asm
	and.b32  	%r1139, %r1118, %r1138;
	mov.b32 	%r1123, 16;
	// begin inline asm
	{
    .reg .pred p;
    and.b32 %r1121, %r1131, %r1123;    setp.ne.u32 p, %r1121, 0;
    vote.ballot.sync.b32 %r1121, p, 0xffffffff;
    @!p not.b32 %r1121, %r1121;
}

	// end inline asm
	and.b32  	%r1140, %r1121, %r1139;
	mov.b32 	%r1126, 32;
	// begin inline asm
	{
    .reg .pred p;
    and.b32 %r1124, %r1131, %r1126;    setp.ne.u32 p, %r1124, 0;
    vote.ballot.sync.b32 %r1124, p, 0xffffffff;
    @!p not.b32 %r1124, %r1124;
}

	// end inline asm
	and.b32  	%r1141, %r1124, %r1140;
	mov.b32 	%r1129, 64;
	// begin inline asm
	{
    .reg .pred p;
    and.b32 %r1127, %r1131, %r1129;    setp.ne.u32 p, %r1127, 0;
    vote.ballot.sync.b32 %r1127, p, 0xffffffff;
    @!p not.b32 %r1127, %r1127;
}

	// end inline asm
	and.b32  	%r1142, %r1127, %r1141;
	mov.b32 	%r1132, 128;
	// begin inline asm
	{
    .reg .pred p;
    and.b32 %r1130, %r1131, %r1132;    setp.ne.u32 p, %r1130, 0;
    vote.ballot.sync.b32 %r1130, p, 0xffffffff;
    @!p not.b32 %r1130, %r1130;
}

	// end inline asm
	and.b32  	%r1143, %r1130, %r1142;
	clz.b32 	%r1144, %r1143;
	sub.s32 	%r244, 31, %r1144;
	and.b32  	%r1145, %r680, %r1143;
	popc.b32 	%r245, %r1145;
	setp.ne.s32 	%p158, %r300, %r244;
	mov.b32 	%r1842, 0;
	@%p158 bra 	$L__BB18_135;
	shl.b32 	%r1146, %r1131, 2;
	add.s32 	%r1147, %r98, %r1146;
	atom.shared.add.u32 	%r1842, [%r1147], %r245;
$L__BB18_135:
	shfl.sync.idx.b32	%r1173|%p159, %r1842, %r244, 31, -1;
	add.s32 	%r248, %r245, %r1173;
	setp.eq.s32 	%p160, %r1825, 2147483647;
	selp.b32 	%r1174, -2147483648, %r1825, %p160;
	shr.u32 	%r1175, %r1174, %r298;
	and.b32  	%r1170, %r1175, %r97;
	mov.b32 	%r1150, 1;
	// begin inline asm
	{
    .reg .pred p;
    and.b32 %r1148, %r1170, %r1150;    setp.ne.u32 p, %r1148, 0;
    vote.ballot.sync.b32 %r1148, p, 0xffffffff;
    @!p not.b32 %r1148, %r1148;
}

	// end inline asm
	mov.b32 	%r1153, 2;
	// begin inline asm
	{
    .reg .pred p;
    and.b32 %r1151, %r1170, %r1153;    setp.ne.u32 p, %r1151, 0;
    vote.ballot.sync.b32 %r1151, p, 0xffffffff;
    @!p not.b32 %r1151, %r1151;
}

	// end inline asm
	and.b32  	%r1176, %r1151, %r1148;
	mov.b32 	%r1156, 4;
	// begin inline asm
	{
    .reg .pred p;
    and.b32 %r1154, %r1170, %r1156;    setp.ne.u32 p, %r1154, 0;
    vote.ballot.sync.b32 %r1154, p, 0xffffffff;
    @!p not.b32 %r1154, %r1154;
}

	// end inline asm
	and.b32  	%r1177, %r1154, %r1176;
	mov.b32 	%r1159, 8;
	// begin inline asm
	{
    .reg .pred p;
    and.b32 %r1157, %r1170, %r1159;    setp.ne.u32 p, %r1157, 0;
    vote.ballot.sync.b32 %r1157, p, 0xffffffff;
    @!p not.b32 %r1157, %r1157;
}

	// end inline asm
	and.b32  	%r1178, %r1157, %r1177;
	mov.b32 	%r1162, 16;
	// begin inline asm
	{
    .reg .pred p;
    and.b32 %r1160, %r1170, %r1162;    setp.ne.u32 p, %r1160, 0;
    vote.ballot.sync.b32 %r1160, p, 0xffffffff;
    @!p not.b32 %r1160, %r1160;
}

	// end inline asm
	and.b32  	%r1179, %r1160, %r1178;
	mov.b32 	%r1165, 32;
	// begin inline asm
	{
    .reg .pred p;
    and.b32 %r1163, %r1170, %r1165;    setp.ne.u32 p, %r1163, 0;
    vote.ballot.sync.b32 %r1163, p, 0xffffffff;
    @!p not.b32 %r1163, %r1163;
}

	// end inline asm
	and.b32  	%r1180, %r1163, %r1179;
	mov.b32 	%r1168, 64;
	// begin inline asm
	{
    .reg .pred p;
    and.b32 %r1166, %r1170, %r1168;    setp.ne.u32 p, %r1166, 0;
    vote.ballot.sync.b32 %r1166, p, 0xffffffff;
    @!p not.b32 %r1166, %r1166;
}

	// end inline asm
	and.b32  	%r1181, %r1166, %r1180;
	mov.b32 	%r1171, 128;
	// begin inline asm
	{
    .reg .pred p;
    and.b32 %r1169, %r1170, %r1171;    setp.ne.u32 p, %r1169, 0;
    vote.ballot.sync.b32 %r1169, p, 0xffffffff;
    @!p not.b32 %r1169, %r1169;
}

	// end inline asm
	and.b32  	%r1182, %r1169, %r1181;
	clz.b32 	%r1183, %r1182;
	sub.s32 	%r250, 31, %r1183;
	and.b32  	%r1184, %r680, %r1182;
	popc.b32 	%r251, %r1184;
	setp.ne.s32 	%p161, %r300, %r250;
	mov.b32 	%r1843, 0;
	@%p161 bra 	$L__BB18_137;
	shl.b32 	%r1185, %r1170, 2;
	add.s32 	%r1186, %r98, %r1185;
	atom.shared.add.u32 	%r1843, [%r1186], %r251;
$L__BB18_137:
	shfl.sync.idx.b32	%r1212|%p162, %r1843, %r250, 31, -1;
	add.s32 	%r254, %r251, %r1212;
	setp.eq.s32 	%p163, %r1826, 2147483647;
	selp.b32 	%r1213, -2147483648, %r1826, %p163;
	shr.u32 	%r1214, %r1213, %r298;
	and.b32  	%r1209, %r1214, %r97;
	mov.b32 	%r1189, 1;
	// begin inline asm
	{
    .reg .pred p;
    and.b32 %r1187, %r1209, %r1189;    setp.ne.u32 p, %r1187, 0;
    vote.ballot.sync.b32 %r1187, p, 0xffffffff;
    @!p not.b32 %r1187, %r1187;
}

	// end inline asm
	mov.b32 	%r1192, 2;
	// begin inline asm
	{
    .reg .pred p;
    and.b32 %r1190, %r1209, %r1192;    setp.ne.u32 p, %r1190, 0;
    vote.ballot.sync.b32 %r1190, p, 0xffffffff;
    @!p not.b32 %r1190, %r1190;
}

	// end inline asm
	and.b32  	%r1215, %r1190, %r1187;
	mov.b32 	%r1195, 4;
	// begin inline asm
	{
    .reg .pred p;
    and.b32 %r1193, %r1209, %r1195;    setp.ne.u32 p, %r1193, 0;
    vote.ballot.sync.b32 %r1193, p, 0xffffffff;
    @!p not.b32 %r1193, %r1193;
}

	// end inline asm
	and.b32  	%r1216, %r1193, %r1215;
	mov.b32 	%r1198, 8;
	// begin inline asm
	{
    .reg .pred p;
    and.b32 %r1196, %r1209, %r1198;    setp.ne.u32 p, %r1196, 0;
    vote.ballot.sync.b32 %r1196, p, 0xffffffff;
    @!p not.b32 %r1196, %r1196;
}

	// end inline asm
	and.b32  	%r1217, %r1196, %r1216;
	mov.b32 	%r1201, 16;
	// begin inline asm
	{
    .reg .pred p;
    and.b32 %r1199, %r1209, %r1201;    setp.ne.u32 p, %r1199, 0;
    vote.ballot.sync.b32 %r1199, p, 0xffffffff;
    @!p not.b32 %r1199, %r1199;
}

	// end inline asm
	and.b32  	%r1218, %r1199, %r1217;
	mov.b32 	%r1204, 32;
	// begin inline asm
	{
    .reg .pred p;
    and.b32 %r1202, %r1209, %r1204;    setp.ne.u32 p, %r1202, 0;
    vote.ballot.sync.b32 %r1202, p, 0xffffffff;
    @!p not.b32 %r1202, %r1202;
}

	// end inline asm
	and.b32  	%r1219, %r1202, %r1218;
	mov.b32 	%r1207, 64;
	// begin inline asm
	{
    .reg .pred p;
    and.b32 %r1205, %r1209, %r1207;    setp.ne.u32 p, %r1205, 0;
    vote.ballot.sync.b32 %r1205, p, 0xffffffff;
    @!p not.b32 %r1205, %r1205;
}

	// end inline asm
	and.b32  	%r1220, %r1205, %r1219;
	mov.b32 	%r1210, 128;
	// begin inline asm
	{
    .reg .pred p;
    and.b32 %r1208, %r1209, %r1210;    setp.ne.u32 p, %r1208, 0;
    vote.ballot.sync.b32 %r1208, p, 0xffffffff;
    @!p not.b32 %r1208, %r1208;
}

	// end inline asm
	and.b32  	%r1221, %r1208, %r1220;
	clz.b32 	%r1222, %r1221;
	sub.s32 	%r256, 31, %r1222;
	and.b32  	%r1223, %r680, %r1221;
	popc.b32 	%r257, %r1223;
	setp.ne.s32 	%p164, %r300, %r256;
	mov.b32 	%r1844, 0;
	@%p164 bra 	$L__BB18_139;
	shl.b32 	%r1224, %r1209, 2;
	add.s32 	%r1225, %r98, %r1224;
	atom.shared.add.u32 	%r1844, [%r1225], %r257;
$L__BB18_139:
	shfl.sync.idx.b32	%r1251|%p165, %r1844, %r256, 31, -1;
	add.s32 	%r260, %r257, %r1251;
	setp.eq.s32 	%p166, %r1827, 2147483647;
	selp.b32 	%r1252, -2147483648, %r1827, %p166;
	shr.u32 	%r1253, %r1252, %r298;
	and.b32  	%r1248, %r1253, %r97;
	mov.b32 	%r1228, 1;
	// begin inline asm
	{
    .reg .pred p;
    and.b32 %r1226, %r1248, %r1228;    setp.ne.u32 p, %r1226, 0;
    vote.ballot.sync.b32 %r1226, p, 0xffffffff;
    @!p not.b32 %r1226, %r1226;
}

	// end inline asm
	mov.b32 	%r1231, 2;
	// begin inline asm
	{
    .reg .pred p;
    and.b32 %r1229, %r1248, %r1231;    setp.ne.u32 p, %r1229, 0;
    vote.ballot.sync.b32 %r1229, p, 0xffffffff;
    @!p not.b32 %r1229, %r1229;
}

	// end inline asm
	and.b32  	%r1254, %r1229, %r1226;
	mov.b32 	%r1234, 4;
	// begin inline asm
	{
    .reg .pred p;
    and.b32 %r1232, %r1248, %r1234;    setp.ne.u32 p, %r1232, 0;
    vote.ballot.sync.b32 %r1232, p, 0xffffffff;
    @!p not.b32 %r1232, %r1232;
}

	// end inline asm
	and.b32  	%r1255, %r1232, %r1254;
	mov.b32 	%r1237, 8;
	// begin inline asm
	{
    .reg .pred p;
    and.b32 %r1235, %r1248, %r1237;    setp.ne.u32 p, %r1235, 0;
    vote.ballot.sync.b32 %r1235, p, 0xffffffff;
    @!p not.b32 %r1235, %r1235;
}

	// end inline asm
	and.b32  	%r1256, %r1235, %r1255;
	mov.b32 	%r1240, 16;
	// begin inline asm
	{
    .reg .pred p;
    and.b32 %r1238, %r1248, %r1240;    setp.ne.u32 p, %r1238, 0;
    vote.ballot.sync.b32 %r1238, p, 0xffffffff;
    @!p not.b32 %r1238, %r1238;
}

	// end inline asm
	and.b32  	%r1257, %r1238, %r1256;
	mov.b32 	%r1243, 32;
	// begin inline asm
	{
    .reg .pred p;
    and.b32 %r1241, %r1248, %r1243;    setp.ne.u32 p, %r1241, 0;
    vote.ballot.sync.b32 %r1241, p, 0xffffffff;
    @!p not.b32 %r1241, %r1241;
}

	// end inline asm
	and.b32  	%r1258, %r1241, %r1257;
	mov.b32 	%r1246, 64;
	// begin inline asm
	{
    .reg .pred p;
    and.b32 %r1244, %r1248, %r1246;    setp.ne.u32 p, %r1244, 0;
    vote.ballot.sync.b32 %r1244, p, 0xffffffff;
    @!p not.b32 %r1244, %r1244;
}

	// end inline asm
	and.b32  	%r1259, %r1244, %r1258;
	mov.b32 	%r1249, 128;
	// begin inline asm
	{
    .reg .pred p;
    and.b32 %r1247, %r1248, %r1249;    setp.ne.u32 p, %r1247, 0;
    vote.ballot.sync.b32 %r1247, p, 0xffffffff;
    @!p not.b32 %r1247, %r1247;
}

	// end inline asm
	and.b32  	%r1260, %r1247, %r1259;
	clz.b32 	%r1261, %r1260;
	sub.s32 	%r262, 31, %r1261;
	and.b32  	%r1262, %r680, %r1260;
	popc.b32 	%r263, %r1262;
	setp.ne.s32 	%p167, %r300, %r262;
	mov.b32 	%r1845, 0;
	@%p167 bra 	$L__BB18_141;
	shl.b32 	%r1263, %r1248, 2;
	add.s32 	%r1264, %r98, %r1263;
	atom.shared.add.u32 	%r1845, [%r1264], %r263;
$L__BB18_141:
	shfl.sync.idx.b32	%r1290|%p168, %r1845, %r262, 31, -1;
	add.s32 	%r266, %r263, %r1290;
	setp.eq.s32 	%p169, %r1828, 2147483647;
	selp.b32 	%r1291, -2147483648, %r1828, %p169;
	shr.u32 	%r1292, %r1291, %r298;
	and.b32  	%r1287, %r1292, %r97;
	mov.b32 	%r1267, 1;
	// begin inline asm
	{
    .reg .pred p;
    and.b32 %r1265, %r1287, %r1267;    setp.ne.u32 p, %r1265, 0;
    vote.ballot.sync.b32 %r1265, p, 0xffffffff;
    @!p not.b32 %r1265, %r1265;
}

	// end inline asm
	mov.b32 	%r1270, 2;
	// begin inline asm
	{
    .reg .pred p;
    and.b32 %r1268, %r1287, %r1270;    setp.ne.u32 p, %r1268, 0;
    vote.ballot.sync.b32 %r1268, p, 0xffffffff;
    @!p not.b32 %r1268, %r1268;
}

	// end inline asm
	and.b32  	%r1293, %r1268, %r1265;
	mov.b32 	%r1273, 4;
	// begin inline asm
	{
    .reg .pred p;
    and.b32 %r1271, %r1287, %r1273;    setp.ne.u32 p, %r1271, 0;
    vote.ballot.sync.b32 %r1271, p, 0xffffffff;
    @!p not.b32 %r1271, %r1271;
}

	// end inline asm
	and.b32  	%r1294, %r1271, %r1293;
	mov.b32 	%r1276, 8;
	// begin inline asm
	{
    .reg .pred p;
    and.b32 %r1274, %r1287, %r1276;    setp.ne.u32 p, %r1274, 0;
    vote.ballot.sync.b32 %r1274, p, 0xffffffff;
    @!p not.b32 %r1274, %r1274;
}

	// end inline asm
	and.b32  	%r1295, %r1274, %r1294;
	mov.b32 	%r1279, 16;
	// begin inline asm
	{
    .reg .pred p;
    and.b32 %r1277, %r1287, %r1279;    setp.ne.u32 p, %r1277, 0;
    vote.ballot.sync.b32 %r1277, p, 0xffffffff;
    @!p not.b32 %r1277, %r1277;
}

	// end inline asm
	and.b32  	%r1296, %r1277, %r1295;
	mov.b32 	%r1282, 32;
	// begin inline asm
	{
    .reg .pred p;
    and.b32 %r1280, %r1287, %r1282;    setp.ne.u32 p, %r1280, 0;
    vote.ballot.sync.b32 %r1280, p, 0xffffffff;
    @!p not.b32 %r1280, %r1280;
}

	// end inline asm
	and.b32  	%r1297, %r1280, %r1296;
	mov.b32 	%r1285, 64;
	// begin inline asm
	{
    .reg .pred p;
    and.b32 %r1283, %r1287, %r1285;    setp.ne.u32 p, %r1283, 0;
    vote.ballot.sync.b32 %r1283, p, 0xffffffff;
    @!p not.b32 %r1283, %r1283;
}

	// end inline asm
	and.b32  	%r1298, %r1283, %r1297;
	mov.b32 	%r1288, 128;
	// begin inline asm
	{
    .reg .pred p;
    and.b32 %r1286, %r1287, %r1288;    setp.ne.u32 p, %r1286, 0;
    vote.ballot.sync.b32 %r1286, p, 0xffffffff;
    @!p not.b32 %r1286, %r1286;
}

	// end inline asm
	and.b32  	%r1299, %r1286, %r1298;
	clz.b32 	%r1300, %r1299;
	sub.s32 	%r268, 31, %r1300;
	and.b32  	%r1301, %r680, %r1299;
	popc.b32 	%r269, %r1301;
	setp.ne.s32 	%p170, %r300, %r268;
	mov.b32 	%r1846, 0;
	@%p170 bra 	$L__BB18_143;
	shl.b32 	%r1302, %r1287, 2;
	add.s32 	%r1303, %r98, %r1302;
	atom.shared.add.u32 	%r1846, [%r1303], %r269;
$L__BB18_143:
	shfl.sync.idx.b32	%r1329|%p171, %r1846, %r268, 31, -1;
	add.s32 	%r272, %r269, %r1329;
	setp.eq.s32 	%p172, %r1829, 2147483647;
	selp.b32 	%r1330, -2147483648, %r1829, %p172;
	shr.u32 	%r1331, %r1330, %r298;
	and.b32  	%r1326, %r1331, %r97;
	mov.b32 	%r1306, 1;
	// begin inline asm
	{
    .reg .pred p;
    and.b32 %r1304, %r1326, %r1306;    setp.ne.u32 p, %r1304, 0;
    vote.ballot.sync.b32 %r1304, p, 0xffffffff;
    @!p not.b32 %r1304, %r1304;
}

	// end inline asm
	mov.b32 	%r1309, 2;
	// begin inline asm
	{
    .reg .pred p;
    and.b32 %r1307, %r1326, %r1309;    setp.ne.u32 p, %r1307, 0;
    vote.ballot.sync.b32 %r1307, p, 0xffffffff;
    @!p not.b32 %r1307, %r1307;
}

	// end inline asm
	and.b32  	%r1332, %r1307, %r1304;
	mov.b32 	%r1312, 4;
	// begin inline asm
	{
    .reg .pred p;
    and.b32 %r1310, %r1326, %r1312;    setp.ne.u32 p, %r1310, 0;
    vote.ballot.sync.b32 %r1310, p, 0xffffffff;
    @!p not.b32 %r1310, %r1310;
}

	// end inline asm
	and.b32  	%r1333, %r1310, %r1332;
	mov.b32 	%r1315, 8;
	// begin inline asm
	{
    .reg .pred p;
    and.b32 %r1313, %r1326, %r1315;    setp.ne.u32 p, %r1313, 0;
    vote.ballot.sync.b32 %r1313, p, 0xffffffff;
    @!p not.b32 %r1313, %r1313;
}

	// end inline asm
	and.b32  	%r1334, %r1313, %r1333;
	mov.b32 	%r1318, 16;
	// begin inline asm
	{
    .reg .pred p;
    and.b32 %r1316, %r1326, %r1318;    setp.ne.u32 p, %r1316, 0;
    vote.ballot.sync.b32 %r1316, p, 0xffffffff;
    @!p not.b32 %r1316, %r1316;
}

	// end inline asm
	and.b32  	%r1335, %r1316, %r1334;
	mov.b32 	%r1321, 32;
	// begin inline asm
	{
    .reg .pred p;
    and.b32 %r1319, %r1326, %r1321;    setp.ne.u32 p, %r1319, 0;
    vote.ballot.sync.b32 %r1319, p, 0xffffffff;
    @!p not.b32 %r1319, %r1319;
}

	// end inline asm
	and.b32  	%r1336, %r1319, %r1335;
	mov.b32 	%r1324, 64;
	// begin inline asm
	{
    .reg .pred p;
    and.b32 %r1322, %r1326, %r1324;    setp.ne.u32 p, %r1322, 0;
    vote.ballot.sync.b32 %r1322, p, 0xffffffff;
    @!p not.b32 %r1322, %r1322;
}

	// end inline asm
	and.b32  	%r1337, %r1322, %r1336;
	mov.b32 	%r1327, 128;
	// begin inline asm
	{
    .reg .pred p;
    and.b32 %r1325, %r1326, %r1327;    setp.ne.u32 p, %r1325, 0;
    vote.ballot.sync.b32 %r1325, p, 0xffffffff;
    @!p not.b32 %r1325, %r1325;
}

	// end inline asm
	and.b32  	%r1338, %r1325, %r1337;
	clz.b32 	%r1339, %r1338;
	sub.s32 	%r274, 31, %r1339;
	and.b32  	%r1340, %r680, %r1338;
	popc.b32 	%r275, %r1340;
	setp.ne.s32 	%p173, %r300, %r274;
	mov.b32 	%r1847, 0;
	@%p173 bra 	$L__BB18_145;
	shl.b32 	%r1341, %r1326, 2;
	add.s32 	%r1342, %r98, %r1341;
	atom.shared.add.u32 	%r1847, [%r1342], %r275;
$L__BB18_145:
	shfl.sync.idx.b32	%r1368|%p174, %r1847, %r274, 31, -1;
	add.s32 	%r278, %r275, %r1368;
	setp.eq.s32 	%p175, %r1830, 2147483647;
	selp.b32 	%r1369, -2147483648, %r1830, %p175;
	shr.u32 	%r1370, %r1369, %r298;
	and.b32  	%r1365, %r1370, %r97;
	mov.b32 	%r1345, 1;
	// begin inline asm
	{
    .reg .pred p;
    and.b32 %r1343, %r1365, %r1345;    setp.ne.u32 p, %r1343, 0;
    vote.ballot.sync.b32 %r1343, p, 0xffffffff;
    @!p not.b32 %r1343, %r1343;
}

	// end inline asm
	mov.b32 	%r1348, 2;
	// begin inline asm
	{
    .reg .pred p;
    and.b32 %r1346, %r1365, %r1348;    setp.ne.u32 p, %r1346, 0;
    vote.ballot.sync.b32 %r1346, p, 0xffffffff;
    @!p not.b32 %r1346, %r1346;
}

	// end inline asm
	and.b32  	%r1371, %r1346, %r1343;
	mov.b32 	%r1351, 4;
	// begin inline asm
	{
    .reg .pred p;
    and.b32 %r1349, %r1365, %r1351;    setp.ne.u32 p, %r1349, 0;
    vote.ballot.sync.b32 %r1349, p, 0xffffffff;
    @!p not.b32 %r1349, %r1349;
}

	// end inline asm
	and.b32  	%r1372, %r1349, %r1371;
	mov.b32 	%r1354, 8;
	// begin inline asm
	{
    .reg .pred p;
    and.b32 %r1352, %r1365, %r1354;    setp.ne.u32 p, %r1352, 0;
    vote.ballot.sync.b32 %r1352, p, 0xffffffff;
    @!p not.b32 %r1352, %r1352;
}

	// end inline asm
	and.b32  	%r1373, %r1352, %r1372;
	mov.b32 	%r1357, 16;
	// begin inline asm
	{
    .reg .pred p;
    and.b32 %r1355, %r1365, %r1357;    setp.ne.u32 p, %r1355, 0;
    vote.ballot.sync.b32 %r1355, p, 0xffffffff;
    @!p not.b32 %r1355, %r1355;
}

	// end inline asm
	and.b32  	%r1374, %r1355, %r1373;
	mov.b32 	%r1360, 32;
	// begin inline asm
	{
    .reg .pred p;
    and.b32 %r1358, %r1365, %r1360;    setp.ne.u32 p, %r1358, 0;
    vote.ballot.sync.b32 %r1358, p, 0xffffffff;
    @!p not.b32 %r1358, %r1358;
}

	// end inline asm
	and.b32  	%r1375, %r1358, %r1374;
	mov.b32 	%r1363, 64;
	// begin inline asm
	{
    .reg .pred p;
    and.b32 %r1361, %r1365, %r1363;    setp.ne.u32 p, %r1361, 0;
    vote.ballot.sync.b32 %r1361, p, 0xffffffff;
    @!p not.b32 %r1361, %r1361;
}

	// end inline asm
	and.b32  	%r1376, %r1361, %r1375;
	mov.b32 	%r1366, 128;
	// begin inline asm
	{
    .reg .pred p;
    and.b32 %r1364, %r1365, %r1366;    setp.ne.u32 p, %r1364, 0;
    vote.ballot.sync.b32 %r1364, p, 0xffffffff;
    @!p not.b32 %r1364, %r1364;
}

	// end inline asm
	and.b32  	%r1377, %r1364, %r1376;
	clz.b32 	%r1378, %r1377;
	sub.s32 	%r280, 31, %r1378;
	and.b32  	%r1379, %r680, %r1377;
	popc.b32 	%r281, %r1379;
	setp.ne.s32 	%p176, %r300, %r280;
	mov.b32 	%r1848, 0;
	@%p176 bra 	$L__BB18_147;
	shl.b32 	%r1380, %r1365, 2;
	add.s32 	%r1381, %r98, %r1380;
	atom.shared.add.u32 	%r1848, [%r1381], %r281;
$L__BB18_147:
	shfl.sync.idx.b32	%r1382|%p178, %r1848, %r280, 31, -1;
	add.s32 	%r1383, %r281, %r1382;
	bar.sync 	0;
	shl.b32 	%r1384, %r182, 2;
	mov.u32 	%r1385, _ZZN3cub18CUB_300001_SM_10006detail10radix_sort29DeviceRadixSortOnesweepKernelINS1_5radix10policy_hubIfNS0_8NullTypeEyE10Policy1000ELNS0_9SortOrderE0EfS6_yiiNS1_21identity_decomposer_tEEEvPT5_SC_PT3_PKSD_PT1_PKSH_PT2_PKSL_T4_iiT6_E1s;
	add.s32 	%r1386, %r1385, %r1384;
	st.shared.u32 	[%r1386+-4], %r1813;
	shl.b32 	%r1387, %r188, 2;
	add.s32 	%r1388, %r1385, %r1387;
	st.shared.u32 	[%r1388+-4], %r1814;
	shl.b32 	%r1389, %r194, 2;
	add.s32 	%r1390, %r1385, %r1389;
	st.shared.u32 	[%r1390+-4], %r1815;
	shl.b32 	%r1391, %r200, 2;
	add.s32 	%r1392, %r1385, %r1391;
	st.shared.u32 	[%r1392+-4], %r1816;
	shl.b32 	%r1393, %r206, 2;
	add.s32 	%r1394, %r1385, %r1393;
	st.shared.u32 	[%r1394+-4], %r1817;
	shl.b32 	%r1395, %r212, 2;
	add.s32 	%r1396, %r1385, %r1395;
	st.shared.u32 	[%r1396+-4], %r1818;
	shl.b32 	%r1397, %r218, 2;
	add.s32 	%r1398, %r1385, %r1397;
	st.shared.u32 	[%r1398+-4], %r1819;
	shl.b32 	%r1399, %r224, 2;
	add.s32 	%r1400, %r1385, %r1399;
	st.shared.u32 	[%r1400+-4], %r1820;
	shl.b32 	%r1401, %r230, 2;
	add.s32 	%r1402, %r1385, %r1401;
	st.shared.u32 	[%r1402+-4], %r1821;
	shl.b32 	%r1403, %r236, 2;
	add.s32 	%r1404, %r1385, %r1403;
	st.shared.u32 	[%r1404+-4], %r1822;
	shl.b32 	%r1405, %r242, 2;
	add.s32 	%r1406, %r1385, %r1405;
	st.shared.u32 	[%r1406+-4], %r1823;
	shl.b32 	%r1407, %r248, 2;
	add.s32 	%r1408, %r1385, %r1407;
	st.shared.u32 	[%r1408+-4], %r1824;
	shl.b32 	%r1409, %r254, 2;
	add.s32 	%r1410, %r1385, %r1409;
	st.shared.u32 	[%r1410+-4], %r1825;
	shl.b32 	%r1411, %r260, 2;
	add.s32 	%r1412, %r1385, %r1411;
	st.shared.u32 	[%r1412+-4], %r1826;
	shl.b32 	%r1413, %r266, 2;
	add.s32 	%r1414, %r1385, %r1413;
	st.shared.u32 	[%r1414+-4], %r1827;
	shl.b32 	%r1415, %r272, 2;
	add.s32 	%r1416, %r1385, %r1415;
	st.shared.u32 	[%r1416+-4], %r1828;
	shl.b32 	%r1417, %r278, 2;
	add.s32 	%r1418, %r1385, %r1417;
	st.shared.u32 	[%r1418+-4], %r1829;
	shl.b32 	%r1419, %r1383, 2;
	add.s32 	%r1420, %r1385, %r1419;
	st.shared.u32 	[%r1420+-4], %r1830;
	shl.b32 	%r1421, %r1, 3;
	add.s32 	%r1422, %r1385, %r1421;
	add.s32 	%r284, %r1422, 27648;
	@%p123 bra 	$L__BB18_155;
	ld.param.u64 	%rd227, [_ZN3cub18CUB_300001_SM_10006detail10radix_sort29DeviceRadixSortOnesweepKernelINS1_5radix10policy_hubIfNS0_8NullTypeEyE10Policy1000ELNS0_9SortOrderE0EfS6_yiiNS1_21identity_decomposer_tEEEvPT5_SC_PT3_PKSD_PT1_PKSH_PT2_PKSL_T4_iiT6__param_3];
	cvta.to.global.u64 	%rd57, %rd227;
	shl.b64 	%rd58, %rd7, 3;
	add.s64 	%rd59, %rd57, %rd58;
	ld.global.u64 	%rd60, [%rd59];
	cvt.s64.s32 	%rd61, %r175;
	sub.s64 	%rd229, %rd60, %rd61;
	st.shared.u64 	[%r284], %rd229;
	setp.lt.s32 	%p179, %r4, 1;
	mov.u32 	%r1852, %r1808;
	@%p179 bra 	$L__BB18_154;
	mov.b32 	%r1850, -1;
	mov.u32 	%r1849, %r4;
	mov.u32 	%r1852, %r1808;
$L__BB18_150:
	ld.param.u64 	%rd220, [_ZN3cub18CUB_300001_SM_10006detail10radix_sort29DeviceRadixSortOnesweepKernelINS1_5radix10policy_hubIfNS0_8NullTypeEyE10Policy1000ELNS0_9SortOrderE0EfS6_yiiNS1_21identity_decomposer_tEEEvPT5_SC_PT3_PKSD_PT1_PKSH_PT2_PKSL_T4_iiT6__param_0];
	add.s32 	%r288, %r1849, -1;
	shl.b32 	%r1424, %r288, 8;
	add.s32 	%r1425, %r1424, %r1;
	cvta.to.global.u64 	%rd62, %rd220;
	mul.wide.s32 	%rd63, %r1425, 4;
	add.s64 	%rd16, %rd62, %rd63;
$L__BB18_151:
	membar.cta;
	ld.volatile.global.u32 	%r289, [%rd16];
	setp.eq.s32 	%p180, %r289, 0;
	@%p180 bra 	$L__BB18_151;
	and.b32  	%r1426, %r289, 1073741823;
	add.s32 	%r1852, %r1426, %r1852;
	setp.gt.s32 	%p181, %r289, -1;
	vote.sync.ballot.b32 	%r1850, %p181, %r1850;
	setp.gt.u32 	%p183, %r1849, 1;
	and.pred  	%p184, %p181, %p183;
	mov.u32 	%r1849, %r288;
	@%p184 bra 	$L__BB18_150;
	ld.shared.u64 	%rd229, [%r284];
$L__BB18_154:
	ld.param.u64 	%rd221, [_ZN3cub18CUB_300001_SM_10006detail10radix_sort29DeviceRadixSortOnesweepKernelINS1_5radix10policy_hubIfNS0_8NullTypeEyE10Policy1000ELNS0_9SortOrderE0EfS6_yiiNS1_21identity_decomposer_tEEEvPT5_SC_PT3_PKSD_PT1_PKSH_PT2_PKSL_T4_iiT6__param_0];
	or.b32  	%r1427, %r1852, -2147483648;
	cvta.to.global.u64 	%rd64, %rd221;
	shl.b32 	%r1428, %r4, 8;
	add.s32 	%r1429, %r1428, %r1;
	mul.wide.s32 	%rd65, %r1429, 4;
	add.s64 	%rd66, %rd64, %rd65;
	st.volatile.global.u32 	[%rd66], %r1427;
	sub.s32 	%r1430, %r1852, %r1808;
	cvt.s64.s32 	%rd67, %r1430;
	add.s64 	%rd68, %rd229, %rd67;
	st.shared.u64 	[%r284], %rd68;
$L__BB18_155:
	ld.param.u32 	%r1762, [_ZN3cub18CUB_300001_SM_10006detail10radix_sort29DeviceRadixSortOnesweepKernelINS1_5radix10policy_hubIfNS0_8NullTypeEyE10Policy1000ELNS0_9SortOrderE0EfS6_yiiNS1_21identity_decomposer_tEEEvPT5_SC_PT3_PKSD_PT1_PKSH_PT2_PKSL_T4_iiT6__param_8];
	ld.param.u64 	%rd224, [_ZN3cub18CUB_300001_SM_10006detail10radix_sort29DeviceRadixSortOnesweepKernelINS1_5radix10policy_hubIfNS0_8NullTypeEyE10Policy1000ELNS0_9SortOrderE0EfS6_yiiNS1_21identity_decomposer_tEEEvPT5_SC_PT3_PKSD_PT1_PKSH_PT2_PKSL_T4_iiT6__param_2];
	setp.gt.u32 	%p185, %r1, 255;
	mad.lo.s32 	%r293, %r4, 6912, 6912;
	setp.lt.s32 	%p186, %r293, %r1762;
	setp.eq.s64 	%p187, %rd224, 0;
	or.pred  	%p188, %p187, %p186;
	or.pred  	%p189, %p185, %p188;
	@%p189 bra 	$L__BB18_157;
	ld.param.u64 	%rd225, [_ZN3cub18CUB_300001_SM_10006detail10radix_sort29DeviceRadixSortOnesweepKernelINS1_5radix10policy_hubIfNS0_8NullTypeEyE10Policy1000ELNS0_9SortOrderE0EfS6_yiiNS1_21identity_decomposer_tEEEvPT5_SC_PT3_PKSD_PT1_PKSH_PT2_PKSL_T4_iiT6__param_2];
	ld.shared.u64 	%rd69, [%r284];
	cvt.s64.s32 	%rd70, %r1808;
	cvt.s64.s32 	%rd71, %r175;
	add.s64 	%rd72, %rd71, %rd70;
	add.s64 	%rd73, %rd72, %rd69;
	cvta.to.global.u64 	%rd74, %rd225;
	shl.b64 	%rd75, %rd7, 3;
	add.s64 	%rd76, %rd74, %rd75;
	st.global.u64 	[%rd76], %rd73;
$L__BB18_157:
	ld.param.u32 	%r1763, [_ZN3cub18CUB_300001_SM_10006detail10radix_sort29DeviceRadixSortOnesweepKernelINS1_5radix10policy_hubIfNS0_8NullTypeEyE10Policy1000ELNS0_9SortOrderE0EfS6_yiiNS1_21identity_decomposer_tEEEvPT5_SC_PT3_PKSD_PT1_PKSH_PT2_PKSL_T4_iiT6__param_8];
	shl.b32 	%r1431, %r1, 2;
	add.s32 	%r294, %r1385, %r1431;
	setp.gt.s32 	%p190, %r293, %r1763;
	bar.sync 	0;
	@%p190 bra 	$L__BB18_159;
	ld.shared.u32 	%r1433, [%r294];
	setp.eq.s32 	%p191, %r1433, 2147483647;
	selp.b32 	%r1434, -2147483648, %r1433, %p191;
	shr.u32 	%r1435, %r1434, %r298;
	and.b32  	%r1436, %r1435, %r97;
	shl.b32 	%r1437, %r1436, 3;
	add.s32 	%r1439, %r1385, 27648;
	add.s32 	%r1440, %r1439, %r1437;
	ld.shared.u64 	%rd77, [%r1440];
	add.s64 	%rd78, %rd77, %rd7;
	setp.gt.s32 	%p192, %r1433, -1;
	selp.b32 	%r1441, -1, -2147483648, %p192;
	xor.b32  	%r1442, %r1441, %r1433;
	shl.b64 	%rd79, %rd78, 2;
	add.s64 	%rd80, %rd1, %rd79;
	st.global.u32 	[%rd80], %r1442;
	bar.warp.sync 	-1;
	ld.shared.u32 	%r1443, [%r294+1536];
	setp.eq.s32 	%p193, %r1443, 2147483647;
	selp.b32 	%r1444, -2147483648, %r1443, %p193;
	shr.u32 	%r1445, %r1444, %r298;
	and.b32  	%r1446, %r1445, %r97;
	shl.b32 	%r1447, %r1446, 3;
	add.s32 	%r1448, %r1439, %r1447;
	ld.shared.u64 	%rd81, [%r1448];
	add.s64 	%rd82, %rd81, %rd7;
	setp.gt.s32 	%p194, %r1443, -1;
	selp.b32 	%r1449, -1, -2147483648, %p194;
	xor.b32  	%r1450, %r1449, %r1443;
	shl.b64 	%rd83, %rd82, 2;
	add.s64 	%rd84, %rd1, %rd83;
	st.global.u32 	[%rd84+1536], %r1450;
	bar.warp.sync 	-1;
	ld.shared.u32 	%r1451, [%r294+3072];
	setp.eq.s32 	%p195, %r1451, 2147483647;
	selp.b32 	%r1452, -2147483648, %r1451, %p195;
	shr.u32 	%r1453, %r1452, %r298;
	and.b32  	%r1454, %r1453, %r97;
	shl.b32 	%r1455, %r1454, 3;
	add.s32 	%r1456, %r1439, %r1455;
	ld.shared.u64 	%rd85, [%r1456];
	add.s64 	%rd86, %rd85, %rd7;
	setp.gt.s32 	%p196, %r1451, -1;
	selp.b32 	%r1457, -1, -2147483648, %p196;
	xor.b32  	%r1458, %r1457, %r1451;
	shl.b64 	%rd87, %rd86, 2;
	add.s64 	%rd88, %rd1, %rd87;
	st.global.u32 	[%rd88+3072], %r1458;
	bar.warp.sync 	-1;
	ld.shared.u32 	%r1459, [%r294+4608];
	setp.eq.s32 	%p197, %r1459, 2147483647;
	selp.b32 	%r1460, -2147483648, %r1459, %p197;
	shr.u32 	%r1461, %r1460, %r298;
	and.b32  	%r1462, %r1461, %r97;
	shl.b32 	%r1463, %r1462, 3;
	add.s32 	%r1464, %r1439, %r1463;
	ld.shared.u64 	%rd89, [%r1464];
	add.s64 	%rd90, %rd89, %rd7;
	setp.gt.s32 	%p198, %r1459, -1;
	selp.b32 	%r1465, -1, -2147483648, %p198;
	xor.b32  	%r1466, %r1465, %r1459;
	shl.b64 	%rd91, %rd90, 2;
	add.s64 	%rd92, %rd1, %rd91;
	st.global.u32 	[%rd92+4608], %r1466;
	bar.warp.sync 	-1;
	ld.shared.u32 	%r1467, [%r294+6144];
	setp.eq.s32 	%p199, %r1467, 2147483647;
	selp.b32 	%r1468, -2147483648, %r1467, %p199;
	shr.u32 	%r1469, %r1468, %r298;
	and.b32  	%r1470, %r1469, %r97;
	shl.b32 	%r1471, %r1470, 3;
	add.s32 	%r1472, %r1439, %r1471;
	ld.shared.u64 	%rd93, [%r1472];
	add.s64 	%rd94, %rd93, %rd7;
	setp.gt.s32 	%p200, %r1467, -1;
	selp.b32 	%r1473, -1, -2147483648, %p200;
	xor.b32  	%r1474, %r1473, %r1467;
	shl.b64 	%rd95, %rd94, 2;
	add.s64 	%rd96, %rd1, %rd95;
	st.global.u32 	[%rd96+6144], %r1474;
	bar.warp.sync 	-1;
	ld.shared.u32 	%r1475, [%r294+7680];
	setp.eq.s32 	%p201, %r1475, 2147483647;
	selp.b32 	%r1476, -2147483648, %r1475, %p201;
	shr.u32 	%r1477, %r1476, %r298;
	and.b32  	%r1478, %r1477, %r97;
	shl.b32 	%r1479, %r1478, 3;
	add.s32 	%r1480, %r1439, %r1479;
	ld.shared.u64 	%rd97, [%r1480];
	add.s64 	%rd98, %rd97, %rd7;
	setp.gt.s32 	%p202, %r1475, -1;
	selp.b32 	%r1481, -1, -2147483648, %p202;
	xor.b32  	%r1482, %r1481, %r1475;
	shl.b64 	%rd99, %rd98, 2;
	add.s64 	%rd100, %rd1, %rd99;
	st.global.u32 	[%rd100+7680], %r1482;
	bar.warp.sync 	-1;
	ld.shared.u32 	%r1483, [%r294+9216];
	setp.eq.s32 	%p203, %r1483, 2147483647;
	selp.b32 	%r1484, -2147483648, %r1483, %p203;
	shr.u32 	%r1485, %r1484, %r298;
	and.b32  	%r1486, %r1485, %r97;
	shl.b32 	%r1487, %r1486, 3;
	add.s32 	%r1488, %r1439, %r1487;
	ld.shared.u64 	%rd101, [%r1488];
	add.s64 	%rd102, %rd101, %rd7;
	setp.gt.s32 	%p204, %r1483, -1;
	selp.b32 	%r1489, -1, -2147483648, %p204;
	xor.b32  	%r1490, %r1489, %r1483;
	shl.b64 	%rd103, %rd102, 2;
	add.s64 	%rd104, %rd1, %rd103;
	st.global.u32 	[%rd104+9216], %r1490;
	bar.warp.sync 	-1;
	ld.shared.u32 	%r1491, [%r294+10752];
	setp.eq.s32 	%p205, %r1491, 2147483647;
	selp.b32 	%r1492, -2147483648, %r1491, %p205;
	shr.u32 	%r1493, %r1492, %r298;
	and.b32  	%r1494, %r1493, %r97;
	shl.b32 	%r1495, %r1494, 3;
	add.s32 	%r1496, %r1439, %r1495;
	ld.shared.u64 	%rd105, [%r1496];
	add.s64 	%rd106, %rd105, %rd7;
	setp.gt.s32 	%p206, %r1491, -1;
	selp.b32 	%r1497, -1, -2147483648, %p206;
	xor.b32  	%r1498, %r1497, %r1491;
	shl.b64 	%rd107, %rd106, 2;
	add.s64 	%rd108, %rd1, %rd107;
	st.global.u32 	[%rd108+10752], %r1498;
	bar.warp.sync 	-1;
	ld.shared.u32 	%r1499, [%r294+12288];
	setp.eq.s32 	%p207, %r1499, 2147483647;
	selp.b32 	%r1500, -2147483648, %r1499, %p207;
	shr.u32 	%r1501, %r1500, %r298;
	and.b32  	%r1502, %r1501, %r97;
	shl.b32 	%r1503, %r1502, 3;
	add.s32 	%r1504, %r1439, %r1503;
	ld.shared.u64 	%rd109, [%r1504];
	add.s64 	%rd110, %rd109, %rd7;
	setp.gt.s32 	%p208, %r1499, -1;
	selp.b32 	%r1505, -1, -2147483648, %p208;
	xor.b32  	%r1506, %r1505, %r1499;
	shl.b64 	%rd111, %rd110, 2;
	add.s64 	%rd112, %rd1, %rd111;
	st.global.u32 	[%rd112+12288], %r1506;
	bar.warp.sync 	-1;
	ld.shared.u32 	%r1507, [%r294+13824];
	setp.eq.s32 	%p209, %r1507, 2147483647;
	selp.b32 	%r1508, -2147483648, %r1507, %p209;
	shr.u32 	%r1509, %r1508, %r298;
	and.b32  	%r1510, %r1509, %r97;
	shl.b32 	%r1511, %r1510, 3;
	add.s32 	%r1512, %r1439, %r1511;
	ld.shared.u64 	%rd113, [%r1512];
	add.s64 	%rd114, %rd113, %rd7;
	setp.gt.s32 	%p210, %r1507, -1;
	selp.b32 	%r1513, -1, -2147483648, %p210;
	xor.b32  	%r1514, %r1513, %r1507;
	shl.b64 	%rd115, %rd114, 2;
	add.s64 	%rd116, %rd1, %rd115;
	st.global.u32 	[%rd116+13824], %r1514;
	bar.warp.sync 	-1;
	ld.shared.u32 	%r1515, [%r294+15360];
	setp.eq.s32 	%p211, %r1515, 2147483647;
	selp.b32 	%r1516, -2147483648, %r1515, %p211;
	shr.u32 	%r1517, %r1516, %r298;
	and.b32  	%r1518, %r1517, %r97;
	shl.b32 	%r1519, %r1518, 3;
	add.s32 	%r1520, %r1439, %r1519;
	ld.shared.u64 	%rd117, [%r1520];
	add.s64 	%rd118, %rd117, %rd7;
	setp.gt.s32 	%p212, %r1515, -1;
	selp.b32 	%r1521, -1, -2147483648, %p212;
	xor.b32  	%r1522, %r1521, %r1515;
	shl.b64 	%rd119, %rd118, 2;
	add.s64 	%rd120, %rd1, %rd119;
	st.global.u32 	[%rd120+15360], %r1522;
	bar.warp.sync 	-1;
	ld.shared.u32 	%r1523, [%r294+16896];
	setp.eq.s32 	%p213, %r1523, 2147483647;
	selp.b32 	%r1524, -2147483648, %r1523, %p213;
	shr.u32 	%r1525, %r1524, %r298;
	and.b32  	%r1526, %r1525, %r97;
	shl.b32 	%r1527, %r1526, 3;
	add.s32 	%r1528, %r1439, %r1527;
	ld.shared.u64 	%rd121, [%r1528];
	add.s64 	%rd122, %rd121, %rd7;
	setp.gt.s32 	%p214, %r1523, -1;
	selp.b32 	%r1529, -1, -2147483648, %p214;
	xor.b32  	%r1530, %r1529, %r1523;
	shl.b64 	%rd123, %rd122, 2;
	add.s64 	%rd124, %rd1, %rd123;
	st.global.u32 	[%rd124+16896], %r1530;
	bar.warp.sync 	-1;
	ld.shared.u32 	%r1531, [%r294+18432];
	setp.eq.s32 	%p215, %r1531, 2147483647;
	selp.b32 	%r1532, -2147483648, %r1531, %p215;
	shr.u32 	%r1533, %r1532, %r298;
	and.b32  	%r1534, %r1533, %r97;
	shl.b32 	%r1535, %r1534, 3;
	add.s32 	%r1536, %r1439, %r1535;
	ld.shared.u64 	%rd125, [%r1536];
	add.s64 	%rd126, %rd125, %rd7;
	setp.gt.s32 	%p216, %r1531, -1;
	selp.b32 	%r1537, -1, -2147483648, %p216;
	xor.b32  	%r1538, %r1537, %r1531;
	shl.b64 	%rd127, %rd126, 2;
	add.s64 	%rd128, %rd1, %rd127;
	st.global.u32 	[%rd128+18432], %r1538;
	bar.warp.sync 	-1;
	ld.shared.u32 	%r1539, [%r294+19968];
	setp.eq.s32 	%p217, %r1539, 2147483647;
	selp.b32 	%r1540, -2147483648, %r1539, %p217;
	shr.u32 	%r1541, %r1540, %r298;
	and.b32  	%r1542, %r1541, %r97;
	shl.b32 	%r1543, %r1542, 3;
	add.s32 	%r1544, %r1439, %r1543;
	ld.shared.u64 	%rd129, [%r1544];
	add.s64 	%rd130, %rd129, %rd7;
	setp.gt.s32 	%p218, %r1539, -1;
	selp.b32 	%r1545, -1, -2147483648, %p218;
	xor.b32  	%r1546, %r1545, %r1539;
	shl.b64 	%rd131, %rd130, 2;
	add.s64 	%rd132, %rd1, %rd131;
	st.global.u32 	[%rd132+19968], %r1546;
	bar.warp.sync 	-1;
	ld.shared.u32 	%r1547, [%r294+21504];
	setp.eq.s32 	%p219, %r1547, 2147483647;
	selp.b32 	%r1548, -2147483648, %r1547, %p219;
	shr.u32 	%r1549, %r1548, %r298;
	and.b32  	%r1550, %r1549, %r97;
	shl.b32 	%r1551, %r1550, 3;
	add.s32 	%r1552, %r1439, %r1551;
	ld.shared.u64 	%rd133, [%r1552];
	add.s64 	%rd134, %rd133, %rd7;
	setp.gt.s32 	%p220, %r1547, -1;
	selp.b32 	%r1553, -1, -2147483648, %p220;
	xor.b32  	%r1554, %r1553, %r1547;
	shl.b64 	%rd135, %rd134, 2;
	add.s64 	%rd136, %rd1, %rd135;
	st.global.u32 	[%rd136+21504], %r1554;
	bar.warp.sync 	-1;
	ld.shared.u32 	%r1555, [%r294+23040];
	setp.eq.s32 	%p221, %r1555, 2147483647;
	selp.b32 	%r1556, -2147483648, %r1555, %p221;
	shr.u32 	%r1557, %r1556, %r298;
	and.b32  	%r1558, %r1557, %r97;
	shl.b32 	%r1559, %r1558, 3;
	add.s32 	%r1560, %r1439, %r1559;
	ld.shared.u64 	%rd137, [%r1560];
	add.s64 	%rd138, %rd137, %rd7;
	setp.gt.s32 	%p222, %r1555, -1;
	selp.b32 	%r1561, -1, -2147483648, %p222;
	xor.b32  	%r1562, %r1561, %r1555;
	shl.b64 	%rd139, %rd138, 2;
	add.s64 	%rd140, %rd1, %rd139;
	st.global.u32 	[%rd140+23040], %r1562;
	bar.warp.sync 	-1;
	ld.shared.u32 	%r1563, [%r294+24576];
	setp.eq.s32 	%p223, %r1563, 2147483647;
	selp.b32 	%r1564, -2147483648, %r1563, %p223;
	shr.u32 	%r1565, %r1564, %r298;
	and.b32  	%r1566, %r1565, %r97;
	shl.b32 	%r1567, %r1566, 3;
	add.s32 	%r1568, %r1439, %r1567;
	ld.shared.u64 	%rd141, [%r1568];
	add.s64 	%rd142, %rd141, %rd7;
	setp.gt.s32 	%p224, %r1563, -1;
	selp.b32 	%r1569, -1, -2147483648, %p224;
	xor.b32  	%r1570, %r1569, %r1563;
	shl.b64 	%rd143, %rd142, 2;
	add.s64 	%rd144, %rd1, %rd143;
	st.global.u32 	[%rd144+24576], %r1570;
	bar.warp.sync 	-1;
	ld.shared.u32 	%r1571, [%r294+26112];
	setp.eq.s32 	%p225, %r1571, 2147483647;
	selp.b32 	%r1572, -2147483648, %r1571, %p225;
	shr.u32 	%r1573, %r1572, %r298;
	and.b32  	%r1574, %r1573, %r97;
	shl.b32 	%r1575, %r1574, 3;
	add.s32 	%r1576, %r1439, %r1575;
	ld.shared.u64 	%rd145, [%r1576];
	add.s64 	%rd146, %rd145, %rd7;
	setp.gt.s32 	%p226, %r1571, -1;
	selp.b32 	%r1577, -1, -2147483648, %p226;
	xor.b32  	%r1578, %r1577, %r1571;
	shl.b64 	%rd147, %rd146, 2;
	add.s64 	%rd148, %rd1, %rd147;
	st.global.u32 	[%rd148+26112], %r1578;
	bar.warp.sync 	-1;
	bra.uni 	$L__BB18_196;
$L__BB18_159:
	ld.param.u32 	%r1764, [_ZN3cub18CUB_300001_SM_10006detail10radix_sort29DeviceRadixSortOnesweepKernelINS1_5radix10policy_hubIfNS0_8NullTypeEyE10Policy1000ELNS0_9SortOrderE0EfS6_yiiNS1_21identity_decomposer_tEEEvPT5_SC_PT3_PKSD_PT1_PKSH_PT2_PKSL_T4_iiT6__param_8];
	mad.lo.s32 	%r295, %r4, -6912, %r1764;
	setp.ge.s32 	%p227, %r1, %r295;
	@%p227 bra 	$L__BB18_161;
	ld.shared.u32 	%r1579, [%r294];
	setp.eq.s32 	%p228, %r1579, 2147483647;
	selp.b32 	%r1580, -2147483648, %r1579, %p228;
	shr.u32 	%r1581, %r1580, %r298;
	and.b32  	%r1582, %r1581, %r97;
	shl.b32 	%r1583, %r1582, 3;
	add.s32 	%r1585, %r1385, %r1583;
	ld.shared.u64 	%rd149, [%r1585+27648];
	setp.gt.s32 	%p229, %r1579, -1;
	selp.b32 	%r1586, -1, -2147483648, %p229;
	xor.b32  	%r1587, %r1586, %r1579;
	add.s64 	%rd150, %rd149, %rd7;
	shl.b64 	%rd151, %rd150, 2;
	add.s64 	%rd152, %rd1, %rd151;
	st.global.u32 	[%rd152], %r1587;
$L__BB18_161:
	bar.warp.sync 	-1;
	add.s32 	%r1588, %r1, 384;
	setp.ge.s32 	%p230, %r1588, %r295;
	@%p230 bra 	$L__BB18_163;
	ld.shared.u32 	%r1589, [%r294+1536];
	setp.eq.s32 	%p231, %r1589, 2147483647;
	selp.b32 	%r1590, -2147483648, %r1589, %p231;
	shr.u32 	%r1591, %r1590, %r298;
	and.b32  	%r1592, %r1591, %r97;
	shl.b32 	%r1593, %r1592, 3;
	add.s32 	%r1595, %r1385, %r1593;
	ld.shared.u64 	%rd153, [%r1595+27648];
	setp.gt.s32 	%p232, %r1589, -1;
	selp.b32 	%r1596, -1, -2147483648, %p232;
	xor.b32  	%r1597, %r1596, %r1589;
	add.s64 	%rd154, %rd153, %rd7;
	shl.b64 	%rd155, %rd154, 2;
	add.s64 	%rd156, %rd1, %rd155;
	st.global.u32 	[%rd156+1536], %r1597;
$L__BB18_163:
	bar.warp.sync 	-1;
	add.s32 	%r1598, %r1, 768;
	setp.ge.s32 	%p233, %r1598, %r295;
	@%p233 bra 	$L__BB18_165;
	ld.shared.u32 	%r1599, [%r294+3072];
	setp.eq.s32 	%p234, %r1599, 2147483647;
	selp.b32 	%r1600, -2147483648, %r1599, %p234;
	shr.u32 	%r1601, %r1600, %r298;
	and.b32  	%r1602, %r1601, %r97;
	shl.b32 	%r1603, %r1602, 3;
	add.s32 	%r1605, %r1385, %r1603;
	ld.shared.u64 	%rd157, [%r1605+27648];
	setp.gt.s32 	%p235, %r1599, -1;
	selp.b32 	%r1606, -1, -2147483648, %p235;
	xor.b32  	%r1607, %r1606, %r1599;
	add.s64 	%rd158, %rd157, %rd7;
	shl.b64 	%rd159, %rd158, 2;
	add.s64 	%rd160, %rd1, %rd159;
	st.global.u32 	[%rd160+3072], %r1607;
$L__BB18_165:
	bar.warp.sync 	-1;
	add.s32 	%r1608, %r1, 1152;
	setp.ge.s32 	%p236, %r1608, %r295;
	@%p236 bra 	$L__BB18_167;
	ld.shared.u32 	%r1609, [%r294+4608];
	setp.eq.s32 	%p237, %r1609, 2147483647;
	selp.b32 	%r1610, -2147483648, %r1609, %p237;
	shr.u32 	%r1611, %r1610, %r298;
	and.b32  	%r1612, %r1611, %r97;
	shl.b32 	%r1613, %r1612, 3;
	add.s32 	%r1615, %r1385, %r1613;
	ld.shared.u64 	%rd161, [%r1615+27648];
	setp.gt.s32 	%p238, %r1609, -1;
	selp.b32 	%r1616, -1, -2147483648, %p238;
	xor.b32  	%r1617, %r1616, %r1609;
	add.s64 	%rd162, %rd161, %rd7;
	shl.b64 	%rd163, %rd162, 2;
	add.s64 	%rd164, %rd1, %rd163;
	st.global.u32 	[%rd164+4608], %r1617;
$L__BB18_167:
	bar.warp.sync 	-1;
	add.s32 	%r1618, %r1, 1536;
	setp.ge.s32 	%p239, %r1618, %r295;
	@%p239 bra 	$L__BB18_169;
	ld.shared.u32 	%r1619, [%r294+6144];
	setp.eq.s32 	%p240, %r1619, 2147483647;
	selp.b32 	%r1620, -2147483648, %r1619, %p240;
	shr.u32 	%r1621, %r1620, %r298;
	and.b32  	%r1622, %r1621, %r97;
	shl.b32 	%r1623, %r1622, 3;
	add.s32 	%r1625, %r1385, %r1623;
	ld.shared.u64 	%rd165, [%r1625+27648];
	setp.gt.s32 	%p241, %r1619, -1;
	selp.b32 	%r1626, -1, -2147483648, %p241;
	xor.b32  	%r1627, %r1626, %r1619;
	add.s64 	%rd166, %rd165, %rd7;
	shl.b64 	%rd167, %rd166, 2;
	add.s64 	%rd168, %rd1, %rd167;
	st.global.u32 	[%rd168+6144], %r1627;
$L__BB18_169:
	bar.warp.sync 	-1;
	add.s32 	%r1628, %r1, 1920;
	setp.ge.s32 	%p242, %r1628, %r295;
	@%p242 bra 	$L__BB18_171;
	ld.shared.u32 	%r1629, [%r294+7680];
	setp.eq.s32 	%p243, %r1629, 2147483647;
	selp.b32 	%r1630, -2147483648, %r1629, %p243;
	shr.u32 	%r1631, %r1630, %r298;
	and.b32  	%r1632, %r1631, %r97;
	shl.b32 	%r1633, %r1632, 3;
	add.s32 	%r1635, %r1385, %r1633;
	ld.shared.u64 	%rd169, [%r1635+27648];
	setp.gt.s32 	%p244, %r1629, -1;
	selp.b32 	%r1636, -1, -2147483648, %p244;
	xor.b32  	%r1637, %r1636, %r1629;
	add.s64 	%rd170, %rd169, %rd7;
	shl.b64 	%rd171, %rd170, 2;
	add.s64 	%rd172, %rd1, %rd171;
	st.global.u32 	[%rd172+7680], %r1637;
$L__BB18_171:
	bar.warp.sync 	-1;
	add.s32 	%r1638, %r1, 2304;
	setp.ge.s32 	%p245, %r1638, %r295;
	@%p245 bra 	$L__BB18_173;
	ld.shared.u32 	%r1639, [%r294+9216];
	setp.eq.s32 	%p246, %r1639, 2147483647;
	selp.b32 	%r1640, -2147483648, %r1639, %p246;
	shr.u32 	%r1641, %r1640, %r298;
	and.b32  	%r1642, %r1641, %r97;
	shl.b32 	%r1643, %r1642, 3;
	add.s32 	%r1645, %r1385, %r1643;
	ld.shared.u64 	%rd173, [%r1645+27648];
	setp.gt.s32 	%p247, %r1639, -1;
	selp.b32 	%r1646, -1, -2147483648, %p247;
	xor.b32  	%r1647, %r1646, %r1639;
	add.s64 	%rd174, %rd173, %rd7;
	shl.b64 	%rd175, %rd174, 2;
	add.s64 	%rd176, %rd1, %rd175;
	st.global.u32 	[%rd176+9216], %r1647;
$L__BB18_173:
	bar.warp.sync 	-1;
	add.s32 	%r1648, %r1, 2688;
	setp.ge.s32 	%p248, %r1648, %r295;
	@%p248 bra 	$L__BB18_175;
	ld.shared.u32 	%r1649, [%r294+10752];
	setp.eq.s32 	%p249, %r1649, 2147483647;
	selp.b32 	%r1650, -2147483648, %r1649, %p249;
	shr.u32 	%r1651, %r1650, %r298;
	and.b32  	%r1652, %r1651, %r97;
	shl.b32 	%r1653, %r1652, 3;
	add.s32 	%r1655, %r1385, %r1653;
	ld.shared.u64 	%rd177, [%r1655+27648];
	setp.gt.s32 	%p250, %r1649, -1;
	selp.b32 	%r1656, -1, -2147483648, %p250;
	xor.b32  	%r1657, %r1656, %r1649;
	add.s64 	%rd178, %rd177, %rd7;
	shl.b64 	%rd179, %rd178, 2;
	add.s64 	%rd180, %rd1, %rd179;
	st.global.u32 	[%rd180+10752], %r1657;
$L__BB18_175:
	bar.warp.sync 	-1;
	or.b32  	%r1658, %r1, 3072;
	setp.ge.s32 	%p251, %r1658, %r295;
	@%p251 bra 	$L__BB18_177;
	ld.shared.u32 	%r1659, [%r294+12288];
	setp.eq.s32 	%p252, %r1659, 2147483647;
	selp.b32 	%r1660, -2147483648, %r1659, %p252;
	shr.u32 	%r1661, %r1660, %r298;
	and.b32  	%r1662, %r1661, %r97;
	shl.b32 	%r1663, %r1662, 3;
	add.s32 	%r1665, %r1385, %r1663;
	ld.shared.u64 	%rd181, [%r1665+27648];
	setp.gt.s32 	%p253, %r1659, -1;
	selp.b32 	%r1666, -1, -2147483648, %p253;
	xor.b32  	%r1667, %r1666, %r1659;
	add.s64 	%rd182, %rd181, %rd7;
	shl.b64 	%rd183, %rd182, 2;
	add.s64 	%rd184, %rd1, %rd183;
	st.global.u32 	[%rd184+12288], %r1667;
$L__BB18_177:
	bar.warp.sync 	-1;
	add.s32 	%r1668, %r1, 3456;
	setp.ge.s32 	%p254, %r1668, %r295;
	@%p254 bra 	$L__BB18_179;
	ld.shared.u32 	%r1669, [%r294+13824];
	setp.eq.s32 	%p255, %r1669, 2147483647;
	selp.b32 	%r1670, -2147483648, %r1669, %p255;
	shr.u32 	%r1671, %r1670, %r298;
	and.b32  	%r1672, %r1671, %r97;
	shl.b32 	%r1673, %r1672, 3;
	add.s32 	%r1675, %r1385, %r1673;
	ld.shared.u64 	%rd185, [%r1675+27648];
	setp.gt.s32 	%p256, %r1669, -1;
	selp.b32 	%r1676, -1, -2147483648, %p256;
	xor.b32  	%r1677, %r1676, %r1669;
	add.s64 	%rd186, %rd185, %rd7;
	shl.b64 	%rd187, %rd186, 2;
	add.s64 	%rd188, %rd1, %rd187;
	st.global.u32 	[%rd188+13824], %r1677;
$L__BB18_179:
	bar.warp.sync 	-1;
	add.s32 	%r1678, %r1, 3840;
	setp.ge.s32 	%p257, %r1678, %r295;
	@%p257 bra 	$L__BB18_181;
	ld.shared.u32 	%r1679, [%r294+15360];
	setp.eq.s32 	%p258, %r1679, 2147483647;
	selp.b32 	%r1680, -2147483648, %r1679, %p258;
	shr.u32 	%r1681, %r1680, %r298;
	and.b32  	%r1682, %r1681, %r97;
	shl.b32 	%r1683, %r1682, 3;
	add.s32 	%r1685, %r1385, %r1683;
	ld.shared.u64 	%rd189, [%r1685+27648];
	setp.gt.s32 	%p259, %r1679, -1;
	selp.b32 	%r1686, -1, -2147483648, %p259;
	xor.b32  	%r1687, %r1686, %r1679;
	add.s64 	%rd190, %rd189, %rd7;
	shl.b64 	%rd191, %rd190, 2;
	add.s64 	%rd192, %rd1, %rd191;
	st.global.u32 	[%rd192+15360], %r1687;
$L__BB18_181:
	bar.warp.sync 	-1;
	add.s32 	%r1688, %r1, 4224;
	setp.ge.s32 	%p260, %r1688, %r295;
	@%p260 bra 	$L__BB18_183;
	ld.shared.u32 	%r1689, [%r294+16896];
	setp.eq.s32 	%p261, %r1689, 2147483647;
	selp.b32 	%r1690, -2147483648, %r1689, %p261;
	shr.u32 	%r1691, %r1690, %r298;
	and.b32  	%r1692, %r1691, %r97;
	shl.b32 	%r1693, %r1692, 3;
	add.s32 	%r1695, %r1385, %r1693;
	ld.shared.u64 	%rd193, [%r1695+27648];
	setp.gt.s32 	%p262, %r1689, -1;
	selp.b32 	%r1696, -1, -2147483648, %p262;
	xor.b32  	%r1697, %r1696, %r1689;
	add.s64 	%rd194, %rd193, %rd7;
	shl.b64 	%rd195, %rd194, 2;
	add.s64 	%rd196, %rd1, %rd195;
	st.global.u32 	[%rd196+16896], %r1697;
$L__BB18_183:
	bar.warp.sync 	-1;
	add.s32 	%r1698, %r1, 4608;
	setp.ge.s32 	%p263, %r1698, %r295;
	@%p263 bra 	$L__BB18_185;
	ld.shared.u32 	%r1699, [%r294+18432];
	setp.eq.s32 	%p264, %r1699, 2147483647;
	selp.b32 	%r1700, -2147483648, %r1699, %p264;
	shr.u32 	%r1701, %r1700, %r298;
	and.b32  	%r1702, %r1701, %r97;
	shl.b32 	%r1703, %r1702, 3;
	add.s32 	%r1705, %r1385, %r1703;
	ld.shared.u64 	%rd197, [%r1705+27648];
	setp.gt.s32 	%p265, %r1699, -1;
	selp.b32 	%r1706, -1, -2147483648, %p265;
	xor.b32  	%r1707, %r1706, %r1699;
	add.s64 	%rd198, %rd197, %rd7;
	shl.b64 	%rd199, %rd198, 2;
	add.s64 	%rd200, %rd1, %rd199;
	st.global.u32 	[%rd200+18432], %r1707;
$L__BB18_185:
	bar.warp.sync 	-1;
	add.s32 	%r1708, %r1, 4992;
	setp.ge.s32 	%p266, %r1708, %r295;
	@%p266 bra 	$L__BB18_187;
	ld.shared.u32 	%r1709, [%r294+19968];
	setp.eq.s32 	%p267, %r1709, 2147483647;
	selp.b32 	%r1710, -2147483648, %r1709, %p267;
	shr.u32 	%r1711, %r1710, %r298;
	and.b32  	%r1712, %r1711, %r97;
	shl.b32 	%r1713, %r1712, 3;
	add.s32 	%r1715, %r1385, %r1713;
	ld.shared.u64 	%rd201, [%r1715+27648];
	setp.gt.s32 	%p268, %r1709, -1;
	selp.b32 	%r1716, -1, -2147483648, %p268;
	xor.b32  	%r1717, %r1716, %r1709;
	add.s64 	%rd202, %rd201, %rd7;
	shl.b64 	%rd203, %rd202, 2;
	add.s64 	%rd204, %rd1, %rd203;
	st.global.u32 	[%rd204+19968], %r1717;
$L__BB18_187:
	bar.warp.sync 	-1;
	add.s32 	%r1718, %r1, 5376;
	setp.ge.s32 	%p269, %r1718, %r295;
	@%p269 bra 	$L__BB18_189;
	ld.shared.u32 	%r1719, [%r294+21504];
	setp.eq.s32 	%p270, %r1719, 2147483647;
	selp.b32 	%r1720, -2147483648, %r1719, %p270;
	shr.u32 	%r1721, %r1720, %r298;
	and.b32  	%r1722, %r1721, %r97;
	shl.b32 	%r1723, %r1722, 3;
	add.s32 	%r1725, %r1385, %r1723;
	ld.shared.u64 	%rd205, [%r1725+27648];
	setp.gt.s32 	%p271, %r1719, -1;
	selp.b32 	%r1726, -1, -2147483648, %p271;
	xor.b32  	%r1727, %r1726, %r1719;
	add.s64 	%rd206, %rd205, %rd7;
	shl.b64 	%rd207, %rd206, 2;
	add.s64 	%rd208, %rd1, %rd207;
	st.global.u32 	[%rd208+21504], %r1727;
$L__BB18_189:
	bar.warp.sync 	-1;
	add.s32 	%r1728, %r1, 5760;
	setp.ge.s32 	%p272, %r1728, %r295;
	@%p272 bra 	$L__BB18_191;
	ld.shared.u32 	%r1729, [%r294+23040];
	setp.eq.s32 	%p273, %r1729, 2147483647;
	selp.b32 	%r1730, -2147483648, %r1729, %p273;
	shr.u32 	%r1731, %r1730, %r298;
	and.b32  	%r1732, %r1731, %r97;
	shl.b32 	%r1733, %r1732, 3;
	add.s32 	%r1735, %r1385, %r1733;
	ld.shared.u64 	%rd209, [%r1735+27648];
	setp.gt.s32 	%p274, %r1729, -1;
	selp.b32 	%r1736, -1, -2147483648, %p274;
	xor.b32  	%r1737, %r1736, %r1729;
	add.s64 	%rd210, %rd209, %rd7;
	shl.b64 	%rd211, %rd210, 2;
	add.s64 	%rd212, %rd1, %rd211;
	st.global.u32 	[%rd212+23040], %r1737;
$L__BB18_191:
	bar.warp.sync 	-1;
	or.b32  	%r1738, %r1, 6144;
	setp.ge.s32 	%p275, %r1738, %r295;
	@%p275 bra 	$L__BB18_193;
	ld.shared.u32 	%r1739, [%r294+24576];
	setp.eq.s32 	%p276, %r1739, 2147483647;
	selp.b32 	%r1740, -2147483648, %r1739, %p276;
	shr.u32 	%r1741, %r1740, %r298;
	and.b32  	%r1742, %r1741, %r97;
	shl.b32 	%r1743, %r1742, 3;
	add.s32 	%r1745, %r1385, %r1743;
	ld.shared.u64 	%rd213, [%r1745+27648];
	setp.gt.s32 	%p277, %r1739, -1;
	selp.b32 	%r1746, -1, -2147483648, %p277;
	xor.b32  	%r1747, %r1746, %r1739;
	add.s64 	%rd214, %rd213, %rd7;
	shl.b64 	%rd215, %rd214, 2;
	add.s64 	%rd216, %rd1, %rd215;
	st.global.u32 	[%rd216+24576], %r1747;
$L__BB18_193:
	bar.warp.sync 	-1;
	add.s32 	%r1748, %r1, 6528;
	ld.shared.u32 	%r296, [%r294+26112];
	setp.eq.s32 	%p278, %r296, 2147483647;
	selp.b32 	%r1749, -2147483648, %r296, %p278;
	shr.u32 	%r1750, %r1749, %r298;
	and.b32  	%r1751, %r1750, %r97;
	shl.b32 	%r1752, %r1751, 3;
	add.s32 	%r1754, %r1385, %r1752;
	ld.shared.u64 	%rd217, [%r1754+27648];
	add.s64 	%rd19, %rd217, %rd7;
	setp.ge.s32 	%p279, %r1748, %r295;
	@%p279 bra 	$L__BB18_195;
	setp.gt.s32 	%p280, %r296, -1;
	selp.b32 	%r1755, -1, -2147483648, %p280;
	xor.b32  	%r1756, %r1755, %r296;
	shl.b64 	%rd218, %rd19, 2;
	add.s64 	%rd219, %rd1, %rd218;
	st.global.u32 	[%rd219+26112], %r1756;
$L__BB18_195:
	bar.warp.sync 	-1;
$L__BB18_196:
	ret;

}


// ===== COMPILED SASS (sm_100) =====

	.target	sm_100

	.elftype	@"ET_EXEC"


//--------------------- .note.nv.tkinfo           --------------------------
	.section	.note.nv.tkinfo,"",@"SHT_NOTE"
	.sectionflags	@"SHF_NOTE_NV_TKINFO"
	.tkinfo
        /*0018*/ 	.word	0x00000002
        /*0030*/ 	.string	""
        /*0030*/ 	.string	"ptxas"
        /*0030*/ 	.string	"Cuda compilation tools, release 13.0, V13.0.88"
        /*0030*/ 	.string	"Build cuda_13.0.r13.0/compiler.36424714_0"
        /*0030*/ 	.string	"-arch sm_100 -m 64 "



//--------------------- .note.nv.cuinfo           --------------------------
	.section	.note.nv.cuinfo,"",@"SHT_NOTE"
	.sectionflags	@"SHF_NOTE_NV_CUINFO"
        /*0018*/ 	.short	0x0002
        /*001a*/ 	.short	0x0064
        /*001c*/ 	.short	0x0082
	.zero		2


//--------------------- .nv.info                  --------------------------
	.section	.nv.info,"",@"SHT_CUDA_INFO"
	.align	4


	//----- nvinfo : EIATTR_REGCOUNT
	.align		4
        /*0000*/ 	.byte	0x04, 0x2f
        /*0002*/ 	.short	(.L_46 - .L_45)
	.align		4
.L_45:
        /*0004*/ 	.word	index@(_ZN3cub18CUB_300001_SM_10006detail11EmptyKernelIvEEvv)
        /*0008*/ 	.word	0x00000004


	//----- nvinfo : EIATTR_FRAME_SIZE
	.align		4
.L_46:
        /*000c*/ 	.byte	0x04, 0x11
        /*000e*/ 	.short	(.L_48 - .L_47)
	.align		4
.L_47:
        /*0010*/ 	.word	index@(_ZN3cub18CUB_300001_SM_10006detail11EmptyKernelIvEEvv)
        /*0014*/ 	.word	0x00000000


	//----- nvinfo : EIATTR_REGCOUNT
	.align		4
.L_48:
        /*0018*/ 	.byte	0x04, 0x2f
        /*001a*/ 	.short	(.L_50 - .L_49)
	.align		4
.L_49:
        /*001c*/ 	.word	index@(_ZN3cub18CUB_300001_SM_10006detail8for_each13static_kernelINS2_12policy_hub_t12policy_500_tEmN6thrust24THRUST_300001_SM_1000_NS8cuda_cub20__uninitialized_fill7functorINS7_10device_ptrIfEEfEEEEvT0_T1_)
        /*0020*/ 	.word	0x00000008


	//----- nvinfo : EIATTR_FRAME_SIZE
	.align		4
.L_50:
        /*0024*/ 	.byte	0x04, 0x11
        /*0026*/ 	.short	(.L_52 - .L_51)
	.align		4
.L_51:
        /*0028*/ 	.word	index@(_ZN3cub18CUB_300001_SM_10006detail8for_each13static_kernelINS2_12policy_hub_t12policy_500_tEmN6thrust24THRUST_300001_SM_1000_NS8cuda_cub20__uninitialized_fill7functorINS7_10device_ptrIfEEfEEEEvT0_T1_)
        /*002c*/ 	.word	0x00000000


	//----- nvinfo : EIATTR_REGCOUNT
	.align		4
.L_52:
        /*0030*/ 	.byte	0x04, 0x2f
        /*0032*/ 	.short	(.L_54 - .L_53)
	.align		4
.L_53:
        /*0034*/ 	.word	index@(_ZN3cub18CUB_300001_SM_10006detail8for_each13static_kernelINS2_12policy_hub_t12policy_500_tElN6thrust24THRUST_300001_SM_1000_NS8cuda_cub6__fill7functorINS7_6detail15normal_iteratorINS7_10device_ptrIfEEEEfEEEEvT0_T1_)
        /*0038*/ 	.word	0x00000008


	//----- nvinfo : EIATTR_FRAME_SIZE
	.align		4
.L_54:
        /*003c*/ 	.byte	0x04, 0x11
        /*003e*/ 	.short	(.L_56 - .L_55)
	.align		4
.L_55:
        /*0040*/ 	.word	index@(_ZN3cub18CUB_300001_SM_10006detail8for_each13static_kernelINS2_12policy_hub_t12policy_500_tElN6thrust24THRUST_300001_SM_1000_NS8cuda_cub6__fill7functorINS7_6detail15normal_iteratorINS7_10device_ptrIfEEEEfEEEEvT0_T1_)
        /*0044*/ 	.word	0x00000000


	//----- nvinfo : EIATTR_REGCOUNT
	.align		4
.L_56:
        /*0048*/ 	.byte	0x04, 0x2f
        /*004a*/ 	.short	(.L_58 - .L_57)
	.align		4
.L_57:
        /*004c*/ 	.word	index@(_ZN3cub18CUB_300001_SM_10006detail9transform16transform_kernelINS2_10policy_hubILb1EN4cuda3std3__45tupleIJN6thrust24THRUST_300001_SM_1000_NS6detail15normal_iteratorINSA_10device_ptrIfEEEESF_EEEE10policy1000Ei13saxpy_functorSF_JPfSK_EEEvT0_iT1_T2_DpNS2_10kernel_argIT3_EE)
        /*0050*/ 	.word	0x0000001e


	//----- nvinfo : EIATTR_FRAME_SIZE
	.align		4
.L_58:
        /*0054*/ 	.byte	0x04, 0x11
        /*0056*/ 	.short	(.L_60 - .L_59)
	.align		4
.L_59:
        /*0058*/ 	.word	index@(_ZN3cub18CUB_300001_SM_10006detail9transform16transform_kernelINS2_10policy_hubILb1EN4cuda3std3__45tupleIJN6thrust24THRUST_300001_SM_1000_NS6detail15normal_iteratorINSA_10device_ptrIfEEEESF_EEEE10policy1000Ei13saxpy_functorSF_JPfSK_EEEvT0_iT1_T2_DpNS2_10kernel_argIT3_EE)
        /*005c*/ 	.word	0x00000000


	//----- nvinfo : EIATTR_REGCOUNT
	.align		4
.L_60:
        /*0060*/ 	.byte	0x04, 0x2f
        /*0062*/ 	.short	(.L_62 - .L_61)
	.align		4
.L_61:
        /*0064*/ 	.word	index@(_ZN3cub18CUB_300001_SM_10006detail9transform16transform_kernelINS2_10policy_hubILb1EN4cuda3std3__45tupleIJN6thrust24THRUST_300001_SM_1000_NS6detail15normal_iteratorINSA_10device_ptrIfEEEESF_EEEE10policy1000El13saxpy_functorSF_JPfSK_EEEvT0_iT1_T2_DpNS2_10kernel_argIT3_EE)
        /*0068*/ 	.word	0x00000020


	//----- nvinfo : EIATTR_FRAME_SIZE
	.align		4
.L_62:
        /*006c*/ 	.byte	0x04, 0x11
        /*006e*/ 	.short	(.L_64 - .L_63)
	.align		4
.L_63:
        /*0070*/ 	.word	index@(_ZN3cub18CUB_300001_SM_10006detail9transform16transform_kernelINS2_10policy_hubILb1EN4cuda3std3__45tupleIJN6thrust24THRUST_300001_SM_1000_NS6detail15normal_iteratorINSA_10device_ptrIfEEEESF_EEEE10policy1000El13saxpy_functorSF_JPfSK_EEEvT0_iT1_T2_DpNS2_10kernel_argIT3_EE)
        /*0074*/ 	.word	0x00000000


	//----- nvinfo : EIATTR_REGCOUNT
	.align		4
.L_64:
        /*0078*/ 	.byte	0x04, 0x2f
        /*007a*/ 	.short	(.L_66 - .L_65)
	.align		4
.L_65:
        /*007c*/ 	.word	index@(_ZN3cub18CUB_300001_SM_10006detail9transform16transform_kernelINS2_10policy_hubILb0EN4cuda3std3__45tupleIJN6thrust24THRUST_300001_SM_1000_NS6detail15normal_iteratorINSA_10device_ptrIfEEEESF_EEEE10policy1000EiNS7_10multipliesIfEESF_JPfSL_EEEvT0_iT1_T2_DpNS2_10kernel_argIT3_EE)
        /*0080*/ 	.word	0x00000020


	//----- nvinfo : EIATTR_FRAME_SIZE
	.align		4
.L_66:
        /*0084*/ 	.byte	0x04, 0x11
        /*0086*/ 	.short	(.L_68 - .L_67)
	.align		4
.L_67:
        /*0088*/ 	.word	index@($__internal_3_$__cuda_sm20_div_u64)
        /*008c*/ 	.word	0x00000000


	//----- nvinfo : EIATTR_FRAME_SIZE
	.align		4
.L_68:
        /*0090*/ 	.byte	0x04, 0x11
        /*0092*/ 	.short	(.L_70 - .L_69)
	.align		4
.L_69:
        /*0094*/ 	.word	index@(_ZN3cub18CUB_300001_SM_10006detail9transform16transform_kernelINS2_10policy_hubILb0EN4cuda3std3__45tupleIJN6thrust24THRUST_300001_SM_1000_NS6detail15normal_iteratorINSA_10device_ptrIfEEEESF_EEEE10policy1000EiNS7_10multipliesIfEESF_JPfSL_EEEvT0_iT1_T2_DpNS2_10kernel_argIT3_EE)
        /*0098*/ 	.word	0x00000000


	//----- nvinfo : EIATTR_REGCOUNT
	.align		4
.L_70:
        /*009c*/ 	.byte	0x04, 0x2f
        /*009e*/ 	.short	(.L_72 - .L_71)
	.align		4
.L_71:
        /*00a0*/ 	.word	index@(_ZN3cub18CUB_300001_SM_10006detail9transform16transform_kernelINS2_10policy_hubILb0EN4cuda3std3__45tupleIJN6thrust24THRUST_300001_SM_1000_NS6detail15normal_iteratorINSA_10device_ptrIfEEEESF_EEEE10policy1000ElNS7_10multipliesIfEESF_JPfSL_EEEvT0_iT1_T2_DpNS2_10kernel_argIT3_EE)
        /*00a4*/ 	.word	0x00000020


	//----- nvinfo : EIATTR_FRAME_SIZE
	.align		4
.L_72:
        /*00a8*/ 	.byte	0x04, 0x11
        /*00aa*/ 	.short	(.L_74 - .L_73)
	.align		4
.L_73:
        /*00ac*/ 	.word	index@($__internal_2_$__cuda_sm20_div_u64)
        /*00b0*/ 	.word	0x00000000


	//----- nvinfo : EIATTR_FRAME_SIZE
	.align		4
.L_74:
        /*00b4*/ 	.byte	0x04, 0x11
        /*00b6*/ 	.short	(.L_76 - .L_75)
	.align		4
.L_75:
        /*00b8*/ 	.word	index@(_ZN3cub18CUB_300001_SM_10006detail9transform16transform_kernelINS2_10policy_hubILb0EN4cuda3std3__45tupleIJN6thrust24THRUST_300001_SM_1000_NS6detail15normal_iteratorINSA_10device_ptrIfEEEESF_EEEE10policy1000ElNS7_10multipliesIfEESF_JPfSL_EEEvT0_iT1_T2_DpNS2_10kernel_argIT3_EE)
        /*00bc*/ 	.word	0x00000000


	//----- nvinfo : EIATTR_REGCOUNT
	.align		4
.L_76:
        /*00c0*/ 	.byte	0x04, 0x2f
        /*00c2*/ 	.short	(.L_78 - .L_77)
	.align		4
.L_77:
        /*00c4*/ 	.word	index@(_ZN3cub18CUB_300001_SM_10006detail9transform16transform_kernelINS2_10policy_hubILb0EN4cuda3std3__45tupleIJN6thrust24THRUST_300001_SM_1000_NS6detail15normal_iteratorINSA_10device_ptrIfEEEESF_EEEE10policy1000EiNS7_4plusIfEESF_JPfSL_EEEvT0_iT1_T2_DpNS2_10kernel_argIT3_EE)
        /*00c8*/ 	.word	0x00000020


	//----- nvinfo : EIATTR_FRAME_SIZE
	.align		4
.L_78:
        /*00cc*/ 	.byte	0x04, 0x11
        /*00ce*/ 	.short	(.L_80 - .L_79)
	.align		4
.L_79:
        /*00d0*/ 	.word	index@($__internal_1_$__cuda_sm20_div_u64)
        /*00d4*/ 	.word	0x00000000


	//----- nvinfo : EIATTR_FRAME_SIZE
	.align		4
.L_80:
        /*00d8*/ 	.byte	0x04, 0x11
        /*00da*/ 	.short	(.L_82 - .L_81)
	.align		4
.L_81:
        /*00dc*/ 	.word	index@(_ZN3cub18CUB_300001_SM_10006detail9transform16transform_kernelINS2_10policy_hubILb0EN4cuda3std3__45tupleIJN6thrust24THRUST_300001_SM_1000_NS6detail15normal_iteratorINSA_10device_ptrIfEEEESF_EEEE10policy1000EiNS7_4plusIfEESF_JPfSL_EEEvT0_iT1_T2_DpNS2_10kernel_argIT3_EE)
        /*00e0*/ 	.word	0x00000000


	//----- nvinfo : EIATTR_REGCOUNT
	.align		4
.L_82:
        /*00e4*/ 	.byte	0x04, 0x2f
        /*00e6*/ 	.short	(.L_84 - .L_83)
	.align		4
.L_83:
        /*00e8*/ 	.word	index@(_ZN3cub18CUB_300001_SM_10006detail9transform16transform_kernelINS2_10policy_hubILb0EN4cuda3std3__45tupleIJN6thrust24THRUST_300001_SM_1000_NS6detail15normal_iteratorINSA_10device_ptrIfEEEESF_EEEE10policy1000ElNS7_4plusIfEESF_JPfSL_EEEvT0_iT1_T2_DpNS2_10kernel_argIT3_EE)
        /*00ec*/ 	.word	0x00000020


	//----- nvinfo : EIATTR_FRAME_SIZE
	.align		4
.L_84:
        /*00f0*/ 	.byte	0x04, 0x11
        /*00f2*/ 	.short	(.L_86 - .L_85)
	.align		4
.L_85:
        /*00f4*/ 	.word	index@($__internal_0_$__cuda_sm20_div_u64)
        /*00f8*/ 	.word	0x00000000


	//----- nvinfo : EIATTR_FRAME_SIZE
	.align		4
.L_86:
        /*00fc*/ 	.byte	0x04, 0x11
        /*00fe*/ 	.short	(.L_88 - .L_87)
	.align		4
.L_87:
        /*0100*/ 	.word	index@(_ZN3cub18CUB_300001_SM_10006detail9transform16transform_kernelINS2_10policy_hubILb0EN4cuda3std3__45tupleIJN6thrust24THRUST_300001_SM_1000_NS6detail15normal_iteratorINSA_10device_ptrIfEEEESF_EEEE10policy1000ElNS7_4plusIfEESF_JPfSL_EEEvT0_iT1_T2_DpNS2_10kernel_argIT3_EE)
        /*0104*/ 	.word	0x00000000


	//----- nvinfo : EIATTR_REGCOUNT
	.align		4
.L_88:
        /*0108*/ 	.byte	0x04, 0x2f
        /*010a*/ 	.short	(.L_90 - .L_89)
	.align		4
.L_89:
        /*010c*/ 	.word	index@(_ZN3cub18CUB_300001_SM_10006detail6reduce28DeviceReduceSingleTileKernelINS2_10policy_hubIfjN4cuda3std3__44plusIfEEE10Policy1000EN6thrust24THRUST_300001_SM_1000_NS6detail15normal_iteratorINSD_10device_ptrIfEEEEPfjS9_ffNS7_10__identityEEEvT0_T1_T2_T3_T4_T6_)
        /*0110*/ 	.word	0x00000020


	//----- nvinfo : EIATTR_FRAME_SIZE
	.align		4
.L_90:
        /*0114*/ 	.byte	0x04, 0x11
        /*0116*/ 	.short	(.L_92 - .L_91)
	.align		4
.L_91:
        /*0118*/ 	.word	index@(_ZN3cub18CUB_300001_SM_10006detail6reduce28DeviceReduceSingleTileKernelINS2_10policy_hubIfjN4cuda3std3__44plusIfEEE10Policy1000EN6thrust24THRUST_300001_SM_1000_NS6detail15normal_iteratorINSD_10device_ptrIfEEEEPfjS9_ffNS7_10__identityEEEvT0_T1_T2_T3_T4_T6_)
        /*011c*/ 	.word	0x00000000


	//----- nvinfo : EIATTR_REGCOUNT
	.align		4
.L_92:
        /*0120*/ 	.byte	0x04, 0x2f
        /*0122*/ 	.short	(.L_94 - .L_93)
	.align		4
.L_93:
        /*0124*/ 	.word	index@(_ZN3cub18CUB_300001_SM_10006detail6reduce18DeviceReduceKernelINS2_10policy_hubIfjN4cuda3std3__44plusIfEEE10Policy1000EN6thrust24THRUST_300001_SM_1000_NS6detail15normal_iteratorINSD_10device_ptrIfEEEEjS9_fNS7_10__identityEEEvT0_PT3_T1_NS0_13GridEvenShareISN_EET2_T4_)
        /*0128*/ 	.word	0x00000020


	//----- nvinfo : EIATTR_FRAME_SIZE
	.align		4
.L_94:
        /*012c*/ 	.byte	0x04, 0x11
        /*012e*/ 	.short	(.L_96 - .L_95)
	.align		4
.L_95:
        /*0130*/ 	.word	index@(_ZN3cub18CUB_300001_SM_10006detail6reduce18DeviceReduceKernelINS2_10policy_hubIfjN4cuda3std3__44plusIfEEE10Policy1000EN6thrust24THRUST_300001_SM_1000_NS6detail15normal_iteratorINSD_10device_ptrIfEEEEjS9_fNS7_10__identityEEEvT0_PT3_T1_NS0_13GridEvenShareISN_EET2_T4_)
        /*0134*/ 	.word	0x00000000


	//----- nvinfo : EIATTR_REGCOUNT
	.align		4
.L_96:
        /*0138*/ 	.byte	0x04, 0x2f
        /*013a*/ 	.short	(.L_98 - .L_97)
	.align		4
.L_97:
        /*013c*/ 	.word	index@(_ZN3cub18CUB_300001_SM_10006detail6reduce28DeviceReduceSingleTileKernelINS2_10policy_hubIfjN4cuda3std3__44plusIfEEE10Policy1000EPfSC_iS9_ffNS7_10__identityEEEvT0_T1_T2_T3_T4_T6_)
        /*0140*/ 	.word	0x0000001e


	//----- nvinfo : EIATTR_FRAME_SIZE
	.align		4
.L_98:
        /*0144*/ 	.byte	0x04, 0x11
        /*0146*/ 	.short	(.L_100 - .L_99)
	.align		4
.L_99:
        /*0148*/ 	.word	index@(_ZN3cub18CUB_300001_SM_10006detail6reduce28DeviceReduceSingleTileKernelINS2_10policy_hubIfjN4cuda3std3__44plusIfEEE10Policy1000EPfSC_iS9_ffNS7_10__identityEEEvT0_T1_T2_T3_T4_T6_)
        /*014c*/ 	.word	0x00000000


	//----- nvinfo : EIATTR_REGCOUNT
	.align		4
.L_100:
        /*0150*/ 	.byte	0x04, 0x2f
        /*0152*/ 	.short	(.L_102 - .L_101)
	.align		4
.L_101:
        /*0154*/ 	.word	index@(_ZN3cub18CUB_300001_SM_10006detail6reduce28DeviceReduceSingleTileKernelINS2_10policy_hubIfyN4cuda3std3__44plusIfEEE10Policy1000EN6thrust24THRUST_300001_SM_1000_NS6detail15normal_iteratorINSD_10device_ptrIfEEEEPfyS9_ffNS7_10__identityEEEvT0_T1_T2_T3_T4_T6_)
        /*0158*/ 	.word	0x00000020


	//----- nvinfo : EIATTR_FRAME_SIZE
	.align		4
.L_102:
        /*015c*/ 	.byte	0x04, 0x11
        /*015e*/ 	.short	(.L_104 - .L_103)
	.align		4
.L_103:
        /*0160*/ 	.word	index@(_ZN3cub18CUB_300001_SM_10006detail6reduce28DeviceReduceSingleTileKernelINS2_10policy_hubIfyN4cuda3std3__44plusIfEEE10Policy1000EN6thrust24THRUST_300001_SM_1000_NS6detail15normal_iteratorINSD_10device_ptrIfEEEEPfyS9_ffNS7_10__identityEEEvT0_T1_T2_T3_T4_T6_)
        /*0164*/ 	.word	0x00000000


	//----- nvinfo : EIATTR_REGCOUNT
	.align		4
.L_104:
        /*0168*/ 	.byte	0x04, 0x2f
        /*016a*/ 	.short	(.L_106 - .L_105)
	.align		4
.L_105:
        /*016c*/ 	.word	index@(_ZN3cub18CUB_300001_SM_10006detail6reduce18DeviceReduceKernelINS2_10policy_hubIfyN4cuda3std3__44plusIfEEE10Policy1000EN6thrust24THRUST_300001_SM_1000_NS6detail15normal_iteratorINSD_10device_ptrIfEEEEyS9_fNS7_10__identityEEEvT0_PT3_T1_NS0_13GridEvenShareISN_EET2_T4_)
        /*0170*/ 	.word	0x0000001e


	//----- nvinfo : EIATTR_FRAME_SIZE
	.align		4
.L_106:
        /*0174*/ 	.byte	0x04, 0x11
        /*0176*/ 	.short	(.L_108 - .L_107)
	.align		4
.L_107:
        /*0178*/ 	.word	index@(_ZN3cub18CUB_300001_SM_10006detail6reduce18DeviceReduceKernelINS2_10policy_hubIfyN4cuda3std3__44plusIfEEE10Policy1000EN6thrust24THRUST_300001_SM_1000_NS6detail15normal_iteratorINSD_10device_ptrIfEEEEyS9_fNS7_10__identityEEEvT0_PT3_T1_NS0_13GridEvenShareISN_EET2_T4_)
        /*017c*/ 	.word	0x00000000


	//----- nvinfo : EIATTR_REGCOUNT
	.align		4
.L_108:
        /*0180*/ 	.byte	0x04, 0x2f
        /*0182*/ 	.short	(.L_110 - .L_109)
	.align		4
.L_109:
        /*0184*/ 	.word	index@(_ZN3cub18CUB_300001_SM_10006detail6reduce28DeviceReduceSingleTileKernelINS2_10policy_hubIfyN4cuda3std3__44plusIfEEE10Policy1000EPfSC_iS9_ffNS7_10__identityEEEvT0_T1_T2_T3_T4_T6_)
        /*0188*/ 	.word	0x0000001e


	//----- nvinfo : EIATTR_FRAME_SIZE
	.align		4
.L_110:
        /*018c*/ 	.byte	0x04, 0x11
        /*018e*/ 	.short	(.L_112 - .L_111)
	.align		4
.L_111:
        /*0190*/ 	.word	index@(_ZN3cub18CUB_300001_SM_10006detail6reduce28DeviceReduceSingleTileKernelINS2_10policy_hubIfyN4cuda3std3__44plusIfEEE10Policy1000EPfSC_iS9_ffNS7_10__identityEEEvT0_T1_T2_T3_T4_T6_)
        /*0194*/ 	.word	0x00000000


	//----- nvinfo : EIATTR_REGCOUNT
	.align		4
.L_112:
        /*0198*/ 	.byte	0x04, 0x2f
        /*019a*/ 	.short	(.L_114 - .L_113)
	.align		4
.L_113:
        /*019c*/ 	.word	index@(_ZN3cub18CUB_300001_SM_10006detail10radix_sort31DeviceRadixSortSingleTileKernelINS1_5radix10policy_hubIfNS0_8NullTypeEyE10Policy1000ELNS0_9SortOrderE0EfS6_yNS1_21identity_decomposer_tEEEvPKT1_PSB_PKT2_PSF_T3_iiT4_)
        /*01a0*/ 	.word	0x0000007f


	//----- nvinfo : EIATTR_FRAME_SIZE
	.align		4
.L_114:
        /*01a4*/ 	.byte	0x04, 0x11
        /*01a6*/ 	.short	(.L_116 - .L_115)
	.align		4
.L_115:
        /*01a8*/ 	.word	index@(_ZN3cub18CUB_300001_SM_10006detail10radix_sort31DeviceRadixSortSingleTileKernelINS1_5radix10policy_hubIfNS0_8NullTypeEyE10Policy1000ELNS0_9SortOrderE0EfS6_yNS1_21identity_decomposer_tEEEvPKT1_PSB_PKT2_PSF_T3_iiT4_)
        /*01ac*/ 	.word	0x00000000


	//----- nvinfo : EIATTR_REGCOUNT
	.align		4
.L_116:
        /*01b0*/ 	.byte	0x04, 0x2f
        /*01b2*/ 	.short	(.L_118 - .L_117)
	.align		4
.L_117:
        /*01b4*/ 	.word	index@(_ZN3cub18CUB_300001_SM_10006detail10radix_sort30DeviceRadixSortHistogramKernelINS1_5radix10policy_hubIfNS0_8NullTypeEyE10Policy1000ELNS0_9SortOrderE0EfyNS1_21identity_decomposer_tEEEvPT2_PKT1_SB_iiT3_)
        /*01b8*/ 	.word	0x00000020


	//----- nvinfo : EIATTR_FRAME_SIZE
	.align		4
.L_118:
        /*01bc*/ 	.byte	0x04, 0x11
        /*01be*/ 	.short	(.L_120 - .L_119)
	.align		4
.L_119:
        /*01c0*/ 	.word	index@(_ZN3cub18CUB_300001_SM_10006detail10radix_sort30DeviceRadixSortHistogramKernelINS1_5radix10policy_hubIfNS0_8NullTypeEyE10Policy1000ELNS0_9SortOrderE0EfyNS1_21identity_decomposer_tEEEvPT2_PKT1_SB_iiT3_)
        /*01c4*/ 	.word	0x00000000


	//----- nvinfo : EIATTR_REGCOUNT
	.align		4
.L_120:
        /*01c8*/ 	.byte	0x04, 0x2f
        /*01ca*/ 	.short	(.L_122 - .L_121)
	.align		4
.L_121:
        /*01cc*/ 	.word	index@(_ZN3cub18CUB_300001_SM_10006detail10radix_sort33DeviceRadixSortExclusiveSumKernelINS1_5radix10policy_hubIfNS0_8NullTypeEyE10Policy1000EyEEvPT0_)
        /*01d0*/ 	.word	0x00000020


	//----- nvinfo : EIATTR_FRAME_SIZE
	.align		4
.L_122:
        /*01d4*/ 	.byte	0x04, 0x11
        /*01d6*/ 	.short	(.L_124 - .L_123)
	.align		4
.L_123:
        /*01d8*/ 	.word	index@(_ZN3cub18CUB_300001_SM_10006detail10radix_sort33DeviceRadixSortExclusiveSumKernelINS1_5radix10policy_hubIfNS0_8NullTypeEyE10Policy1000EyEEvPT0_)
        /*01dc*/ 	.word	0x00000000


	//----- nvinfo : EIATTR_REGCOUNT
	.align		4
.L_124:
        /*01e0*/ 	.byte	0x04, 0x2f
        /*01e2*/ 	.short	(.L_126 - .L_125)
	.align		4
.L_125:
        /*01e4*/ 	.word	index@(_ZN3cub18CUB_300001_SM_10006detail10radix_sort29DeviceRadixSortOnesweepKernelINS1_5radix10policy_hubIfNS0_8NullTypeEyE10Policy1000ELNS0_9SortOrderE0EfS6_yiiNS1_21identity_decomposer_tEEEvPT5_SC_PT3_PKSD_PT1_PKSH_PT2_PKSL_T4_iiT6_)
        /*01e8*/ 	.word	0x00000038


	//----- nvinfo : EIATTR_FRAME_SIZE
	.align		4
.L_126:
        /*01ec*/ 	.byte	0x04, 0x11
        /*01ee*/ 	.short	(.L_128 - .L_127)
	.align		4
.L_127:
        /*01f0*/ 	.word	index@(_ZN3cub18CUB_300001_SM_10006detail10radix_sort29DeviceRadixSortOnesweepKernelINS1_5radix10policy_hubIfNS0_8NullTypeEyE10Policy1000ELNS0_9SortOrderE0EfS6_yiiNS1_21identity_decomposer_tEEEvPT5_SC_PT3_PKSD_PT1_PKSH_PT2_PKSL_T4_iiT6_)
        /*01f4*/ 	.word	0x00000000


	//----- nvinfo : EIATTR_MIN_STACK_SIZE
	.align		4
.L_128:
        /*01f8*/ 	.byte	0x04, 0x12
        /*01fa*/ 	.short	(.L_130 - .L_129)
	.align		4
.L_129:
        /*01fc*/ 	.word	index@(_ZN3cub18CUB_300001_SM_10006detail10radix_sort29DeviceRadixSortOnesweepKernelINS1_5radix10policy_hubIfNS0_8NullTypeEyE10Policy1000ELNS0_9SortOrderE0EfS6_yiiNS1_21identity_decomposer_tEEEvPT5_SC_PT3_PKSD_PT1_PKSH_PT2_PKSL_T4_iiT6_)
        /*0200*/ 	.word	0x00000000


	//----- nvinfo : EIATTR_MIN_STACK_SIZE
	.align		4
.L_130:
        /*0204*/ 	.byte	0x04, 0x12
        /*0206*/ 	.short	(.L_132 - .L_131)
	.align		4
.L_131:
        /*0208*/ 	.word	index@(_ZN3cub18CUB_300001_SM_10006detail10radix_sort33DeviceRadixSortExclusiveSumKernelINS1_5radix10policy_hubIfNS0_8NullTypeEyE10Policy1000EyEEvPT0_)
        /*020c*/ 	.word	0x00000000


	//----- nvinfo : EIATTR_MIN_STACK_SIZE
	.align		4
.L_132:
        /*0210*/ 	.byte	0x04, 0x12
        /*0212*/ 	.short	(.L_134 - .L_133)
	.align		4
.L_133:
        /*0214*/ 	.word	index@(_ZN3cub18CUB_300001_SM_10006detail10radix_sort30DeviceRadixSortHistogramKernelINS1_5radix10policy_hubIfNS0_8NullTypeEyE10Policy1000ELNS0_9SortOrderE0EfyNS1_21identity_decomposer_tEEEvPT2_PKT1_SB_iiT3_)
        /*0218*/ 	.word	0x00000000


	//----- nvinfo : EIATTR_MIN_STACK_SIZE
	.align		4
.L_134:
        /*021c*/ 	.byte	0x04, 0x12
        /*021e*/ 	.short	(.L_136 - .L_135)
	.align		4
.L_135:
        /*0220*/ 	.word	index@(_ZN3cub18CUB_300001_SM_10006detail10radix_sort31DeviceRadixSortSingleTileKernelINS1_5radix10policy_hubIfNS0_8NullTypeEyE10Policy1000ELNS0_9SortOrderE0EfS6_yNS1_21identity_decomposer_tEEEvPKT1_PSB_PKT2_PSF_T3_iiT4_)
        /*0224*/ 	.word	0x00000000


	//----- nvinfo : EIATTR_MIN_STACK_SIZE
	.align		4
.L_136:
        /*0228*/ 	.byte	0x04, 0x12
        /*022a*/ 	.short	(.L_138 - .L_137)
	.align		4
.L_137:
        /*022c*/ 	.word	index@(_ZN3cub18CUB_300001_SM_10006detail6reduce28DeviceReduceSingleTileKernelINS2_10policy_hubIfyN4cuda3std3__44plusIfEEE10Policy1000EPfSC_iS9_ffNS7_10__identityEEEvT0_T1_T2_T3_T4_T6_)
        /*0230*/ 	.word	0x00000000


	//----- nvinfo : EIATTR_MIN_STACK_SIZE
	.align		4
.L_138:
        /*0234*/ 	.byte	0x04, 0x12
        /*0236*/ 	.short	(.L_140 - .L_139)
	.align		4
.L_139:
        /*0238*/ 	.word	index@(_ZN3cub18CUB_300001_SM_10006detail6reduce18DeviceReduceKernelINS2_10policy_hubIfyN4cuda3std3__44plusIfEEE10Policy1000EN6thrust24THRUST_300001_SM_1000_NS6detail15normal_iteratorINSD_10device_ptrIfEEEEyS9_fNS7_10__identityEEEvT0_PT3_T1_NS0_13GridEvenShareISN_EET2_T4_)
        /*023c*/ 	.word	0x00000000


	//----- nvinfo : EIATTR_MIN_STACK_SIZE
	.align		4
.L_140:
        /*0240*/ 	.byte	0x04, 0x12
        /*0242*/ 	.short	(.L_142 - .L_141)
	.align		4
.L_141:
        /*0244*/ 	.word	index@(_ZN3cub18CUB_300001_SM_10006detail6reduce28DeviceReduceSingleTileKernelINS2_10policy_hubIfyN4cuda3std3__44plusIfEEE10Policy1000EN6thrust24THRUST_300001_SM_1000_NS6detail15normal_iteratorINSD_10device_ptrIfEEEEPfyS9_ffNS7_10__identityEEEvT0_T1_T2_T3_T4_T6_)
        /*0248*/ 	.word	0x00000000


	//----- nvinfo : EIATTR_MIN_STACK_SIZE
	.align		4
.L_142:
        /*024c*/ 	.byte	0x04, 0x12
        /*024e*/ 	.short	(.L_144 - .L_143)
	.align		4
.L_143:
        /*0250*/ 	.word	index@(_ZN3cub18CUB_300001_SM_10006detail6reduce28DeviceReduceSingleTileKernelINS2_10policy_hubIfjN4cuda3std3__44plusIfEEE10Policy1000EPfSC_iS9_ffNS7_10__identityEEEvT0_T1_T2_T3_T4_T6_)
        /*0254*/ 	.word	0x00000000


	//----- nvinfo : EIATTR_MIN_STACK_SIZE
	.align		4
.L_144:
        /*0258*/ 	.byte	0x04, 0x12
        /*025a*/ 	.short	(.L_146 - .L_145)
	.align		4
.L_145:
        /*025c*/ 	.word	index@(_ZN3cub18CUB_300001_SM_10006detail6reduce18DeviceReduceKernelINS2_10policy_hubIfjN4cuda3std3__44plusIfEEE10Policy1000EN6thrust24THRUST_300001_SM_1000_NS6detail15normal_iteratorINSD_10device_ptrIfEEEEjS9_fNS7_10__identityEEEvT0_PT3_T1_NS0_13GridEvenShareISN_EET2_T4_)
        /*0260*/ 	.word	0x00000000


	//----- nvinfo : EIATTR_MIN_STACK_SIZE
	.align		4
.L_146:
        /*0264*/ 	.byte	0x04, 0x12
        /*0266*/ 	.short	(.L_148 - .L_147)
	.align		4
.L_147:
        /*0268*/ 	.word	index@(_ZN3cub18CUB_300001_SM_10006detail6reduce28DeviceReduceSingleTileKernelINS2_10policy_hubIfjN4cuda3std3__44plusIfEEE10Policy1000EN6thrust24THRUST_300001_SM_1000_NS6detail15normal_iteratorINSD_10device_ptrIfEEEEPfjS9_ffNS7_10__identityEEEvT0_T1_T2_T3_T4_T6_)
        /*026c*/ 	.word	0x00000000


	//----- nvinfo : EIATTR_MIN_STACK_SIZE
	.align		4
.L_148:
        /*0270*/ 	.byte	0x04, 0x12
        /*0272*/ 	.short	(.L_150 - .L_149)
	.align		4
.L_149:
        /*0274*/ 	.word	index@(_ZN3cub18CUB_300001_SM_10006detail9transform16transform_kernelINS2_10policy_hubILb0EN4cuda3std3__45tupleIJN6thrust24THRUST_300001_SM_1000_NS6detail15normal_iteratorINSA_10device_ptrIfEEEESF_EEEE10policy1000ElNS7_4plusIfEESF_JPfSL_EEEvT0_iT1_T2_DpNS2_10kernel_argIT3_EE)
        /*0278*/ 	.word	0x00000000


	//----- nvinfo : EIATTR_MIN_STACK_SIZE
	.align		4
.L_150:
        /*027c*/ 	.byte	0x04, 0x12
        /*027e*/ 	.short	(.L_152 - .L_151)
	.align		4
.L_151:
        /*0280*/ 	.word	index@(_ZN3cub18CUB_300001_SM_10006detail9transform16transform_kernelINS2_10policy_hubILb0EN4cuda3std3__45tupleIJN6thrust24THRUST_300001_SM_1000_NS6detail15normal_iteratorINSA_10device_ptrIfEEEESF_EEEE10policy1000EiNS7_4plusIfEESF_JPfSL_EEEvT0_iT1_T2_DpNS2_10kernel_argIT3_EE)
        /*0284*/ 	.word	0x00000000


	//----- nvinfo : EIATTR_MIN_STACK_SIZE
	.align		4
.L_152:
        /*0288*/ 	.byte	0x04, 0x12
        /*028a*/ 	.short	(.L_154 - .L_153)
	.align		4
.L_153:
        /*028c*/ 	.word	index@(_ZN3cub18CUB_300001_SM_10006detail9transform16transform_kernelINS2_10policy_hubILb0EN4cuda3std3__45tupleIJN6thrust24THRUST_300001_SM_1000_NS6detail15normal_iteratorINSA_10device_ptrIfEEEESF_EEEE10policy1000ElNS7_10multipliesIfEESF_JPfSL_EEEvT0_iT1_T2_DpNS2_10kernel_argIT3_EE)
        /*0290*/ 	.word	0x00000000


	//----- nvinfo : EIATTR_MIN_STACK_SIZE
	.align		4
.L_154:
        /*0294*/ 	.byte	0x04, 0x12
        /*0296*/ 	.short	(.L_156 - .L_155)
	.align		4
.L_155:
        /*0298*/ 	.word	index@(_ZN3cub18CUB_300001_SM_10006detail9transform16transform_kernelINS2_10policy_hubILb0EN4cuda3std3__45tupleIJN6thrust24THRUST_300001_SM_1000_NS6detail15normal_iteratorINSA_10device_ptrIfEEEESF_EEEE10policy1000EiNS7_10multipliesIfEESF_JPfSL_EEEvT0_iT1_T2_DpNS2_10kernel_argIT3_EE)
        /*029c*/ 	.word	0x00000000


	//----- nvinfo : EIATTR_MIN_STACK_SIZE
	.align		4
.L_156:
        /*02a0*/ 	.byte	0x04, 0x12
        /*02a2*/ 	.short	(.L_158 - .L_157)
	.align		4
.L_157:
        /*02a4*/ 	.word	index@(_ZN3cub18CUB_300001_SM_10006detail9transform16transform_kernelINS2_10policy_hubILb1EN4cuda3std3__45tupleIJN6thrust24THRUST_300001_SM_1000_NS6detail15normal_iteratorINSA_10device_ptrIfEEEESF_EEEE10policy1000El13saxpy_functorSF_JPfSK_EEEvT0_iT1_T2_DpNS2_10kernel_argIT3_EE)
        /*02a8*/ 	.word	0x00000000


	//----- nvinfo : EIATTR_MIN_STACK_SIZE
	.align		4
.L_158:
        /*02ac*/ 	.byte	0x04, 0x12
        /*02ae*/ 	.short	(.L_160 - .L_159)
	.align		4
.L_159:
        /*02b0*/ 	.word	index@(_ZN3cub18CUB_300001_SM_10006detail9transform16transform_kernelINS2_10policy_hubILb1EN4cuda3std3__45tupleIJN6thrust24THRUST_300001_SM_1000_NS6detail15normal_iteratorINSA_10device_ptrIfEEEESF_EEEE10policy1000Ei13saxpy_functorSF_JPfSK_EEEvT0_iT1_T2_DpNS2_10kernel_argIT3_EE)
        /*02b4*/ 	.word	0x00000000


	//----- nvinfo : EIATTR_MIN_STACK_SIZE
	.align		4
.L_160:
        /*02b8*/ 	.byte	0x04, 0x12
        /*02ba*/ 	.short	(.L_162 - .L_161)
	.align		4
.L_161:
        /*02bc*/ 	.word	index@(_ZN3cub18CUB_300001_SM_10006detail8for_each13static_kernelINS2_12policy_hub_t12policy_500_tElN6thrust24THRUST_300001_SM_1000_NS8cuda_cub6__fill7functorINS7_6detail15normal_iteratorINS7_10device_ptrIfEEEEfEEEEvT0_T1_)
        /*02c0*/ 	.word	0x00000000


	//----- nvinfo : EIATTR_MIN_STACK_SIZE
	.align		4
.L_162:
        /*02c4*/ 	.byte	0x04, 0x12
        /*02c6*/ 	.short	(.L_164 - .L_163)
	.align		4
.L_163:
        /*02c8*/ 	.word	index@(_ZN3cub18CUB_300001_SM_10006detail8for_each13static_kernelINS2_12policy_hub_t12policy_500_tEmN6thrust24THRUST_300001_SM_1000_NS8cuda_cub20__uninitialized_fill7functorINS7_10device_ptrIfEEfEEEEvT0_T1_)
        /*02cc*/ 	.word	0x00000000


	//----- nvinfo : EIATTR_MIN_STACK_SIZE
	.align		4
.L_164:
        /*02d0*/ 	.byte	0x04, 0x12
        /*02d2*/ 	.short	(.L_166 - .L_165)
	.align		4
.L_165:
        /*02d4*/ 	.word	index@(_ZN3cub18CUB_300001_SM_10006detail11EmptyKernelIvEEvv)
        /*02d8*/ 	.word	0x00000000
.L_166:


//--------------------- .nv.compat                --------------------------
	.section	.nv.compat,"",@"SHT_CUDA_COMPAT_INFO"
	.align	4
        /*0000*/ 	.byte	0x02, 0x09, 0x00, 0x00, 0x02, 0x02, 0x02, 0x00, 0x02, 0x05, 0x05, 0x00, 0x03, 0x07, 0x01, 0x01
        /*0010*/ 	.byte	0x02, 0x03, 0x00, 0x00, 0x02, 0x06, 0x01, 0x00, 0x04, 0x0b, 0x08, 0x00, 0x09, 0x00, 0x00, 0x00
        /*0020*/ 	.byte	0x00, 0x00, 0x00, 0x00


//--------------------- .nv.info._ZN3cub18CUB_300001_SM_10006detail10radix_sort29DeviceRadixSortOnesweepKernelINS1_5radix10policy_hubIfNS0_8NullTypeEyE10Policy1000ELNS0_9SortOrderE0EfS6_yiiNS1_21identity_decomposer_tEEEvPT5_SC_PT3_PKSD_PT1_PKSH_PT2_PKSL_T4_iiT6_ --------------------------
	.section	.nv.info._ZN3cub18CUB_300001_SM_10006detail10radix_sort29DeviceRadixSortOnesweepKernelINS1_5radix10policy_hubIfNS0_8NullTypeEyE10Policy1000ELNS0_9SortOrderE0EfS6_yiiNS1_21identity_decomposer_tEEEvPT5_SC_PT3_PKSD_PT1_PKSH_PT2_PKSL_T4_iiT6_,"",@"SHT_CUDA_INFO"
	.sectionflags	@""
	.align	4


	//----- nvinfo : EIATTR_CUDA_API_VERSION
	.align		4
        /*0000*/ 	.byte	0x04, 0x37
        /*0002*/ 	.short	(.L_168 - .L_167)
.L_167:
        /*0004*/ 	.word	0x00000082


	//----- nvinfo : EIATTR_KPARAM_INFO
	.align		4
.L_168:
        /*0008*/ 	.byte	0x04, 0x17
        /*000a*/ 	.short	(.L_170 - .L_169)
.L_169:
        /*000c*/ 	.word	0x00000000
        /*0010*/ 	.short	0x000b
        /*0012*/ 	.short	0x004c
        /*0014*/ 	.byte	0x00, 0xf0, 0x05, 0x00


	//----- nvinfo : EIATTR_KPARAM_INFO
	.align		4
.L_170:
        /*0018*/ 	.byte	0x04, 0x17
        /*001a*/ 	.short	(.L_172 - .L_171)
.L_171:
        /*001c*/ 	.word	0x00000000
        /*0020*/ 	.short	0x000a
        /*0022*/ 	.short	0x0048
        /*0024*/ 	.byte	0x00, 0xf0, 0x11, 0x00


	//----- nvinfo : EIATTR_KPARAM_INFO
	.align		4
.L_172:
        /*0028*/ 	.byte	0x04, 0x17
        /*002a*/ 	.short	(.L_174 - .L_173)
.L_173:
        /*002c*/ 	.word	0x00000000
        /*0030*/ 	.short	0x0009
        /*0032*/ 	.short	0x0044
        /*0034*/ 	.byte	0x00, 0xf0, 0x11, 0x00


	//----- nvinfo : EIATTR_KPARAM_INFO
	.align		4
.L_174:
        /*0038*/ 	.byte	0x04, 0x17
        /*003a*/ 	.short	(.L_176 - .L_175)
.L_175:
        /*003c*/ 	.word	0x00000000
        /*0040*/ 	.short	0x0008
        /*0042*/ 	.short	0x0040
        /*0044*/ 	.byte	0x00, 0xf0, 0x11, 0x00


	//----- nvinfo : EIATTR_KPARAM_INFO
	.align		4
.L_176:
        /*0048*/ 	.byte	0x04, 0x17
        /*004a*/ 	.short	(.L_178 - .L_177)
.L_177:
        /*004c*/ 	.word	0x00000000
        /*0050*/ 	.short	0x0007
        /*0052*/ 	.short	0x0038
        /*0054*/ 	.byte	0x00, 0xf5, 0x21, 0x00


	//----- nvinfo : EIATTR_KPARAM_INFO
	.align		4
.L_178:
        /*0058*/ 	.byte	0x04, 0x17
        /*005a*/ 	.short	(.L_180 - .L_179)
.L_179:
        /*005c*/ 	.word	0x00000000
        /*0060*/ 	.short	0x0006
        /*0062*/ 	.short	0x0030
        /*0064*/ 	.byte	0x00, 0xf5, 0x21, 0x00


	//----- nvinfo : EIATTR_KPARAM_INFO
	.align		4
.L_180:
        /*0068*/ 	.byte	0x04, 0x17
        /*006a*/ 	.short	(.L_182 - .L_181)
.L_181:
        /*006c*/ 	.word	0x00000000
        /*0070*/ 	.short	0x0005
        /*0072*/ 	.short	0x0028
        /*0074*/ 	.byte	0x00, 0xf5, 0x21, 0x00


	//----- nvinfo : EIATTR_KPARAM_INFO
	.align		4
.L_182:
        /*0078*/ 	.byte	0x04, 0x17
        /*007a*/ 	.short	(.L_184 - .L_183)
.L_183:
        /*007c*/ 	.word	0x00000000
        /*0080*/ 	.short	0x0004
        /*0082*/ 	.short	0x0020
        /*0084*/ 	.byte	0x00, 0xf5, 0x21, 0x00


	//----- nvinfo : EIATTR_KPARAM_INFO
	.align		4
.L_184:
        /*0088*/ 	.byte	0x04, 0x17
        /*008a*/ 	.short	(.L_186 - .L_185)
.L_185:
        /*008c*/ 	.word	0x00000000
        /*0090*/ 	.short	0x0003
        /*0092*/ 	.short	0x0018
        /*0094*/ 	.byte	0x00, 0xf5, 0x21, 0x00


	//----- nvinfo : EIATTR_KPARAM_INFO
	.align		4
.L_186:
        /*0098*/ 	.byte	0x04, 0x17
        /*009a*/ 	.short	(.L_188 - .L_187)
.L_187:
        /*009c*/ 	.word	0x00000000
        /*00a0*/ 	.short	0x0002
        /*00a2*/ 	.short	0x0010
        /*00a4*/ 	.byte	0x00, 0xf5, 0x21, 0x00


	//----- nvinfo : EIATTR_KPARAM_INFO
	.align		4
.L_188:
        /*00a8*/ 	.byte	0x04, 0x17
        /*00aa*/ 	.short	(.L_190 - .L_189)
.L_189:
        /*00ac*/ 	.word	0x00000000
        /*00b0*/ 	.short	0x0001
        /*00b2*/ 	.short	0x0008
        /*00b4*/ 	.byte	0x00, 0xf5, 0x21, 0x00


	//----- nvinfo : EIATTR_KPARAM_INFO
	.align		4
.L_190:
        /*00b8*/ 	.byte	0x04, 0x17
        /*00ba*/ 	.short	(.L_192 - .L_191)
.L_191:
        /*00bc*/ 	.word	0x00000000
        /*00c0*/ 	.short	0x0000
        /*00c2*/ 	.short	0x0000
        /*00c4*/ 	.byte	0x00, 0xf5, 0x21, 0x00


	//----- nvinfo : EIATTR_SPARSE_MMA_MASK
	.align		4
.L_192:
        /*00c8*/ 	.byte	0x03, 0x50
        /*00ca*/ 	.short	0x0000


	//----- nvinfo : EIATTR_MAXREG_COUNT
	.align		4
        /*00cc*/ 	.byte	0x03, 0x1b
        /*00ce*/ 	.short	0x00a8


	//----- nvinfo : EIATTR_NUM_BARRIERS
	.align		4
        /*00d0*/ 	.byte	0x02, 0x4c
        /*00d2*/ 	.byte	0x01
	.zero		1


	//----- nvinfo : EIATTR_MERCURY_ISA_VERSION
	.align		4
        /*00d4*/ 	.byte	0x03, 0x5f
        /*00d6*/ 	.short	0x0101


	//----- nvinfo : EIATTR_COOP_GROUP_MASK_REGIDS
	.align		4
        /*00d8*/ 	.byte	0x04, 0x29
        /*00da*/ 	.short	(.L_194 - .L_193)


	//   ....[0]....
.L_193:
        /*00dc*/ 	.word	0xffffffff


	//   ....[1]....
        /*00e0*/ 	.word	0x0500001a


	//   ....[2]....
        /*00e4*/ 	.word	0xffffffff


	//   ....[3]....
        /*00e8*/ 	.word	0xffffffff


	//   ....[4]....
        /*00ec*/ 	.word	0xffffffff


	//   ....[5]....
        /*00f0*/ 	.word	0xffffffff


	//   ....[6]....
        /*00f4*/ 	.word	0xffffffff


	//   ....[7]....
        /*00f8*/ 	.word	0xffffffff


	//   ....[8]....
        /*00fc*/ 	.word	0xffffffff


	//   ....[9]....
        /*0100*/ 	.word	0xffffffff


	//   ....[10]....
        /*0104*/ 	.word	0xffffffff


	//   ....[11]....
        /*0108*/ 	.word	0xffffffff


	//   ....[12]....
        /*010c*/ 	.word	0xffffffff


	//   ....[13]....
        /*0110*/ 	.word	0xffffffff


	//   ....[14]....
        /*0114*/ 	.word	0xffffffff


	//   ....[15]....
        /*0118*/ 	.word	0xffffffff


	//   ....[16]....
        /*011c*/ 	.word	0xffffffff


	//   ....[17]....
        /*0120*/ 	.word	0xffffffff


	//   ....[18]....
        /*0124*/ 	.word	0xffffffff


	//   ....[19]....
        /*0128*/ 	.word	0xffffffff


	//   ....[20]....
        /*012c*/ 	.word	0xffffffff


	//   ....[21]....
        /*0130*/ 	.word	0xffffffff


	//   ....[22]....
        /*0134*/ 	.word	0xffffffff


	//   ....[23]....
        /*0138*/ 	.word	0xffffffff


	//   ....[24]....
        /*013c*/ 	.word	0xffffffff


	//   ....[25]....
        /*0140*/ 	.word	0xffffffff


	//   ....[26]....
        /*0144*/ 	.word	0xffffffff


	//   ....[27]....
        /*0148*/ 	.word	0xffffffff


	//   ....[28]....
        /*014c*/ 	.word	0xffffffff


	//   ....[29]....
        /*0150*/ 	.word	0xffffffff


	//   ....[30]....
        /*0154*/ 	.word	0xffffffff


	//   ....[31]....
        /*0158*/ 	.word	0xffffffff


	//   ....[32]....
        /*015c*/ 	.word	0xffffffff


	//   ....[33]....
        /*0160*/ 	.word	0xffffffff


	//   ....[34]....
        /*0164*/ 	.word	0xffffffff


	//   ....[35]....
        /*0168*/ 	.word	0xffffffff


	//   ....[36]....
        /*016c*/ 	.word	0xffffffff


	//   ....[37]....
        /*0170*/ 	.word	0xffffffff


	//   ....[38]....
        /*0174*/ 	.word	0xffffffff


	//   ....[39]....
        /*0178*/ 	.word	0xffffffff


	//   ....[40]....
        /*017c*/ 	.word	0xffffffff


	//   ....[41]....
        /*0180*/ 	.word	0xffffffff


	//   ....[42]....
        /*0184*/ 	.word	0xffffffff


	//   ....[43]....
        /*0188*/ 	.word	0xffffffff


	//   ....[44]....
        /*018c*/ 	.word	0xffffffff


	//   ....[45]....
        /*0190*/ 	.word	0xffffffff


	//   ....[46]....
        /*0194*/ 	.word	0xffffffff


	//   ....[47]....
        /*0198*/ 	.word	0xffffffff


	//   ....[48]....
        /*019c*/ 	.word	0xffffffff


	//   ....[49]....
        /*01a0*/ 	.word	0xffffffff


	//   ....[50]....
        /*01a4*/ 	.word	0xffffffff


	//   ....[51]....
        /*01a8*/ 	.word	0xffffffff


	//   ....[52]....
        /*01ac*/ 	.word	0xffffffff


	//   ....[53]....
        /*01b0*/ 	.word	0xffffffff


	//   ....[54]....
        /*01b4*/ 	.word	0xffffffff


	//   ....[55]....
        /*01b8*/ 	.word	0xffffffff


	//   ....[56]....
        /*01bc*/ 	.word	0xffffffff


	//   ....[57]....
        /*01c0*/ 	.word	0xffffffff


	//   ....[58]....
        /*01c4*/ 	.word	0xffffffff


	//   ....[59]....
        /*01c8*/ 	.word	0xffffffff


	//   ....[60]....
        /*01cc*/ 	.word	0xffffffff


	//   ....[61]....
        /*01d0*/ 	.word	0xffffffff


	//   ....[62]....
        /*01d4*/ 	.word	0xffffffff


	//   ....[63]....
        /*01d8*/ 	.word	0xffffffff


	//   ....[64]....
        /*01dc*/ 	.word	0xffffffff


	//   ....[65]....
        /*01e0*/ 	.word	0xffffffff


	//   ....[66]....
        /*01e4*/ 	.word	0xffffffff


	//   ....[67]....
        /*01e8*/ 	.word	0xffffffff


	//   ....[68]....
        /*01ec*/ 	.word	0xffffffff


	//   ....[69]....
        /*01f0*/ 	.word	0xffffffff


	//   ....[70]....
        /*01f4*/ 	.word	0xffffffff


	//   ....[71]....
        /*01f8*/ 	.word	0xffffffff


	//   ....[72]....
        /*01fc*/ 	.word	0xffffffff


	//   ....[73]....
        /*0200*/ 	.word	0xffffffff


	//   ....[74]....
        /*0204*/ 	.word	0xffffffff


	//   ....[75]....
        /*0208*/ 	.word	0xffffffff


	//   ....[76]....
        /*020c*/ 	.word	0xffffffff


	//   ....[77]....
        /*0210*/ 	.word	0xffffffff


	//   ....[78]....
        /*0214*/ 	.word	0xffffffff


	//   ....[79]....
        /*0218*/ 	.word	0xffffffff


	//   ....[80]....
        /*021c*/ 	.word	0xffffffff


	//   ....[81]....
        /*0220*/ 	.word	0xffffffff


	//   ....[82]....
        /*0224*/ 	.word	0xffffffff


	//   ....[83]....
        /*0228*/ 	.word	0xffffffff


	//   ....[84]....
        /*022c*/ 	.word	0xffffffff


	//   ....[85]....
        /*0230*/ 	.word	0xffffffff


	//   ....[86]....
        /*0234*/ 	.word	0xffffffff


	//   ....[87]....
        /*0238*/ 	.word	0xffffffff


	//   ....[88]....
        /*023c*/ 	.word	0xffffffff


	//   ....[89]....
        /*0240*/ 	.word	0xffffffff


	//   ....[90]....
        /*0244*/ 	.word	0xffffffff


	//   ....[91]....
        /*0248*/ 	.word	0xffffffff


	//   ....[92]....
        /*024c*/ 	.word	0xffffffff


	//   ....[93]....
        /*0250*/ 	.word	0xffffffff


	//   ....[94]....
        /*0254*/ 	.word	0xffffffff


	//   ....[95]....
        /*0258*/ 	.word	0xffffffff


	//   ....[96]....
        /*025c*/ 	.word	0xffffffff


	//   ....[97]....
        /*0260*/ 	.word	0xffffffff


	//   ....[98]....
        /*0264*/ 	.word	0xffffffff


	//   ....[99]....
        /*0268*/ 	.word	0xffffffff


	//   ....[100]....
        /*026c*/ 	.word	0xffffffff


	//   ....[101]....
        /*0270*/ 	.word	0xffffffff


	//   ....[102]....
        /*0274*/ 	.word	0xffffffff


	//   ....[103]....
        /*0278*/ 	.word	0xffffffff


	//   ....[104]....
        /*027c*/ 	.word	0xffffffff


	//   ....[105]....
        /*0280*/ 	.word	0xffffffff


	//   ....[106]....
        /*0284*/ 	.word	0xffffffff


	//   ....[107]....
        /*0288*/ 	.word	0xffffffff


	//   ....[108]....
        /*028c*/ 	.word	0xffffffff


	//   ....[109]....
        /*0290*/ 	.word	0xffffffff


	//   ....[110]....
        /*0294*/ 	.word	0xffffffff


	//   ....[111]....
        /*0298*/ 	.word	0xffffffff


	//   ....[112]....
        /*029c*/ 	.word	0xffffffff


	//   ....[113]....
        /*02a0*/ 	.word	0xffffffff


	//   ....[114]....
        /*02a4*/ 	.word	0xffffffff


	//   ....[115]....
        /*02a8*/ 	.word	0xffffffff


	//   ....[116]....
        /*02ac*/ 	.word	0xffffffff


	//   ....[117]....
        /*02b0*/ 	.word	0xffffffff


	//   ....[118]....
        /*02b4*/ 	.word	0xffffffff


	//   ....[119]....
        /*02b8*/ 	.word	0xffffffff


	//   ....[120]....
        /*02bc*/ 	.word	0xffffffff


	//   ....[121]....
        /*02c0*/ 	.word	0xffffffff


	//   ....[122]....
        /*02c4*/ 	.word	0xffffffff


	//   ....[123]....
        /*02c8*/ 	.word	0xffffffff


	//   ....[124]....
        /*02cc*/ 	.word	0xffffffff


	//   ....[125]....
        /*02d0*/ 	.word	0xffffffff


	//   ....[126]....
        /*02d4*/ 	.word	0xffffffff


	//   ....[127]....
        /*02d8*/ 	.word	0xffffffff


	//   ....[128]....
        /*02dc*/ 	.word	0xffffffff


	//   ....[129]....
        /*02e0*/ 	.word	0xffffffff


	//   ....[130]....
        /*02e4*/ 	.word	0xffffffff


	//   ....[131]....
        /*02e8*/ 	.word	0xffffffff


	//   ....[132]....
        /*02ec*/ 	.word	0xffffffff


	//   ....[133]....
        /*02f0*/ 	.word	0xffffffff


	//   ....[134]....
        /*02f4*/ 	.word	0xffffffff


	//   ....[135]....
        /*02f8*/ 	.word	0xffffffff


	//   ....[136]....
        /*02fc*/ 	.word	0xffffffff


	//   ....[137]....
        /*0300*/ 	.word	0xffffffff


	//   ....[138]....
        /*0304*/ 	.word	0xffffffff


	//   ....[139]....
        /*0308*/ 	.word	0xffffffff


	//   ....[140]....
        /*030c*/ 	.word	0xffffffff


	//   ....[141]....
        /*0310*/ 	.word	0xffffffff


	//   ....[142]....
        /*0314*/ 	.word	0xffffffff


	//   ....[143]....
        /*0318*/ 	.word	0xffffffff


	//   ....[144]....
        /*031c*/ 	.word	0xffffffff


	//   ....[145]....
        /*0320*/ 	.word	0xffffffff


	//   ....[146]....
        /*0324*/ 	.word	0xffffffff


	//   ....[147]....
        /*0328*/ 	.word	0xffffffff


	//   ....[148]....
        /*032c*/ 	.word	0xffffffff


	//   ....[149]....
        /*0330*/ 	.word	0xffffffff


	//   ....[150]....
        /*0334*/ 	.word	0xffffffff


	//   ....[151]....
        /*0338*/ 	.word	0xffffffff


	//   ....[152]....
        /*033c*/ 	.word	0xffffffff


	//   ....[153]....
        /*0340*/ 	.word	0xffffffff


	//   ....[154]....
        /*0344*/ 	.word	0xffffffff


	//   ....[155]....
        /*0348*/ 	.word	0xffffffff


	//   ....[156]....
        /*034c*/ 	.word	0xffffffff


	//   ....[157]....
        /*0350*/ 	.word	0xffffffff


	//   ....[158]....
        /*0354*/ 	.word	0xffffffff


	//   ....[159]....
        /*0358*/ 	.word	0xffffffff


	//   ....[160]....
        /*035c*/ 	.word	0xffffffff


	//   ....[161]....
        /*0360*/ 	.word	0xffffffff


	//   ....[162]....
        /*0364*/ 	.word	0xffffffff


	//   ....[163]....
        /*0368*/ 	.word	0xffffffff


	//   ....[164]....
        /*036c*/ 	.word	0xffffffff


	//   ....[165]....
        /*0370*/ 	.word	0xffffffff


	//   ....[166]....
        /*0374*/ 	.word	0xffffffff


	//   ....[167]....
        /*0378*/ 	.word	0xffffffff


	//   ....[168]....
        /*037c*/ 	.word	0xffffffff


	//   ....[169]....
        /*0380*/ 	.word	0x05000004


	//   ....[170]....
        /*0384*/ 	.word	0xffffffff


	//   ....[171]....
        /*0388*/ 	.word	0xffffffff


	//   ....[172]....
        /*038c*/ 	.word	0xffffffff


	//   ....[173]....
        /*0390*/ 	.word	0xffffffff


	//   ....[174]....
        /*0394*/ 	.word	0xffffffff


	//   ....[175]....
        /*0398*/ 	.word	0xffffffff


	//   ....[176]....
        /*039c*/ 	.word	0xffffffff


	//   ....[177]....
        /*03a0*/ 	.word	0xffffffff


	//   ....[178]....
        /*03a4*/ 	.word	0xffffffff


	//   ....[179]....
        /*03a8*/ 	.word	0xffffffff


	//   ....[180]....
        /*03ac*/ 	.word	0xffffffff


	//   ....[181]....
        /*03b0*/ 	.word	0xffffffff


	//   ....[182]....
        /*03b4*/ 	.word	0xffffffff


	//   ....[183]....
        /*03b8*/ 	.word	0xffffffff


	//   ....[184]....
        /*03bc*/ 	.word	0xffffffff


	//   ....[185]....
        /*03c0*/ 	.word	0xffffffff


	//   ....[186]....
        /*03c4*/ 	.word	0xffffffff


	//   ....[187]....
        /*03c8*/ 	.word	0xffffffff


	//   ....[188]....
        /*03cc*/ 	.word	0xffffffff


	//   ....[189]....
        /*03d0*/ 	.word	0xffffffff


	//   ....[190]....
        /*03d4*/ 	.word	0xffffffff


	//   ....[191]....
        /*03d8*/ 	.word	0xffffffff


	//   ....[192]....
        /*03dc*/ 	.word	0xffffffff


	//   ....[193]....
        /*03e0*/ 	.word	0xffffffff


	//   ....[194]....
        /*03e4*/ 	.word	0xffffffff


	//   ....[195]....
        /*03e8*/ 	.word	0xffffffff


	//   ....[196]....
        /*03ec*/ 	.word	0xffffffff


	//   ....[197]....
        /*03f0*/ 	.word	0xffffffff


	//   ....[198]....
        /*03f4*/ 	.word	0xffffffff


	//   ....[199]....
        /*03f8*/ 	.word	0xffffffff


	//   ....[200]....
        /*03fc*/ 	.word	0xffffffff


	//   ....[201]....
        /*0400*/ 	.word	0xffffffff


	//   ....[202]....
        /*0404*/ 	.word	0xffffffff


	//   ....[203]....
        /*0408*/ 	.word	0xffffffff


	//   ....[204]....
        /*040c*/ 	.word	0xffffffff


	//   ....[205]....
        /*0410*/ 	.word	0xffffffff


	//   ....[206]....
        /*0414*/ 	.word	0x0500002e


	//   ....[207]....
        /*0418*/ 	.word	0x0500002e


	//   ....[208]....
        /*041c*/ 	.word	0x0500002e


	//   ....[209]....
        /*0420*/ 	.word	0x0500002e


	//   ....[210]....
        /*0424*/ 	.word	0x0500002e


	//----- nvinfo : EIATTR_COOP_GROUP_INSTR_OFFSETS
	.align		4
.L_194:
        /*0428*/ 	.byte	0x04, 0x28
        /*042a*/ 	.short	(.L_196 - .L_195)


	//   ....[0]....
.L_195:
        /*042c*/ 	.word	0x00001220


	//   ....[1]....
        /*0430*/ 	.word	0x00001d00


	//   ....[2]....
        /*0434*/ 	.word	0x00002a50


	//   ....[3]....
        /*0438*/ 	.word	0x00002a70


	//   ....[4]....
        /*043c*/ 	.word	0x00002a90


	//   ....[5]....
        /*0440*/ 	.word	0x00002ab0


	//   ....[6]....
        /*0444*/ 	.word	0x00002ad0


	//   ....[7]....
        /*0448*/ 	.word	0x00002fa0


	//   ....[8]....
        /*044c*/ 	.word	0x00002fb0


	//   ....[9]....
        /*0450*/ 	.word	0x00002fd0


	//   ....[10]....
        /*0454*/ 	.word	0x00002ff0


	//   ....[11]....
        /*0458*/ 	.word	0x00003040


	//   ....[12]....
        /*045c*/ 	.word	0x00003070


	//   ....[13]....
        /*0460*/ 	.word	0x000030b0


	//   ....[14]....
        /*0464*/ 	.word	0x000030f0


	//   ....[15]....
        /*0468*/ 	.word	0x000031e0


	//   ....[16]....
        /*046c*/ 	.word	0x00003240


	//   ....[17]....
        /*0470*/ 	.word	0x00003250


	//   ....[18]....
        /*0474*/ 	.word	0x00003270


	//   ....[19]....
        /*0478*/ 	.word	0x000032b0


	//   ....[20]....
        /*047c*/ 	.word	0x000032e0


	//   ....[21]....
        /*0480*/ 	.word	0x00003320


	//   ....[22]....
        /*0484*/ 	.word	0x00003340


	//   ....[23]....
        /*0488*/ 	.word	0x00003360


	//   ....[24]....
        /*048c*/ 	.word	0x000034a0


	//   ....[25]....
        /*0490*/ 	.word	0x000034d0


	//   ....[26]....
        /*0494*/ 	.word	0x000034e0


	//   ....[27]....
        /*0498*/ 	.word	0x00003500


	//   ....[28]....
        /*049c*/ 	.word	0x00003540


	//   ....[29]....
        /*04a0*/ 	.word	0x00003570


	//   ....[30]....
        /*04a4*/ 	.word	0x000035b0


	//   ....[31]....
        /*04a8*/ 	.word	0x000035d0


	//   ....[32]....
        /*04ac*/ 	.word	0x000035f0


	//   ....[33]....
        /*04b0*/ 	.word	0x00003720


	//   ....[34]....
        /*04b4*/ 	.word	0x00003740


	//   ....[35]....
        /*04b8*/ 	.word	0x00003750


	//   ....[36]....
        /*04bc*/ 	.word	0x00003770


	//   ....[37]....
        /*04c0*/ 	.word	0x000037b0


	//   ....[38]....
        /*04c4*/ 	.word	0x000037e0


	//   ....[39]....
        /*04c8*/ 	.word	0x00003820


	//   ....[40]....
        /*04cc*/ 	.word	0x00003840


	//   ....[41]....
        /*04d0*/ 	.word	0x00003860


	//   ....[42]....
        /*04d4*/ 	.word	0x000039a0


	//   ....[43]....
        /*04d8*/ 	.word	0x000039d0


	//   ....[44]....
        /*04dc*/ 	.word	0x000039e0


	//   ....[45]....
        /*04e0*/ 	.word	0x00003a00


	//   ....[46]....
        /*04e4*/ 	.word	0x00003a40


	//   ....[47]....
        /*04e8*/ 	.word	0x00003a70


	//   ....[48]....
        /*04ec*/ 	.word	0x00003ab0


	//   ....[49]....
        /*04f0*/ 	.word	0x00003ad0


	//   ....[50]....
        /*04f4*/ 	.word	0x00003af0


	//   ....[51]....
        /*04f8*/ 	.word	0x00003c20


	//   ....[52]....
        /*04fc*/ 	.word	0x00003c40


	//   ....[53]....
        /*0500*/ 	.word	0x00003c50


	//   ....[54]....
        /*0504*/ 	.word	0x00003c70


	//   ....[55]....
        /*0508*/ 	.word	0x00003cb0


	//   ....[56]....
        /*050c*/ 	.word	0x00003ce0


	//   ....[57]....
        /*0510*/ 	.word	0x00003d20


	//   ....[58]....
        /*0514*/ 	.word	0x00003d40


	//   ....[59]....
        /*0518*/ 	.word	0x00003d60


	//   ....[60]....
        /*051c*/ 	.word	0x00003ea0


	//   ....[61]....
        /*0520*/ 	.word	0x00003ed0


	//   ....[62]....
        /*0524*/ 	.word	0x00003ee0


	//   ....[63]....
        /*0528*/ 	.word	0x00003f00


	//   ....[64]....
        /*052c*/ 	.word	0x00003f40


	//   ....[65]....
        /*0530*/ 	.word	0x00003f70


	//   ....[66]....
        /*0534*/ 	.word	0x00003fb0


	//   ....[67]....
        /*0538*/ 	.word	0x00003fd0


	//   ....[68]....
        /*053c*/ 	.word	0x00003ff0


	//   ....[69]....
        /*0540*/ 	.word	0x00004120


	//   ....[70]....
        /*0544*/ 	.word	0x00004140


	//   ....[71]....
        /*0548*/ 	.word	0x00004150


	//   ....[72]....
        /*054c*/ 	.word	0x00004180


	//   ....[73]....
        /*0550*/ 	.word	0x000041a0


	//   ....[74]....
        /*0554*/ 	.word	0x000041f0


	//   ....[75]....
        /*0558*/ 	.word	0x00004210


	//   ....[76]....
        /*055c*/ 	.word	0x00004250


	//   ....[77]....
        /*0560*/ 	.word	0x00004270


	//   ....[78]....
        /*0564*/ 	.word	0x000043a0


	//   ....[79]....
        /*0568*/ 	.word	0x000043d0


	//   ....[80]....
        /*056c*/ 	.word	0x000043e0


	//   ....[81]....
        /*0570*/ 	.word	0x00004430


	//   ....[82]....
        /*0574*/ 	.word	0x00004460


	//   ....[83]....
        /*0578*/ 	.word	0x00004490


	//   ....[84]....
        /*057c*/ 	.word	0x000044c0


	//   ....[85]....
        /*0580*/ 	.word	0x000044f0


	//   ....[86]....
        /*0584*/ 	.word	0x00004520


	//   ....[87]....
        /*0588*/ 	.word	0x00004620


	//   ....[88]....
        /*058c*/ 	.word	0x00004640


	//   ....[89]....
        /*0590*/ 	.word	0x00004650


	//   ....[90]....
        /*0594*/ 	.word	0x000046a0


	//   ....[91]....
        /*0598*/ 	.word	0x000046d0


	//   ....[92]....
        /*059c*/ 	.word	0x000046e0


	//   ....[93]....
        /*05a0*/ 	.word	0x00004720


	//   ....[94]....
        /*05a4*/ 	.word	0x00004760


	//   ....[95]....
        /*05a8*/ 	.word	0x00004790


	//   ....[96]....
        /*05ac*/ 	.word	0x000048b0


	//   ....[97]....
        /*05b0*/ 	.word	0x000048e0


	//   ....[98]....
        /*05b4*/ 	.word	0x000048f0


	//   ....[99]....
        /*05b8*/ 	.word	0x00004940


	//   ....[100]....
        /*05bc*/ 	.word	0x00004970


	//   ....[101]....
        /*05c0*/ 	.word	0x000049a0


	//   ....[102]....
        /*05c4*/ 	.word	0x000049d0


	//   ....[103]....
        /*05c8*/ 	.word	0x00004a00


	//   ....[104]....
        /*05cc*/ 	.word	0x00004a30


	//   ....[105]....
        /*05d0*/ 	.word	0x00004b50


	//   ....[106]....
        /*05d4*/ 	.word	0x00004b80


	//   ....[107]....
        /*05d8*/ 	.word	0x00004b90


	//   ....[108]....
        /*05dc*/ 	.word	0x00004be0


	//   ....[109]....
        /*05e0*/ 	.word	0x00004c10


	//   ....[110]....
        /*05e4*/ 	.word	0x00004c40


	//   ....[111]....
        /*05e8*/ 	.word	0x00004c70


	//   ....[112]....
        /*05ec*/ 	.word	0x00004ca0


	//   ....[113]....
        /*05f0*/ 	.word	0x00004cd0


	//   ....[114]....
        /*05f4*/ 	.word	0x00004df0


	//   ....[115]....
        /*05f8*/ 	.word	0x00004e20


	//   ....[116]....
        /*05fc*/ 	.word	0x00004e30


	//   ....[117]....
        /*0600*/ 	.word	0x00004e80


	//   ....[118]....
        /*0604*/ 	.word	0x00004eb0


	//   ....[119]....
        /*0608*/ 	.word	0x00004ee0


	//   ....[120]....
        /*060c*/ 	.word	0x00004f10


	//   ....[121]....
        /*0610*/ 	.word	0x00004f40


	//   ....[122]....
        /*0614*/ 	.word	0x00004f70


	//   ....[123]....
        /*0618*/ 	.word	0x00005090


	//   ....[124]....
        /*061c*/ 	.word	0x000050c0


	//   ....[125]....
        /*0620*/ 	.word	0x000050d0


	//   ....[126]....
        /*0624*/ 	.word	0x00005120


	//   ....[127]....
        /*0628*/ 	.word	0x00005150


	//   ....[128]....
        /*062c*/ 	.word	0x00005180


	//   ....[129]....
        /*0630*/ 	.word	0x000051b0


	//   ....[130]....
        /*0634*/ 	.word	0x000051e0


	//   ....[131]....
        /*0638*/ 	.word	0x00005210


	//   ....[132]....
        /*063c*/ 	.word	0x00005330


	//   ....[133]....
        /*0640*/ 	.word	0x00005360


	//   ....[134]....
        /*0644*/ 	.word	0x00005370


	//   ....[135]....
        /*0648*/ 	.word	0x000053c0


	//   ....[136]....
        /*064c*/ 	.word	0x000053f0


	//   ....[137]....
        /*0650*/ 	.word	0x00005420


	//   ....[138]....
        /*0654*/ 	.word	0x00005450


	//   ....[139]....
        /*0658*/ 	.word	0x00005480


	//   ....[140]....
        /*065c*/ 	.word	0x000054b0


	//   ....[141]....
        /*0660*/ 	.word	0x000055d0


	//   ....[142]....
        /*0664*/ 	.word	0x00005600


	//   ....[143]....
        /*0668*/ 	.word	0x00005610


	//   ....[144]....
        /*066c*/ 	.word	0x00005660


	//   ....[145]....
        /*0670*/ 	.word	0x00005690


	//   ....[146]....
        /*0674*/ 	.word	0x000056c0


	//   ....[147]....
        /*0678*/ 	.word	0x000056f0


	//   ....[148]....
        /*067c*/ 	.word	0x00005720


	//   ....[149]....
        /*0680*/ 	.word	0x00005750


	//   ....[150]....
        /*0684*/ 	.word	0x00005870


	//   ....[151]....
        /*0688*/ 	.word	0x000058a0


	//   ....[152]....
        /*068c*/ 	.word	0x000058b0


	//   ....[153]....
        /*0690*/ 	.word	0x00005900


	//   ....[154]....
        /*0694*/ 	.word	0x00005930


	//   ....[155]....
        /*0698*/ 	.word	0x00005960


	//   ....[156]....
        /*069c*/ 	.word	0x00005990


	//   ....[157]....
        /*06a0*/ 	.word	0x000059c0


	//   ....[158]....
        /*06a4*/ 	.word	0x000059f0


	//   ....[159]....
        /*06a8*/ 	.word	0x00005b00


	//   ....[160]....
        /*06ac*/ 	.word	0x00005b20


	//   ....[161]....
        /*06b0*/ 	.word	0x00005b30


	//   ....[162]....
        /*06b4*/ 	.word	0x00005b60


	//   ....[163]....
        /*06b8*/ 	.word	0x00005b80


	//   ....[164]....
        /*06bc*/ 	.word	0x00005bd0


	//   ....[165]....
        /*06c0*/ 	.word	0x00005c00


	//   ....[166]....
        /*06c4*/ 	.word	0x00005c50


	//   ....[167]....
        /*06c8*/ 	.word	0x00005c80


	//   ....[168]....
        /*06cc*/ 	.word	0x00005da0


	//   ....[169]....
        /*06d0*/ 	.word	0x00006200


	//   ....[170]....
        /*06d4*/ 	.word	0x00006590


	//   ....[171]....
        /*06d8*/ 	.word	0x00006690


	//   ....[172]....
        /*06dc*/ 	.word	0x00006790


	//   ....[173]....
        /*06e0*/ 	.word	0x00006890


	//   ....[174]....
        /*06e4*/ 	.word	0x00006990


	//   ....[175]....
        /*06e8*/ 	.word	0x00006a90


	//   ....[176]....
        /*06ec*/ 	.word	0x00006b90


	//   ....[177]....
        /*06f0*/ 	.word	0x00006c90


	//   ....[178]....
        /*06f4*/ 	.word	0x00006d90


	//   ....[179]....
        /*06f8*/ 	.word	0x00006e90


	//   ....[180]....
        /*06fc*/ 	.word	0x00006f90


	//   ....[181]....
        /*0700*/ 	.word	0x00007090


	//   ....[182]....
        /*0704*/ 	.word	0x00007190


	//   ....[183]....
        /*0708*/ 	.word	0x00007290


	//   ....[184]....
        /*070c*/ 	.word	0x00007390


	//   ....[185]....
        /*0710*/ 	.word	0x00007490


	//   ....[186]....
        /*0714*/ 	.word	0x00007590


	//   ....[187]....
        /*0718*/ 	.word	0x00007690


	//   ....[188]....
        /*071c*/ 	.word	0x000078d0


	//   ....[189]....
        /*0720*/ 	.word	0x00007a50


	//   ....[190]....
        /*0724*/ 	.word	0x00007bd0


	//   ....[191]....
        /*0728*/ 	.word	0x00007d50


	//   ....[192]....
        /*072c*/ 	.word	0x00007ed0


	//   ....[193]....
        /*0730*/ 	.word	0x00008050


	//   ....[194]....
        /*0734*/ 	.word	0x000081d0


	//   ....[195]....
        /*0738*/ 	.word	0x00008350


	//   ....[196]....
        /*073c*/ 	.word	0x000084d0


	//   ....[197]....
        /*0740*/ 	.word	0x00008650


	//   ....[198]....
        /*0744*/ 	.word	0x000087d0


	//   ....[199]....
        /*0748*/ 	.word	0x00008940


	//   ....[200]....
        /*074c*/ 	.word	0x00008aa0


	//   ....[201]....
        /*0750*/ 	.word	0x00008c00


	//   ....[202]....
        /*0754*/ 	.word	0x00008d60


	//   ....[203]....
        /*0758*/ 	.word	0x00008ec0


	//   ....[204]....
        /*075c*/ 	.word	0x00009020


	//   ....[205]....
        /*0760*/ 	.word	0x000091a0


	//   ....[206]....
        /*0764*/ 	.word	0x00009210


	//   ....[207]....
        /*0768*/ 	.word	0x00009280


	//   ....[208]....
        /*076c*/ 	.word	0x000092f0


	//   ....[209]....
        /*0770*/ 	.word	0x00009360


	//   ....[210]....
        /*0774*/ 	.word	0x000093d0


	//----- nvinfo : EIATTR_VRC_CTA_INIT_COUNT
	.align		4
.L_196:
        /*0778*/ 	.byte	0x02, 0x4a
	.zero		1
	.zero		1


	//----- nvinfo : EIATTR_EXIT_INSTR_OFFSETS
	.align		4
        /*077c*/ 	.byte	0x04, 0x1c
        /*077e*/ 	.short	(.L_198 - .L_197)


	//   ....[0]....
.L_197:
        /*0780*/ 	.word	0x00002460


	//   ....[1]....
        /*0784*/ 	.word	0x00002840


	//   ....[2]....
        /*0788*/ 	.word	0x00002860


	//   ....[3]....
        /*078c*/ 	.word	0x000076a0


	//   ....[4]....
        /*0790*/ 	.word	0x000091b0


	//----- nvinfo : EIATTR_MAX_THREADS
	.align		4
.L_198:
        /*0794*/ 	.byte	0x04, 0x05
        /*0796*/ 	.short	(.L_200 - .L_199)
.L_199:
        /*0798*/ 	.word	0x00000180
        /*079c*/ 	.word	0x00000001
        /*07a0*/ 	.word	0x00000001


	//----- nvinfo : EIATTR_CRS_STACK_SIZE
	.align		4
.L_200:
        /*07a4*/ 	.byte	0x04, 0x1e
        /*07a6*/ 	.short	(.L_202 - .L_201)
.L_201:
        /*07a8*/ 	.word	0x00000000


	//----- nvinfo : EIATTR_CBANK_PARAM_SIZE
	.align		4
.L_202:
        /*07ac*/ 	.byte	0x03, 0x19
        /*07ae*/ 	.short	0x004d


	//----- nvinfo : EIATTR_PARAM_CBANK
	.align		4
        /*07b0*/ 	.byte	0x04, 0x0a
        /*07b2*/ 	.short	(.L_204 - .L_203)
	.align		4
.L_203:
        /*07b4*/ 	.word	index@(.nv.constant0._ZN3cub18CUB_300001_SM_10006detail10radix_sort29DeviceRadixSortOnesweepKernelINS1_5radix10policy_hubIfNS0_8NullTypeEyE10Policy1000ELNS0_9SortOrderE0EfS6_yiiNS1_21identity_decomposer_tEEEvPT5_SC_PT3_PKSD_PT1_PKSH_PT2_PKSL_T4_iiT6_)
        /*07b8*/ 	.short	0x0380
        /*07ba*/ 	.short	0x004d


	//----- nvinfo : EIATTR_SW_WAR
	.align		4
.L_204:
        /*07bc*/ 	.byte	0x04, 0x36
        /*07be*/ 	.short	(.L_206 - .L_205)
.L_205:
        /*07c0*/ 	.word	0x00000008
.L_206:


//--------------------- .nv.info._ZN3cub18CUB_300001_SM_10006detail10radix_sort33DeviceRadixSortExclusiveSumKernelINS1_5radix10policy_hubIfNS0_8NullTypeEyE10Policy1000EyEEvPT0_ --------------------------
	.section	.nv.info._ZN3cub18CUB_300001_SM_10006detail10radix_sort33DeviceRadixSortExclusiveSumKernelINS1_5radix10policy_hubIfNS0_8NullTypeEyE10Policy1000EyEEvPT0_,"",@"SHT_CUDA_INFO"
	.sectionflags	@""
	.align	4


	//----- nvinfo : EIATTR_CUDA_API_VERSION
	.align		4
        /*0000*/ 	.byte	0x04, 0x37
        /*0002*/ 	.short	(.L_208 - .L_207)
.L_207:
        /*0004*/ 	.word	0x00000082


	//----- nvinfo : EIATTR_KPARAM_INFO
	.align		4
.L_208:
        /*0008*/ 	.byte	0x04, 0x17
        /*000a*/ 	.short	(.L_210 - .L_209)
.L_209:
        /*000c*/ 	.word	0x00000000
        /*0010*/ 	.short	0x0000
        /*0012*/ 	.short	0x0000
        /*0014*/ 	.byte	0x00, 0xf5, 0x21, 0x00


	//----- nvinfo : EIATTR_SPARSE_MMA_MASK
	.align		4
.L_210:
        /*0018*/ 	.byte	0x03, 0x50
        /*001a*/ 	.short	0x0000


	//----- nvinfo : EIATTR_MAXREG_COUNT
	.align		4
        /*001c*/ 	.byte	0x03, 0x1b
        /*001e*/ 	.short	0x00ff


	//----- nvinfo : EIATTR_NUM_BARRIERS
	.align		4
        /*0020*/ 	.byte	0x02, 0x4c
        /*0022*/ 	.byte	0x01
	.zero		1


	//----- nvinfo : EIATTR_MERCURY_ISA_VERSION
	.align		4
        /*0024*/ 	.byte	0x03, 0x5f
        /*0026*/ 	.short	0x0101


	//----- nvinfo : EIATTR_COOP_GROUP_MASK_REGIDS
	.align		4
        /*0028*/ 	.byte	0x04, 0x29
        /*002a*/ 	.short	(.L_212 - .L_211)


	//   ....[0]....
.L_211:
        /*002c*/ 	.word	0xffffffff


	//   ....[1]....
        /*0030*/ 	.word	0xffffffff


	//   ....[2]....
        /*0034*/ 	.word	0xffffffff


	//   ....[3]....
        /*0038*/ 	.word	0xffffffff


	//   ....[4]....
        /*003c*/ 	.word	0xffffffff


	//   ....[5]....
        /*0040*/ 	.word	0xffffffff


	//   ....[6]....
        /*0044*/ 	.word	0xffffffff


	//   ....[7]....
        /*0048*/ 	.word	0xffffffff


	//   ....[8]....
        /*004c*/ 	.word	0xffffffff


	//   ....[9]....
        /*0050*/ 	.word	0xffffffff


	//   ....[10]....
        /*0054*/ 	.word	0x05000015


	//   ....[11]....
        /*0058*/ 	.word	0x05000015


	//   ....[12]....
        /*005c*/ 	.word	0x05000015


	//   ....[13]....
        /*0060*/ 	.word	0x05000015


	//   ....[14]....
        /*0064*/ 	.word	0x05000015


	//   ....[15]....
        /*0068*/ 	.word	0x05000015


	//   ....[16]....
        /*006c*/ 	.word	0x05000015


	//   ....[17]....
        /*0070*/ 	.word	0x05000015


	//   ....[18]....
        /*0074*/ 	.word	0x05000015


	//   ....[19]....
        /*0078*/ 	.word	0x05000015


	//----- nvinfo : EIATTR_COOP_GROUP_INSTR_OFFSETS
	.align		4
.L_212:
        /*007c*/ 	.byte	0x04, 0x28
        /*007e*/ 	.short	(.L_214 - .L_213)


	//   ....[0]....
.L_213:
        /*0080*/ 	.word	0x00000250


	//   ....[1]....
        /*0084*/ 	.word	0x00000260


	//   ....[2]....
        /*0088*/ 	.word	0x000002a0


	//   ....[3]....
        /*008c*/ 	.word	0x000002c0


	//   ....[4]....
        /*0090*/ 	.word	0x00000310


	//   ....[5]....
        /*0094*/ 	.word	0x00000320


	//   ....[6]....
        /*0098*/ 	.word	0x00000360


	//   ....[7]....
        /*009c*/ 	.word	0x00000380


	//   ....[8]....
        /*00a0*/ 	.word	0x000003d0


	//   ....[9]....
        /*00a4*/ 	.word	0x000003e0


	//   ....[10]....
        /*00a8*/ 	.word	0x00000660


	//   ....[11]....
        /*00ac*/ 	.word	0x000006b0


	//   ....[12]....
        /*00b0*/ 	.word	0x00000740


	//   ....[13]....
        /*00b4*/ 	.word	0x00000790


	//   ....[14]....
        /*00b8*/ 	.word	0x00000820


	//   ....[15]....
        /*00bc*/ 	.word	0x00000870


	//   ....[16]....
        /*00c0*/ 	.word	0x00000900


	//   ....[17]....
        /*00c4*/ 	.word	0x00000950


	//   ....[18]....
        /*00c8*/ 	.word	0x000009e0


	//   ....[19]....
        /*00cc*/ 	.word	0x00000a30


	//----- nvinfo : EIATTR_VRC_CTA_INIT_COUNT
	.align		4
.L_214:
        /*00d0*/ 	.byte	0x02, 0x4a
	.zero		1
	.zero		1


	//----- nvinfo : EIATTR_EXIT_INSTR_OFFSETS
	.align		4
        /*00d4*/ 	.byte	0x04, 0x1c
        /*00d6*/ 	.short	(.L_216 - .L_215)


	//   ....[0]....
.L_215:
        /*00d8*/ 	.word	0x000005d0


	//   ....[1]....
        /*00dc*/ 	.word	0x00000600


	//----- nvinfo : EIATTR_CRS_STACK_SIZE
	.align		4
.L_216:
        /*00e0*/ 	.byte	0x04, 0x1e
        /*00e2*/ 	.short	(.L_218 - .L_217)
.L_217:
        /*00e4*/ 	.word	0x00000000


	//----- nvinfo : EIATTR_CBANK_PARAM_SIZE
	.align		4
.L_218:
        /*00e8*/ 	.byte	0x03, 0x19
        /*00ea*/ 	.short	0x0008


	//----- nvinfo : EIATTR_PARAM_CBANK
	.align		4
        /*00ec*/ 	.byte	0x04, 0x0a
        /*00ee*/ 	.short	(.L_220 - .L_219)
	.align		4
.L_219:
        /*00f0*/ 	.word	index@(.nv.constant0._ZN3cub18CUB_300001_SM_10006detail10radix_sort33DeviceRadixSortExclusiveSumKernelINS1_5radix10policy_hubIfNS0_8NullTypeEyE10Policy1000EyEEvPT0_)
        /*00f4*/ 	.short	0x0380
        /*00f6*/ 	.short	0x0008


	//----- nvinfo : EIATTR_SW_WAR
	.align		4
.L_220:
        /*00f8*/ 	.byte	0x04, 0x36
        /*00fa*/ 	.short	(.L_222 - .L_221)
.L_221:
        /*00fc*/ 	.word	0x00000008
.L_222:


//--------------------- .nv.info._ZN3cub18CUB_300001_SM_10006detail10radix_sort30DeviceRadixSortHistogramKernelINS1_5radix10policy_hubIfNS0_8NullTypeEyE10Policy1000ELNS0_9SortOrderE0EfyNS1_21identity_decomposer_tEEEvPT2_PKT1_SB_iiT3_ --------------------------
	.section	.nv.info._ZN3cub18CUB_300001_SM_10006detail10radix_sort30DeviceRadixSortHistogramKernelINS1_5radix10policy_hubIfNS0_8NullTypeEyE10Policy1000ELNS0_9SortOrderE0EfyNS1_21identity_decomposer_tEEEvPT2_PKT1_SB_iiT3_,"",@"SHT_CUDA_INFO"
	.sectionflags	@""
	.align	4


	//----- nvinfo : EIATTR_CUDA_API_VERSION
	.align		4
        /*0000*/ 	.byte	0x04, 0x37
        /*0002*/ 	.short	(.L_224 - .L_223)
.L_223:
        /*0004*/ 	.word	0x00000082


	//----- nvinfo : EIATTR_KPARAM_INFO
	.align		4
.L_224:
        /*0008*/ 	.byte	0x04, 0x17
        /*000a*/ 	.short	(.L_226 - .L_225)
.L_225:
        /*000c*/ 	.word	0x00000000
        /*0010*/ 	.short	0x0005
        /*0012*/ 	.short	0x0020
        /*0014*/ 	.byte	0x00, 0xf0, 0x05, 0x00


	//----- nvinfo : EIATTR_KPARAM_INFO
	.align		4
.L_226:
        /*0018*/ 	.byte	0x04, 0x17
        /*001a*/ 	.short	(.L_228 - .L_227)
.L_227:
        /*001c*/ 	.word	0x00000000
        /*0020*/ 	.short	0x0004
        /*0022*/ 	.short	0x001c
        /*0024*/ 	.byte	0x00, 0xf0, 0x11, 0x00


	//----- nvinfo : EIATTR_KPARAM_INFO
	.align		4
.L_228:
        /*0028*/ 	.byte	0x04, 0x17
        /*002a*/ 	.short	(.L_230 - .L_229)
.L_229:
        /*002c*/ 	.word	0x00000000
        /*0030*/ 	.short	0x0003
        /*0032*/ 	.short	0x0018
        /*0034*/ 	.byte	0x00, 0xf0, 0x11, 0x00


	//----- nvinfo : EIATTR_KPARAM_INFO
	.align		4
.L_230:
        /*0038*/ 	.byte	0x04, 0x17
        /*003a*/ 	.short	(.L_232 - .L_231)
.L_231:
        /*003c*/ 	.word	0x00000000
        /*0040*/ 	.short	0x0002
        /*0042*/ 	.short	0x0010
        /*0044*/ 	.byte	0x00, 0xf0, 0x21, 0x00


	//----- nvinfo : EIATTR_KPARAM_INFO
	.align		4
.L_232:
        /*0048*/ 	.byte	0x04, 0x17
        /*004a*/ 	.short	(.L_234 - .L_233)
.L_233:
        /*004c*/ 	.word	0x00000000
        /*0050*/ 	.short	0x0001
        /*0052*/ 	.short	0x0008
        /*0054*/ 	.byte	0x00, 0xf5, 0x21, 0x00


	//----- nvinfo : EIATTR_KPARAM_INFO
	.align		4
.L_234:
        /*0058*/ 	.byte	0x04, 0x17
        /*005a*/ 	.short	(.L_236 - .L_235)
.L_235:
        /*005c*/ 	.word	0x00000000
        /*0060*/ 	.short	0x0000
        /*0062*/ 	.short	0x0000
        /*0064*/ 	.byte	0x00, 0xf5, 0x21, 0x00


	//----- nvinfo : EIATTR_SPARSE_MMA_MASK
	.align		4
.L_236:
        /*0068*/ 	.byte	0x03, 0x50
        /*006a*/ 	.short	0x0000


	//----- nvinfo : EIATTR_MAXREG_COUNT
	.align		4
        /*006c*/ 	.byte	0x03, 0x1b
        /*006e*/ 	.short	0x00ff


	//----- nvinfo : EIATTR_NUM_BARRIERS
	.align		4
        /*0070*/ 	.byte	0x02, 0x4c
        /*0072*/ 	.byte	0x01
	.zero		1


	//----- nvinfo : EIATTR_MERCURY_ISA_VERSION
	.align		4
        /*0074*/ 	.byte	0x03, 0x5f
        /*0076*/ 	.short	0x0101


	//----- nvinfo : EIATTR_VRC_CTA_INIT_COUNT
	.align		4
        /*0078*/ 	.byte	0x02, 0x4a
	.zero		1
	.zero		1


	//----- nvinfo : EIATTR_EXIT_INSTR_OFFSETS
	.align		4
        /*007c*/ 	.byte	0x04, 0x1c
        /*007e*/ 	.short	(.L_238 - .L_237)


	//   ....[0]....
.L_237:
        /*0080*/ 	.word	0x00000040


	//   ....[1]....
        /*0084*/ 	.word	0x00003310


	//----- nvinfo : EIATTR_MAX_THREADS
	.align		4
.L_238:
        /*0088*/ 	.byte	0x04, 0x05
        /*008a*/ 	.short	(.L_240 - .L_239)
.L_239:
        /*008c*/ 	.word	0x00000080
        /*0090*/ 	.word	0x00000001
        /*0094*/ 	.word	0x00000001


	//----- nvinfo : EIATTR_CRS_STACK_SIZE
	.align		4
.L_240:
        /*0098*/ 	.byte	0x04, 0x1e
        /*009a*/ 	.short	(.L_242 - .L_241)
.L_241:
        /*009c*/ 	.word	0x00000000


	//----- nvinfo : EIATTR_CBANK_PARAM_SIZE
	.align		4
.L_242:
        /*00a0*/ 	.byte	0x03, 0x19
        /*00a2*/ 	.short	0x0021


	//----- nvinfo : EIATTR_PARAM_CBANK
	.align		4
        /*00a4*/ 	.byte	0x04, 0x0a
        /*00a6*/ 	.short	(.L_244 - .L_243)
	.align		4
.L_243:
        /*00a8*/ 	.word	index@(.nv.constant0._ZN3cub18CUB_300001_SM_10006detail10radix_sort30DeviceRadixSortHistogramKernelINS1_5radix10policy_hubIfNS0_8NullTypeEyE10Policy1000ELNS0_9SortOrderE0EfyNS1_21identity_decomposer_tEEEvPT2_PKT1_SB_iiT3_)
        /*00ac*/ 	.short	0x0380
        /*00ae*/ 	.short	0x0021


	//----- nvinfo : EIATTR_SW_WAR
	.align		4
.L_244:
        /*00b0*/ 	.byte	0x04, 0x36
        /*00b2*/ 	.short	(.L_246 - .L_245)
.L_245:
        /*00b4*/ 	.word	0x00000008
.L_246:


//--------------------- .nv.info._ZN3cub18CUB_300001_SM_10006detail10radix_sort31DeviceRadixSortSingleTileKernelINS1_5radix10policy_hubIfNS0_8NullTypeEyE10Policy1000ELNS0_9SortOrderE0EfS6_yNS1_21identity_decomposer_tEEEvPKT1_PSB_PKT2_PSF_T3_iiT4_ --------------------------
	.section	.nv.info._ZN3cub18CUB_300001_SM_10006detail10radix_sort31DeviceRadixSortSingleTileKernelINS1_5radix10policy_hubIfNS0_8NullTypeEyE10Policy1000ELNS0_9SortOrderE0EfS6_yNS1_21identity_decomposer_tEEEvPKT1_PSB_PKT2_PSF_T3_iiT4_,"",@"SHT_CUDA_INFO"
	.sectionflags	@""
	.align	4


	//----- nvinfo : EIATTR_CUDA_API_VERSION
	.align		4
        /*0000*/ 	.byte	0x04, 0x37
        /*0002*/ 	.short	(.L_248 - .L_247)
.L_247:
        /*0004*/ 	.word	0x00000082


	//----- nvinfo : EIATTR_KPARAM_INFO
	.align		4
.L_248:
        /*0008*/ 	.byte	0x04, 0x17
        /*000a*/ 	.short	(.L_250 - .L_249)
.L_249:
        /*000c*/ 	.word	0x00000000
        /*0010*/ 	.short	0x0007
        /*0012*/ 	.short	0x0030
        /*0014*/ 	.byte	0x00, 0xf0, 0x05, 0x00


	//----- nvinfo : EIATTR_KPARAM_INFO
	.align		4
.L_250:
        /*0018*/ 	.byte	0x04, 0x17
        /*001a*/ 	.short	(.L_252 - .L_251)
.L_251:
        /*001c*/ 	.word	0x00000000
        /*0020*/ 	.short	0x0006
        /*0022*/ 	.short	0x002c
        /*0024*/ 	.byte	0x00, 0xf0, 0x11, 0x00


	//----- nvinfo : EIATTR_KPARAM_INFO
	.align		4
.L_252:
        /*0028*/ 	.byte	0x04, 0x17
        /*002a*/ 	.short	(.L_254 - .L_253)
.L_253:
        /*002c*/ 	.word	0x00000000
        /*0030*/ 	.short	0x0005
        /*0032*/ 	.short	0x0028
        /*0034*/ 	.byte	0x00, 0xf0, 0x11, 0x00


	//----- nvinfo : EIATTR_KPARAM_INFO
	.align		4
.L_254:
        /*0038*/ 	.byte	0x04, 0x17
        /*003a*/ 	.short	(.L_256 - .L_255)
.L_255:
        /*003c*/ 	.word	0x00000000
        /*0040*/ 	.short	0x0004
        /*0042*/ 	.short	0x0020
        /*0044*/ 	.byte	0x00, 0xf0, 0x21, 0x00


	//----- nvinfo : EIATTR_KPARAM_INFO
	.align		4
.L_256:
        /*0048*/ 	.byte	0x04, 0x17
        /*004a*/ 	.short	(.L_258 - .L_257)
.L_257:
        /*004c*/ 	.word	0x00000000
        /*0050*/ 	.short	0x0003
        /*0052*/ 	.short	0x0018
        /*0054*/ 	.byte	0x00, 0xf5, 0x21, 0x00


	//----- nvinfo : EIATTR_KPARAM_INFO
	.align		4
.L_258:
        /*0058*/ 	.byte	0x04, 0x17
        /*005a*/ 	.short	(.L_260 - .L_259)
.L_259:
        /*005c*/ 	.word	0x00000000
        /*0060*/ 	.short	0x0002
        /*0062*/ 	.short	0x0010
        /*0064*/ 	.byte	0x00, 0xf5, 0x21, 0x00


	//----- nvinfo : EIATTR_KPARAM_INFO
	.align		4
.L_260:
        /*0068*/ 	.byte	0x04, 0x17
        /*006a*/ 	.short	(.L_262 - .L_261)
.L_261:
        /*006c*/ 	.word	0x00000000
        /*0070*/ 	.short	0x0001
        /*0072*/ 	.short	0x0008
        /*0074*/ 	.byte	0x00, 0xf5, 0x21, 0x00


	//----- nvinfo : EIATTR_KPARAM_INFO
	.align		4
.L_262:
        /*0078*/ 	.byte	0x04, 0x17
        /*007a*/ 	.short	(.L_264 - .L_263)
.L_263:
        /*007c*/ 	.word	0x00000000
        /*0080*/ 	.short	0x0000
        /*0082*/ 	.short	0x0000
        /*0084*/ 	.byte	0x00, 0xf5, 0x21, 0x00


	//----- nvinfo : EIATTR_SPARSE_MMA_MASK
	.align		4
.L_264:
        /*0088*/ 	.byte	0x03, 0x50
        /*008a*/ 	.short	0x0000


	//----- nvinfo : EIATTR_MAXREG_COUNT
	.align		4
        /*008c*/ 	.byte	0x03, 0x1b
        /*008e*/ 	.short	0x00ff


	//----- nvinfo : EIATTR_NUM_BARRIERS
	.align		4
        /*0090*/ 	.byte	0x02, 0x4c
        /*0092*/ 	.byte	0x01
	.zero		1


	//----- nvinfo : EIATTR_MERCURY_ISA_VERSION
	.align		4
        /*0094*/ 	.byte	0x03, 0x5f
        /*0096*/ 	.short	0x0101


	//----- nvinfo : EIATTR_COOP_GROUP_MASK_REGIDS
	.align		4
        /*0098*/ 	.byte	0x04, 0x29
        /*009a*/ 	.short	(.L_266 - .L_265)


	//   ....[0]....
.L_265:
        /*009c*/ 	.word	0xffffffff


	//   ....[1]....
        /*00a0*/ 	.word	0xffffffff


	//   ....[2]....
        /*00a4*/ 	.word	0xffffffff


	//   ....[3]....
        /*00a8*/ 	.word	0xffffffff


	//   ....[4]....
        /*00ac*/ 	.word	0xffffffff


	//----- nvinfo : EIATTR_COOP_GROUP_INSTR_OFFSETS
	.align		4
.L_266:
        /*00b0*/ 	.byte	0x04, 0x28
        /*00b2*/ 	.short	(.L_268 - .L_267)


	//   ....[0]....
.L_267:
        /*00b4*/ 	.word	0x00001ec0


	//   ....[1]....
        /*00b8*/ 	.word	0x00001ee0


	//   ....[2]....
        /*00bc*/ 	.word	0x00001f00


	//   ....[3]....
        /*00c0*/ 	.word	0x00001f20


	//   ....[4]....
        /*00c4*/ 	.word	0x00001f40


	//----- nvinfo : EIATTR_VRC_CTA_INIT_COUNT
	.align		4
.L_268:
        /*00c8*/ 	.byte	0x02, 0x4a
	.zero		1
	.zero		1


	//----- nvinfo : EIATTR_EXIT_INSTR_OFFSETS
	.align		4
        /*00cc*/ 	.byte	0x04, 0x1c
        /*00ce*/ 	.short	(.L_270 - .L_269)


	//   ....[0]....
.L_269:
        /*00d0*/ 	.word	0x00003910


	//   ....[1]....
        /*00d4*/ 	.word	0x00003980


	//----- nvinfo : EIATTR_MAX_THREADS
	.align		4
.L_270:
        /*00d8*/ 	.byte	0x04, 0x05
        /*00da*/ 	.short	(.L_272 - .L_271)
.L_271:
        /*00dc*/ 	.word	0x00000100
        /*00e0*/ 	.word	0x00000001
        /*00e4*/ 	.word	0x00000001


	//----- nvinfo : EIATTR_CBANK_PARAM_SIZE
	.align		4
.L_272:
        /*00e8*/ 	.byte	0x03, 0x19
        /*00ea*/ 	.short	0x0031


	//----- nvinfo : EIATTR_PARAM_CBANK
	.align		4
        /*00ec*/ 	.byte	0x04, 0x0a
        /*00ee*/ 	.short	(.L_274 - .L_273)
	.align		4
.L_273:
        /*00f0*/ 	.word	index@(.nv.constant0._ZN3cub18CUB_300001_SM_10006detail10radix_sort31DeviceRadixSortSingleTileKernelINS1_5radix10policy_hubIfNS0_8NullTypeEyE10Policy1000ELNS0_9SortOrderE0EfS6_yNS1_21identity_decomposer_tEEEvPKT1_PSB_PKT2_PSF_T3_iiT4_)
        /*00f4*/ 	.short	0x0380
        /*00f6*/ 	.short	0x0031


	//----- nvinfo : EIATTR_SW_WAR
	.align		4
.L_274:
        /*00f8*/ 	.byte	0x04, 0x36
        /*00fa*/ 	.short	(.L_276 - .L_275)
.L_275:
        /*00fc*/ 	.word	0x00000008
.L_276:


//--------------------- .nv.info._ZN3cub18CUB_300001_SM_10006detail6reduce28DeviceReduceSingleTileKernelINS2_10policy_hubIfyN4cuda3std3__44plusIfEEE10Policy1000EPfSC_iS9_ffNS7_10__identityEEEvT0_T1_T2_T3_T4_T6_ --------------------------
	.section	.nv.info._ZN3cub18CUB_300001_SM_10006detail6reduce28DeviceReduceSingleTileKernelINS2_10policy_hubIfyN4cuda3std3__44plusIfEEE10Policy1000EPfSC_iS9_ffNS7_10__identityEEEvT0_T1_T2_T3_T4_T6_,"",@"SHT_CUDA_INFO"
	.sectionflags	@""
	.align	4


	//----- nvinfo : EIATTR_CUDA_API_VERSION
	.align		4
        /*0000*/ 	.byte	0x04, 0x37
        /*0002*/ 	.short	(.L_278 - .L_277)
.L_277:
        /*0004*/ 	.word	0x00000082


	//----- nvinfo : EIATTR_KPARAM_INFO
	.align		4
.L_278:
        /*0008*/ 	.byte	0x04, 0x17
        /*000a*/ 	.short	(.L_280 - .L_279)
.L_279:
        /*000c*/ 	.word	0x00000000
        /*0010*/ 	.short	0x0005
        /*0012*/ 	.short	0x001c
        /*0014*/ 	.byte	0x00, 0xf0, 0x05, 0x00


	//----- nvinfo : EIATTR_KPARAM_INFO
	.align		4
.L_280:
        /*0018*/ 	.byte	0x04, 0x17
        /*001a*/ 	.short	(.L_282 - .L_281)
.L_281:
        /*001c*/ 	.word	0x00000000
        /*0020*/ 	.short	0x0004
        /*0022*/ 	.short	0x0018
        /*0024*/ 	.byte	0x00, 0xf0, 0x11, 0x00


	//----- nvinfo : EIATTR_KPARAM_INFO
	.align		4
.L_282:
        /*0028*/ 	.byte	0x04, 0x17
        /*002a*/ 	.short	(.L_284 - .L_283)
.L_283:
        /*002c*/ 	.word	0x00000000
        /*0030*/ 	.short	0x0003
        /*0032*/ 	.short	0x0014
        /*0034*/ 	.byte	0x00, 0xf0, 0x05, 0x00


	//----- nvinfo : EIATTR_KPARAM_INFO
	.align		4
.L_284:
        /*0038*/ 	.byte	0x04, 0x17
        /*003a*/ 	.short	(.L_286 - .L_285)
.L_285:
        /*003c*/ 	.word	0x00000000
        /*0040*/ 	.short	0x0002
        /*0042*/ 	.short	0x0010
        /*0044*/ 	.byte	0x00, 0xf0, 0x11, 0x00


	//----- nvinfo : EIATTR_KPARAM_INFO
	.align		4
.L_286:
        /*0048*/ 	.byte	0x04, 0x17
        /*004a*/ 	.short	(.L_288 - .L_287)
.L_287:
        /*004c*/ 	.word	0x00000000
        /*0050*/ 	.short	0x0001
        /*0052*/ 	.short	0x0008
        /*0054*/ 	.byte	0x00, 0xf5, 0x21, 0x00


	//----- nvinfo : EIATTR_KPARAM_INFO
	.align		4
.L_288:
        /*0058*/ 	.byte	0x04, 0x17
        /*005a*/ 	.short	(.L_290 - .L_289)
.L_289:
        /*005c*/ 	.word	0x00000000
        /*0060*/ 	.short	0x0000
        /*0062*/ 	.short	0x0000
        /*0064*/ 	.byte	0x00, 0xf5, 0x21, 0x00


	//----- nvinfo : EIATTR_SPARSE_MMA_MASK
	.align		4
.L_290:
        /*0068*/ 	.byte	0x03, 0x50
        /*006a*/ 	.short	0x0000


	//----- nvinfo : EIATTR_MAXREG_COUNT
	.align		4
        /*006c*/ 	.byte	0x03, 0x1b
        /*006e*/ 	.short	0x00ff


	//----- nvinfo : EIATTR_NUM_BARRIERS
	.align		4
        /*0070*/ 	.byte	0x02, 0x4c
        /*0072*/ 	.byte	0x01
	.zero		1


	//----- nvinfo : EIATTR_MERCURY_ISA_VERSION
	.align		4
        /*0074*/ 	.byte	0x03, 0x5f
        /*0076*/ 	.short	0x0101


	//----- nvinfo : EIATTR_COOP_GROUP_MASK_REGIDS
	.align		4
        /*0078*/ 	.byte	0x04, 0x29
        /*007a*/ 	.short	(.L_292 - .L_291)


	//   ....[0]....
.L_291:
        /*007c*/ 	.word	0xffffffff


	//   ....[1]....
        /*0080*/ 	.word	0xffffffff


	//   ....[2]....
        /*0084*/ 	.word	0xffffffff


	//   ....[3]....
        /*0088*/ 	.word	0xffffffff


	//   ....[4]....
        /*008c*/ 	.word	0xffffffff


	//   ....[5]....
        /*0090*/ 	.word	0xffffffff


	//   ....[6]....
        /*0094*/ 	.word	0xffffffff


	//   ....[7]....
        /*0098*/ 	.word	0xffffffff


	//   ....[8]....
        /*009c*/ 	.word	0xffffffff


	//   ....[9]....
        /*00a0*/ 	.word	0xffffffff


	//   ....[10]....
        /*00a4*/ 	.word	0xffffffff


	//   ....[11]....
        /*00a8*/ 	.word	0xffffffff


	//   ....[12]....
        /*00ac*/ 	.word	0xffffffff


	//   ....[13]....
        /*00b0*/ 	.word	0xffffffff


	//   ....[14]....
        /*00b4*/ 	.word	0xffffffff


	//   ....[15]....
        /*00b8*/ 	.word	0xffffffff


	//   ....[16]....
        /*00bc*/ 	.word	0xffffffff


	//   ....[17]....
        /*00c0*/ 	.word	0xffffffff


	//   ....[18]....
        /*00c4*/ 	.word	0xffffffff


	//   ....[19]....
        /*00c8*/ 	.word	0xffffffff


	//   ....[20]....
        /*00cc*/ 	.word	0xffffffff


	//   ....[21]....
        /*00d0*/ 	.word	0xffffffff


	//   ....[22]....
        /*00d4*/ 	.word	0xffffffff


	//   ....[23]....
        /*00d8*/ 	.word	0xffffffff


	//   ....[24]....
        /*00dc*/ 	.word	0xffffffff


	//   ....[25]....
        /*00e0*/ 	.word	0xffffffff


	//   ....[26]....
        /*00e4*/ 	.word	0xffffffff


	//   ....[27]....
        /*00e8*/ 	.word	0xffffffff


	//   ....[28]....
        /*00ec*/ 	.word	0xffffffff


	//   ....[29]....
        /*00f0*/ 	.word	0xffffffff


	//----- nvinfo : EIATTR_COOP_GROUP_INSTR_OFFSETS
	.align		4
.L_292:
        /*00f4*/ 	.byte	0x04, 0x28
        /*00f6*/ 	.short	(.L_294 - .L_293)


	//   ....[0]....
.L_293:
        /*00f8*/ 	.word	0x00000980


	//   ....[1]....
        /*00fc*/ 	.word	0x000009e0


	//   ....[2]....
        /*0100*/ 	.word	0x00000a50


	//   ....[3]....
        /*0104*/ 	.word	0x00000aa0


	//   ....[4]....
        /*0108*/ 	.word	0x00000ad0


	//   ....[5]....
        /*010c*/ 	.word	0x00000c90


	//   ....[6]....
        /*0110*/ 	.word	0x00000d20


	//   ....[7]....
        /*0114*/ 	.word	0x00000d60


	//   ....[8]....
        /*0118*/ 	.word	0x00000db0


	//   ....[9]....
        /*011c*/ 	.word	0x00000df0


	//   ....[10]....
        /*0120*/ 	.word	0x00001c00


	//   ....[11]....
        /*0124*/ 	.word	0x00001c80


	//   ....[12]....
        /*0128*/ 	.word	0x00001cd0


	//   ....[13]....
        /*012c*/ 	.word	0x00001d10


	//   ....[14]....
        /*0130*/ 	.word	0x00001d40


	//   ....[15]....
        /*0134*/ 	.word	0x00002700


	//   ....[16]....
        /*0138*/ 	.word	0x00002760


	//   ....[17]....
        /*013c*/ 	.word	0x000027d0


	//   ....[18]....
        /*0140*/ 	.word	0x00002820


	//   ....[19]....
        /*0144*/ 	.word	0x00002850


	//   ....[20]....
        /*0148*/ 	.word	0x00002a10


	//   ....[21]....
        /*014c*/ 	.word	0x00002a90


	//   ....[22]....
        /*0150*/ 	.word	0x00002ad0


	//   ....[23]....
        /*0154*/ 	.word	0x00002b10


	//   ....[24]....
        /*0158*/ 	.word	0x00002b70


	//   ....[25]....
        /*015c*/ 	.word	0x00003b00


	//   ....[26]....
        /*0160*/ 	.word	0x00003b80


	//   ....[27]....
        /*0164*/ 	.word	0x00003bd0


	//   ....[28]....
        /*0168*/ 	.word	0x00003c10


	//   ....[29]....
        /*016c*/ 	.word	0x00003c40


	//----- nvinfo : EIATTR_VRC_CTA_INIT_COUNT
	.align		4
.L_294:
        /*0170*/ 	.byte	0x02, 0x4a
	.zero		1
	.zero		1


	//----- nvinfo : EIATTR_EXIT_INSTR_OFFSETS
	.align		4
        /*0174*/ 	.byte	0x04, 0x1c
        /*0176*/ 	.short	(.L_296 - .L_295)


	//   ....[0]....
.L_295:
        /*0178*/ 	.word	0x00000080


	//   ....[1]....
        /*017c*/ 	.word	0x000000c0


	//   ....[2]....
        /*0180*/ 	.word	0x00003d90


	//   ....[3]....
        /*0184*/ 	.word	0x00003de0


	//----- nvinfo : EIATTR_MAX_THREADS
	.align		4
.L_296:
        /*0188*/ 	.byte	0x04, 0x05
        /*018a*/ 	.short	(.L_298 - .L_297)
.L_297:
        /*018c*/ 	.word	0x00000100
        /*0190*/ 	.word	0x00000001
        /*0194*/ 	.word	0x00000001


	//----- nvinfo : EIATTR_CRS_STACK_SIZE
	.align		4
.L_298:
        /*0198*/ 	.byte	0x04, 0x1e
        /*019a*/ 	.short	(.L_300 - .L_299)
.L_299:
        /*019c*/ 	.word	0x00000000


	//----- nvinfo : EIATTR_CBANK_PARAM_SIZE
	.align		4
.L_300:
        /*01a0*/ 	.byte	0x03, 0x19
        /*01a2*/ 	.short	0x001d


	//----- nvinfo : EIATTR_PARAM_CBANK
	.align		4
        /*01a4*/ 	.byte	0x04, 0x0a
        /*01a6*/ 	.short	(.L_302 - .L_301)
	.align		4
.L_301:
        /*01a8*/ 	.word	index@(.nv.constant0._ZN3cub18CUB_300001_SM_10006detail6reduce28DeviceReduceSingleTileKernelINS2_10policy_hubIfyN4cuda3std3__44plusIfEEE10Policy1000EPfSC_iS9_ffNS7_10__identityEEEvT0_T1_T2_T3_T4_T6_)
        /*01ac*/ 	.short	0x0380
        /*01ae*/ 	.short	0x001d


	//----- nvinfo : EIATTR_SW_WAR
	.align		4
.L_302:
        /*01b0*/ 	.byte	0x04, 0x36
        /*01b2*/ 	.short	(.L_304 - .L_303)
.L_303:
        /*01b4*/ 	.word	0x00000008
.L_304:


//--------------------- .nv.info._ZN3cub18CUB_300001_SM_10006detail6reduce18DeviceReduceKernelINS2_10policy_hubIfyN4cuda3std3__44plusIfEEE10Policy1000EN6thrust24THRUST_300001_SM_1000_NS6detail15normal_iteratorINSD_10device_ptrIfEEEEyS9_fNS7_10__identityEEEvT0_PT3_T1_NS0_13GridEvenShareISN_EET2_T4_ --------------------------
	.section	.nv.info._ZN3cub18CUB_300001_SM_10006detail6reduce18DeviceReduceKernelINS2_10policy_hubIfyN4cuda3std3__44plusIfEEE10Policy1000EN6thrust24THRUST_300001_SM_1000_NS6detail15normal_iteratorINSD_10device_ptrIfEEEEyS9_fNS7_10__identityEEEvT0_PT3_T1_NS0_13GridEvenShareISN_EET2_T4_,"",@"SHT_CUDA_INFO"
	.sectionflags	@""
	.align	4


	//----- nvinfo : EIATTR_CUDA_API_VERSION
	.align		4
        /*0000*/ 	.byte	0x04, 0x37
        /*0002*/ 	.short	(.L_306 - .L_305)
.L_305:
        /*0004*/ 	.word	0x00000082


	//----- nvinfo : EIATTR_KPARAM_INFO
	.align		4
.L_306:
        /*0008*/ 	.byte	0x04, 0x17
        /*000a*/ 	.short	(.L_308 - .L_307)
.L_307:
        /*000c*/ 	.word	0x00000000
        /*0010*/ 	.short	0x0005
        /*0012*/ 	.short	0x0061
        /*0014*/ 	.byte	0x00, 0xf0, 0x05, 0x00


	//----- nvinfo : EIATTR_KPARAM_INFO
	.align		4
.L_308:
        /*0018*/ 	.byte	0x04, 0x17
        /*001a*/ 	.short	(.L_310 - .L_309)
.L_309:
        /*001c*/ 	.word	0x00000000
        /*0020*/ 	.short	0x0004
        /*0022*/ 	.short	0x0060
        /*0024*/ 	.byte	0x00, 0xf0, 0x05, 0x00


	//----- nvinfo : EIATTR_KPARAM_INFO
	.align		4
.L_310:
        /*0028*/ 	.byte	0x04, 0x17
        /*002a*/ 	.short	(.L_312 - .L_311)
.L_311:
        /*002c*/ 	.word	0x00000000
        /*0030*/ 	.short	0x0003
        /*0032*/ 	.short	0x0018
        /*0034*/ 	.byte	0x00, 0xf0, 0x21, 0x01


	//----- nvinfo : EIATTR_KPARAM_INFO
	.align		4
.L_312:
        /*0038*/ 	.byte	0x04, 0x17
        /*003a*/ 	.short	(.L_314 - .L_313)
.L_313:
        /*003c*/ 	.word	0x00000000
        /*0040*/ 	.short	0x0002
        /*0042*/ 	.short	0x0010
        /*0044*/ 	.byte	0x00, 0xf0, 0x21, 0x00


	//----- nvinfo : EIATTR_KPARAM_INFO
	.align		4
.L_314:
        /*0048*/ 	.byte	0x04, 0x17
        /*004a*/ 	.short	(.L_316 - .L_315)
.L_315:
        /*004c*/ 	.word	0x00000000
        /*0050*/ 	.short	0x0001
        /*0052*/ 	.short	0x0008
        /*0054*/ 	.byte	0x00, 0xf5, 0x21, 0x00


	//----- nvinfo : EIATTR_KPARAM_INFO
	.align		4
.L_316:
        /*0058*/ 	.byte	0x04, 0x17
        /*005a*/ 	.short	(.L_318 - .L_317)
.L_317:
        /*005c*/ 	.word	0x00000000
        /*0060*/ 	.short	0x0000
        /*0062*/ 	.short	0x0000
        /*0064*/ 	.byte	0x00, 0xf0, 0x21, 0x00


	//----- nvinfo : EIATTR_SPARSE_MMA_MASK
	.align		4
.L_318:
        /*0068*/ 	.byte	0x03, 0x50
        /*006a*/ 	.short	0x0000


	//----- nvinfo : EIATTR_MAXREG_COUNT
	.align		4
        /*006c*/ 	.byte	0x03, 0x1b
        /*006e*/ 	.short	0x00ff


	//----- nvinfo : EIATTR_NUM_BARRIERS
	.align		4
        /*0070*/ 	.byte	0x02, 0x4c
        /*0072*/ 	.byte	0x01
	.zero		1


	//----- nvinfo : EIATTR_MERCURY_ISA_VERSION
	.align		4
        /*0074*/ 	.byte	0x03, 0x5f
        /*0076*/ 	.short	0x0101


	//----- nvinfo : EIATTR_COOP_GROUP_MASK_REGIDS
	.align		4
        /*0078*/ 	.byte	0x04, 0x29
        /*007a*/ 	.short	(.L_320 - .L_319)


	//   ....[0]....
.L_319:
        /*007c*/ 	.word	0xffffffff


	//   ....[1]....
        /*0080*/ 	.word	0xffffffff


	//   ....[2]....
        /*0084*/ 	.word	0xffffffff


	//   ....[3]....
        /*0088*/ 	.word	0xffffffff


	//   ....[4]....
        /*008c*/ 	.word	0xffffffff


	//   ....[5]....
        /*0090*/ 	.word	0xffffffff


	//   ....[6]....
        /*0094*/ 	.word	0xffffffff


	//   ....[7]....
        /*0098*/ 	.word	0xffffffff


	//   ....[8]....
        /*009c*/ 	.word	0xffffffff


	//   ....[9]....
        /*00a0*/ 	.word	0xffffffff


	//   ....[10]....
        /*00a4*/ 	.word	0xffffffff


	//   ....[11]....
        /*00a8*/ 	.word	0xffffffff


	//   ....[12]....
        /*00ac*/ 	.word	0xffffffff


	//   ....[13]....
        /*00b0*/ 	.word	0xffffffff


	//   ....[14]....
        /*00b4*/ 	.word	0xffffffff


	//----- nvinfo : EIATTR_COOP_GROUP_INSTR_OFFSETS
	.align		4
.L_320:
        /*00b8*/ 	.byte	0x04, 0x28
        /*00ba*/ 	.short	(.L_322 - .L_321)


	//   ....[0]....
.L_321:
        /*00bc*/ 	.word	0x000009c0


	//   ....[1]....
        /*00c0*/ 	.word	0x00000a20


	//   ....[2]....
        /*00c4*/ 	.word	0x00000a90


	//   ....[3]....
        /*00c8*/ 	.word	0x00000ae0


	//   ....[4]....
        /*00cc*/ 	.word	0x00000b10


	//   ....[5]....
        /*00d0*/ 	.word	0x00000cd0


	//   ....[6]....
        /*00d4*/ 	.word	0x00000d60


	//   ....[7]....
        /*00d8*/ 	.word	0x00000dd0


	//   ....[8]....
        /*00dc*/ 	.word	0x00000e20


	//   ....[9]....
        /*00e0*/ 	.word	0x00000e50


	//   ....[10]....
        /*00e4*/ 	.word	0x00002030


	//   ....[11]....
        /*00e8*/ 	.word	0x000020c0


	//   ....[12]....
        /*00ec*/ 	.word	0x00002110


	//   ....[13]....
        /*00f0*/ 	.word	0x00002150


	//   ....[14]....
        /*00f4*/ 	.word	0x00002180


	//----- nvinfo : EIATTR_VRC_CTA_INIT_COUNT
	.align		4
.L_322:
        /*00f8*/ 	.byte	0x02, 0x4a
	.zero		1
	.zero		1


	//----- nvinfo : EIATTR_EXIT_INSTR_OFFSETS
	.align		4
        /*00fc*/ 	.byte	0x04, 0x1c
        /*00fe*/ 	.short	(.L_324 - .L_323)


	//   ....[0]....
.L_323:
        /*0100*/ 	.word	0x000022d0


	//   ....[1]....
        /*0104*/ 	.word	0x00002330


	//----- nvinfo : EIATTR_MAX_THREADS
	.align		4
.L_324:
        /*0108*/ 	.byte	0x04, 0x05
        /*010a*/ 	.short	(.L_326 - .L_325)
.L_325:
        /*010c*/ 	.word	0x00000100
        /*0110*/ 	.word	0x00000001
        /*0114*/ 	.word	0x00000001


	//----- nvinfo : EIATTR_CRS_STACK_SIZE
	.align		4
.L_326:
        /*0118*/ 	.byte	0x04, 0x1e
        /*011a*/ 	.short	(.L_328 - .L_327)
.L_327:
        /*011c*/ 	.word	0x00000000


	//----- nvinfo : EIATTR_CBANK_PARAM_SIZE
	.align		4
.L_328:
        /*0120*/ 	.byte	0x03, 0x19
        /*0122*/ 	.short	0x0062


	//----- nvinfo : EIATTR_PARAM_CBANK
	.align		4
        /*0124*/ 	.byte	0x04, 0x0a
        /*0126*/ 	.short	(.L_330 - .L_329)
	.align		4
.L_329:
        /*0128*/ 	.word	index@(.nv.constant0._ZN3cub18CUB_300001_SM_10006detail6reduce18DeviceReduceKernelINS2_10policy_hubIfyN4cuda3std3__44plusIfEEE10Policy1000EN6thrust24THRUST_300001_SM_1000_NS6detail15normal_iteratorINSD_10device_ptrIfEEEEyS9_fNS7_10__identityEEEvT0_PT3_T1_NS0_13GridEvenShareISN_EET2_T4_)
        /*012c*/ 	.short	0x0380
        /*012e*/ 	.short	0x0062


	//----- nvinfo : EIATTR_SW_WAR
	.align		4
.L_330:
        /*0130*/ 	.byte	0x04, 0x36
        /*0132*/ 	.short	(.L_332 - .L_331)
.L_331:
        /*0134*/ 	.word	0x00000008
.L_332:


//--------------------- .nv.info._ZN3cub18CUB_300001_SM_10006detail6reduce28DeviceReduceSingleTileKernelINS2_10policy_hubIfyN4cuda3std3__44plusIfEEE10Policy1000EN6thrust24THRUST_300001_SM_1000_NS6detail15normal_iteratorINSD_10device_ptrIfEEEEPfyS9_ffNS7_10__identityEEEvT0_T1_T2_T3_T4_T6_ --------------------------
	.section	.nv.info._ZN3cub18CUB_300001_SM_10006detail6reduce28DeviceReduceSingleTileKernelINS2_10policy_hubIfyN4cuda3std3__44plusIfEEE10Policy1000EN6thrust24THRUST_300001_SM_1000_NS6detail15normal_iteratorINSD_10device_ptrIfEEEEPfyS9_ffNS7_10__identityEEEvT0_T1_T2_T3_T4_T6_,"",@"SHT_CUDA_INFO"
	.sectionflags	@""
	.align	4


	//----- nvinfo : EIATTR_CUDA_API_VERSION
	.align		4
        /*0000*/ 	.byte	0x04, 0x37
        /*0002*/ 	.short	(.L_334 - .L_333)
.L_333:
        /*0004*/ 	.word	0x00000082


	//----- nvinfo : EIATTR_KPARAM_INFO
	.align		4
.L_334:
        /*0008*/ 	.byte	0x04, 0x17
        /*000a*/ 	.short	(.L_336 - .L_335)
.L_335:
        /*000c*/ 	.word	0x00000000
        /*0010*/ 	.short	0x0005
        /*0012*/ 	.short	0x0020
        /*0014*/ 	.byte	0x00, 0xf0, 0x05, 0x00


	//----- nvinfo : EIATTR_KPARAM_INFO
	.align		4
.L_336:
        /*0018*/ 	.byte	0x04, 0x17
        /*001a*/ 	.short	(.L_338 - .L_337)
.L_337:
        /*001c*/ 	.word	0x00000000
        /*0020*/ 	.short	0x0004
        /*0022*/ 	.short	0x001c
        /*0024*/ 	.byte	0x00, 0xf0, 0x11, 0x00


	//----- nvinfo : EIATTR_KPARAM_INFO
	.align		4
.L_338:
        /*0028*/ 	.byte	0x04, 0x17
        /*002a*/ 	.short	(.L_340 - .L_339)
.L_339:
        /*002c*/ 	.word	0x00000000
        /*0030*/ 	.short	0x0003
        /*0032*/ 	.short	0x0018
        /*0034*/ 	.byte	0x00, 0xf0, 0x05, 0x00


	//----- nvinfo : EIATTR_KPARAM_INFO
	.align		4
.L_340:
        /*0038*/ 	.byte	0x04, 0x17
        /*003a*/ 	.short	(.L_342 - .L_341)
.L_341:
        /*003c*/ 	.word	0x00000000
        /*0040*/ 	.short	0x0002
        /*0042*/ 	.short	0x0010
        /*0044*/ 	.byte	0x00, 0xf0, 0x21, 0x00


	//----- nvinfo : EIATTR_KPARAM_INFO
	.align		4
.L_342:
        /*0048*/ 	.byte	0x04, 0x17
        /*004a*/ 	.short	(.L_344 - .L_343)
.L_343:
        /*004c*/ 	.word	0x00000000
        /*0050*/ 	.short	0x0001
        /*0052*/ 	.short	0x0008
        /*0054*/ 	.byte	0x00, 0xf5, 0x21, 0x00


	//----- nvinfo : EIATTR_KPARAM_INFO
	.align		4
.L_344:
        /*0058*/ 	.byte	0x04, 0x17
        /*005a*/ 	.short	(.L_346 - .L_345)
.L_345:
        /*005c*/ 	.word	0x00000000
        /*0060*/ 	.short	0x0000
        /*0062*/ 	.short	0x0000
        /*0064*/ 	.byte	0x00, 0xf0, 0x21, 0x00


	//----- nvinfo : EIATTR_SPARSE_MMA_MASK
	.align		4
.L_346:
        /*0068*/ 	.byte	0x03, 0x50
        /*006a*/ 	.short	0x0000


	//----- nvinfo : EIATTR_MAXREG_COUNT
	.align		4
        /*006c*/ 	.byte	0x03, 0x1b
        /*006e*/ 	.short	0x00ff


	//----- nvinfo : EIATTR_NUM_BARRIERS
	.align		4
        /*0070*/ 	.byte	0x02, 0x4c
        /*0072*/ 	.byte	0x01
	.zero		1


	//----- nvinfo : EIATTR_MERCURY_ISA_VERSION
	.align		4
        /*0074*/ 	.byte	0x03, 0x5f
        /*0076*/ 	.short	0x0101


	//----- nvinfo : EIATTR_COOP_GROUP_MASK_REGIDS
	.align		4
        /*0078*/ 	.byte	0x04, 0x29
        /*007a*/ 	.short	(.L_348 - .L_347)


	//   ....[0]....
.L_347:
        /*007c*/ 	.word	0xffffffff


	//   ....[1]....
        /*0080*/ 	.word	0xffffffff


	//   ....[2]....
        /*0084*/ 	.word	0xffffffff


	//   ....[3]....
        /*0088*/ 	.word	0xffffffff


	//   ....[4]....
        /*008c*/ 	.word	0xffffffff


	//   ....[5]....
        /*0090*/ 	.word	0xffffffff


	//   ....[6]....
        /*0094*/ 	.word	0xffffffff


	//   ....[7]....
        /*0098*/ 	.word	0xffffffff


	//   ....[8]....
        /*009c*/ 	.word	0xffffffff


	//   ....[9]....
        /*00a0*/ 	.word	0xffffffff


	//   ....[10]....
        /*00a4*/ 	.word	0xffffffff


	//   ....[11]....
        /*00a8*/ 	.word	0xffffffff


	//   ....[12]....
        /*00ac*/ 	.word	0xffffffff


	//   ....[13]....
        /*00b0*/ 	.word	0xffffffff


	//   ....[14]....
        /*00b4*/ 	.word	0xffffffff


	//----- nvinfo : EIATTR_COOP_GROUP_INSTR_OFFSETS
	.align		4
.L_348:
        /*00b8*/ 	.byte	0x04, 0x28
        /*00ba*/ 	.short	(.L_350 - .L_349)


	//   ....[0]....
.L_349:
        /*00bc*/ 	.word	0x00000930


	//   ....[1]....
        /*00c0*/ 	.word	0x00000990


	//   ....[2]....
        /*00c4*/ 	.word	0x00000a00


	//   ....[3]....
        /*00c8*/ 	.word	0x00000a50


	//   ....[4]....
        /*00cc*/ 	.word	0x00000a80


	//   ....[5]....
        /*00d0*/ 	.word	0x00000c40


	//   ....[6]....
        /*00d4*/ 	.word	0x00000cd0


	//   ....[7]....
        /*00d8*/ 	.word	0x00000d20


	//   ....[8]....
        /*00dc*/ 	.word	0x00000d60


	//   ....[9]....
        /*00e0*/ 	.word	0x00000da0


	//   ....[10]....
        /*00e4*/ 	.word	0x00001dc0


	//   ....[11]....
        /*00e8*/ 	.word	0x00001e40


	//   ....[12]....
        /*00ec*/ 	.word	0x00001e90


	//   ....[13]....
        /*00f0*/ 	.word	0x00001ed0


	//   ....[14]....
        /*00f4*/ 	.word	0x00001f00


	//----- nvinfo : EIATTR_VRC_CTA_INIT_COUNT
	.align		4
.L_350:
        /*00f8*/ 	.byte	0x02, 0x4a
	.zero		1
	.zero		1


	//----- nvinfo : EIATTR_EXIT_INSTR_OFFSETS
	.align		4
        /*00fc*/ 	.byte	0x04, 0x1c
        /*00fe*/ 	.short	(.L_352 - .L_351)


	//   ....[0]....
.L_351:
        /*0100*/ 	.word	0x000000a0


	//   ....[1]....
        /*0104*/ 	.word	0x000000e0


	//   ....[2]....
        /*0108*/ 	.word	0x00002040


	//   ....[3]....
        /*010c*/ 	.word	0x00002090


	//----- nvinfo : EIATTR_MAX_THREADS
	.align		4
.L_352:
        /*0110*/ 	.byte	0x04, 0x05
        /*0112*/ 	.short	(.L_354 - .L_353)
.L_353:
        /*0114*/ 	.word	0x00000100
        /*0118*/ 	.word	0x00000001
        /*011c*/ 	.word	0x00000001


	//----- nvinfo : EIATTR_CRS_STACK_SIZE
	.align		4
.L_354:
        /*0120*/ 	.byte	0x04, 0x1e
        /*0122*/ 	.short	(.L_356 - .L_355)
.L_355:
        /*0124*/ 	.word	0x00000000


	//----- nvinfo : EIATTR_CBANK_PARAM_SIZE
	.align		4
.L_356:
        /*0128*/ 	.byte	0x03, 0x19
        /*012a*/ 	.short	0x0021


	//----- nvinfo : EIATTR_PARAM_CBANK
	.align		4
        /*012c*/ 	.byte	0x04, 0x0a
        /*012e*/ 	.short	(.L_358 - .L_357)
	.align		4
.L_357:
        /*0130*/ 	.word	index@(.nv.constant0._ZN3cub18CUB_300001_SM_10006detail6reduce28DeviceReduceSingleTileKernelINS2_10policy_hubIfyN4cuda3std3__44plusIfEEE10Policy1000EN6thrust24THRUST_300001_SM_1000_NS6detail15normal_iteratorINSD_10device_ptrIfEEEEPfyS9_ffNS7_10__identityEEEvT0_T1_T2_T3_T4_T6_)
        /*0134*/ 	.short	0x0380
        /*0136*/ 	.short	0x0021


	//----- nvinfo : EIATTR_SW_WAR
	.align		4
.L_358:
        /*0138*/ 	.byte	0x04, 0x36
        /*013a*/ 	.short	(.L_360 - .L_359)
.L_359:
        /*013c*/ 	.word	0x00000008
.L_360:


//--------------------- .nv.info._ZN3cub18CUB_300001_SM_10006detail6reduce28DeviceReduceSingleTileKernelINS2_10policy_hubIfjN4cuda3std3__44plusIfEEE10Policy1000EPfSC_iS9_ffNS7_10__identityEEEvT0_T1_T2_T3_T4_T6_ --------------------------
	.section	.nv.info._ZN3cub18CUB_300001_SM_10006detail6reduce28DeviceReduceSingleTileKernelINS2_10policy_hubIfjN4cuda3std3__44plusIfEEE10Policy1000EPfSC_iS9_ffNS7_10__identityEEEvT0_T1_T2_T3_T4_T6_,"",@"SHT_CUDA_INFO"
	.sectionflags	@""
	.align	4


	//----- nvinfo : EIATTR_CUDA_API_VERSION
	.align		4
        /*0000*/ 	.byte	0x04, 0x37
        /*0002*/ 	.short	(.L_362 - .L_361)
.L_361:
        /*0004*/ 	.word	0x00000082


	//----- nvinfo : EIATTR_KPARAM_INFO
	.align		4
.L_362:
        /*0008*/ 	.byte	0x04, 0x17
        /*000a*/ 	.short	(.L_364 - .L_363)
.L_363:
        /*000c*/ 	.word	0x00000000
        /*0010*/ 	.short	0x0005
        /*0012*/ 	.short	0x001c
        /*0014*/ 	.byte	0x00, 0xf0, 0x05, 0x00


	//----- nvinfo : EIATTR_KPARAM_INFO
	.align		4
.L_364:
        /*0018*/ 	.byte	0x04, 0x17
        /*001a*/ 	.short	(.L_366 - .L_365)
.L_365:
        /*001c*/ 	.word	0x00000000
        /*0020*/ 	.short	0x0004
        /*0022*/ 	.short	0x0018
        /*0024*/ 	.byte	0x00, 0xf0, 0x11, 0x00


	//----- nvinfo : EIATTR_KPARAM_INFO
	.align		4
.L_366:
        /*0028*/ 	.byte	0x04, 0x17
        /*002a*/ 	.short	(.L_368 - .L_367)
.L_367:
        /*002c*/ 	.word	0x00000000
        /*0030*/ 	.short	0x0003
        /*0032*/ 	.short	0x0014
        /*0034*/ 	.byte	0x00, 0xf0, 0x05, 0x00


	//----- nvinfo : EIATTR_KPARAM_INFO
	.align		4
.L_368:
        /*0038*/ 	.byte	0x04, 0x17
        /*003a*/ 	.short	(.L_370 - .L_369)
.L_369:
        /*003c*/ 	.word	0x00000000
        /*0040*/ 	.short	0x0002
        /*0042*/ 	.short	0x0010
        /*0044*/ 	.byte	0x00, 0xf0, 0x11, 0x00


	//----- nvinfo : EIATTR_KPARAM_INFO
	.align		4
.L_370:
        /*0048*/ 	.byte	0x04, 0x17
        /*004a*/ 	.short	(.L_372 - .L_371)
.L_371:
        /*004c*/ 	.word	0x00000000
        /*0050*/ 	.short	0x0001
        /*0052*/ 	.short	0x0008
        /*0054*/ 	.byte	0x00, 0xf5, 0x21, 0x00


	//----- nvinfo : EIATTR_KPARAM_INFO
	.align		4
.L_372:
        /*0058*/ 	.byte	0x04, 0x17
        /*005a*/ 	.short	(.L_374 - .L_373)
.L_373:
        /*005c*/ 	.word	0x00000000
        /*0060*/ 	.short	0x0000
        /*0062*/ 	.short	0x0000
        /*0064*/ 	.byte	0x00, 0xf5, 0x21, 0x00


	//----- nvinfo : EIATTR_SPARSE_MMA_MASK
	.align		4
.L_374:
        /*0068*/ 	.byte	0x03, 0x50
        /*006a*/ 	.short	0x0000


	//----- nvinfo : EIATTR_MAXREG_COUNT
	.align		4
        /*006c*/ 	.byte	0x03, 0x1b
        /*006e*/ 	.short	0x0080


	//----- nvinfo : EIATTR_NUM_BARRIERS
	.align		4
        /*0070*/ 	.byte	0x02, 0x4c
        /*0072*/ 	.byte	0x01
	.zero		1


	//----- nvinfo : EIATTR_MERCURY_ISA_VERSION
	.align		4
        /*0074*/ 	.byte	0x03, 0x5f
        /*0076*/ 	.short	0x0101


	//----- nvinfo : EIATTR_UNUSED_LOAD_BYTE_OFFSET
	.align		4
        /*0078*/ 	.byte	0x04, 0x44
        /*007a*/ 	.short	(.L_376 - .L_375)


	//   ....[0]....
.L_375:
        /*007c*/ 	.word	0x00000b70
        /*0080*/ 	.word	0x0000fff0


	//   ....[1]....
        /*0084*/ 	.word	0x00000f80
        /*0088*/ 	.word	0x0000fff0


	//   ....[2]....
        /*008c*/ 	.word	0x00002010
        /*0090*/ 	.word	0x0000fff0


	//   ....[3]....
        /*0094*/ 	.word	0x00002bb0
        /*0098*/ 	.word	0x0000fff0


	//   ....[4]....
        /*009c*/ 	.word	0x00002fc0
        /*00a0*/ 	.word	0x0000fff0


	//   ....[5]....
        /*00a4*/ 	.word	0x00004140
        /*00a8*/ 	.word	0x0000fff0


	//----- nvinfo : EIATTR_COOP_GROUP_MASK_REGIDS
	.align		4
.L_376:
        /*00ac*/ 	.byte	0x04, 0x29
        /*00ae*/ 	.short	(.L_378 - .L_377)


	//   ....[0]....
.L_377:
        /*00b0*/ 	.word	0xffffffff


	//   ....[1]....
        /*00b4*/ 	.word	0xffffffff


	//   ....[2]....
        /*00b8*/ 	.word	0xffffffff


	//   ....[3]....
        /*00bc*/ 	.word	0xffffffff


	//   ....[4]....
        /*00c0*/ 	.word	0xffffffff


	//   ....[5]....
        /*00c4*/ 	.word	0xffffffff


	//   ....[6]....
        /*00c8*/ 	.word	0xffffffff


	//   ....[7]....
        /*00cc*/ 	.word	0xffffffff


	//   ....[8]....
        /*00d0*/ 	.word	0xffffffff


	//   ....[9]....
        /*00d4*/ 	.word	0xffffffff


	//   ....[10]....
        /*00d8*/ 	.word	0xffffffff


	//   ....[11]....
        /*00dc*/ 	.word	0xffffffff


	//   ....[12]....
        /*00e0*/ 	.word	0xffffffff


	//   ....[13]....
        /*00e4*/ 	.word	0xffffffff


	//   ....[14]....
        /*00e8*/ 	.word	0xffffffff


	//   ....[15]....
        /*00ec*/ 	.word	0xffffffff


	//   ....[16]....
        /*00f0*/ 	.word	0xffffffff


	//   ....[17]....
        /*00f4*/ 	.word	0xffffffff


	//   ....[18]....
        /*00f8*/ 	.word	0xffffffff


	//   ....[19]....
        /*00fc*/ 	.word	0xffffffff


	//   ....[20]....
        /*0100*/ 	.word	0xffffffff


	//   ....[21]....
        /*0104*/ 	.word	0xffffffff


	//   ....[22]....
        /*0108*/ 	.word	0xffffffff


	//   ....[23]....
        /*010c*/ 	.word	0xffffffff


	//   ....[24]....
        /*0110*/ 	.word	0xffffffff


	//   ....[25]....
        /*0114*/ 	.word	0xffffffff


	//   ....[26]....
        /*0118*/ 	.word	0xffffffff


	//   ....[27]....
        /*011c*/ 	.word	0xffffffff


	//   ....[28]....
        /*0120*/ 	.word	0xffffffff


	//   ....[29]....
        /*0124*/ 	.word	0xffffffff


	//----- nvinfo : EIATTR_COOP_GROUP_INSTR_OFFSETS
	.align		4
.L_378:
        /*0128*/ 	.byte	0x04, 0x28
        /*012a*/ 	.short	(.L_380 - .L_379)


	//   ....[0]....
.L_379:
        /*012c*/ 	.word	0x00000980


	//   ....[1]....
        /*0130*/ 	.word	0x000009e0


	//   ....[2]....
        /*0134*/ 	.word	0x00000a50


	//   ....[3]....
        /*0138*/ 	.word	0x00000aa0


	//   ....[4]....
        /*013c*/ 	.word	0x00000ad0


	//   ....[5]....
        /*0140*/ 	.word	0x00000d20


	//   ....[6]....
        /*0144*/ 	.word	0x00000db0


	//   ....[7]....
        /*0148*/ 	.word	0x00000df0


	//   ....[8]....
        /*014c*/ 	.word	0x00000e40


	//   ....[9]....
        /*0150*/ 	.word	0x00000e80


	//   ....[10]....
        /*0154*/ 	.word	0x00001e30


	//   ....[11]....
        /*0158*/ 	.word	0x00001eb0


	//   ....[12]....
        /*015c*/ 	.word	0x00001f00


	//   ....[13]....
        /*0160*/ 	.word	0x00001f40


	//   ....[14]....
        /*0164*/ 	.word	0x00001f70


	//   ....[15]....
        /*0168*/ 	.word	0x000029c0


	//   ....[16]....
        /*016c*/ 	.word	0x00002a20


	//   ....[17]....
        /*0170*/ 	.word	0x00002a90


	//   ....[18]....
        /*0174*/ 	.word	0x00002ae0


	//   ....[19]....
        /*0178*/ 	.word	0x00002b10


	//   ....[20]....
        /*017c*/ 	.word	0x00002d60


	//   ....[21]....
        /*0180*/ 	.word	0x00002de0


	//   ....[22]....
        /*0184*/ 	.word	0x00002e20


	//   ....[23]....
        /*0188*/ 	.word	0x00002e60


	//   ....[24]....
        /*018c*/ 	.word	0x00002ec0


	//   ....[25]....
        /*0190*/ 	.word	0x00003f60


	//   ....[26]....
        /*0194*/ 	.word	0x00003fe0


	//   ....[27]....
        /*0198*/ 	.word	0x00004030


	//   ....[28]....
        /*019c*/ 	.word	0x00004070


	//   ....[29]....
        /*01a0*/ 	.word	0x000040a0


	//----- nvinfo : EIATTR_VRC_CTA_INIT_COUNT
	.align		4
.L_380:
        /*01a4*/ 	.byte	0x02, 0x4a
	.zero		1
	.zero		1


	//----- nvinfo : EIATTR_EXIT_INSTR_OFFSETS
	.align		4
        /*01a8*/ 	.byte	0x04, 0x1c
        /*01aa*/ 	.short	(.L_382 - .L_381)


	//   ....[0]....
.L_381:
        /*01ac*/ 	.word	0x00000080


	//   ....[1]....
        /*01b0*/ 	.word	0x000000c0


	//   ....[2]....
        /*01b4*/ 	.word	0x00004280


	//   ....[3]....
        /*01b8*/ 	.word	0x000042d0


	//----- nvinfo : EIATTR_MAX_THREADS
	.align		4
.L_382:
        /*01bc*/ 	.byte	0x04, 0x05
        /*01be*/ 	.short	(.L_384 - .L_383)
.L_383:
        /*01c0*/ 	.word	0x00000200
        /*01c4*/ 	.word	0x00000001
        /*01c8*/ 	.word	0x00000001


	//----- nvinfo : EIATTR_CRS_STACK_SIZE
	.align		4
.L_384:
        /*01cc*/ 	.byte	0x04, 0x1e
        /*01ce*/ 	.short	(.L_386 - .L_385)
.L_385:
        /*01d0*/ 	.word	0x00000000


	//----- nvinfo : EIATTR_CBANK_PARAM_SIZE
	.align		4
.L_386:
        /*01d4*/ 	.byte	0x03, 0x19
        /*01d6*/ 	.short	0x001d


	//----- nvinfo : EIATTR_PARAM_CBANK
	.align		4
        /*01d8*/ 	.byte	0x04, 0x0a
        /*01da*/ 	.short	(.L_388 - .L_387)
	.align		4
.L_387:
        /*01dc*/ 	.word	index@(.nv.constant0._ZN3cub18CUB_300001_SM_10006detail6reduce28DeviceReduceSingleTileKernelINS2_10policy_hubIfjN4cuda3std3__44plusIfEEE10Policy1000EPfSC_iS9_ffNS7_10__identityEEEvT0_T1_T2_T3_T4_T6_)
        /*01e0*/ 	.short	0x0380
        /*01e2*/ 	.short	0x001d


	//----- nvinfo : EIATTR_SW_WAR
	.align		4
.L_388:
        /*01e4*/ 	.byte	0x04, 0x36
        /*01e6*/ 	.short	(.L_390 - .L_389)
.L_389:
        /*01e8*/ 	.word	0x00000008
.L_390:


//--------------------- .nv.info._ZN3cub18CUB_300001_SM_10006detail6reduce18DeviceReduceKernelINS2_10policy_hubIfjN4cuda3std3__44plusIfEEE10Policy1000EN6thrust24THRUST_300001_SM_1000_NS6detail15normal_iteratorINSD_10device_ptrIfEEEEjS9_fNS7_10__identityEEEvT0_PT3_T1_NS0_13GridEvenShareISN_EET2_T4_ --------------------------
	.section	.nv.info._ZN3cub18CUB_300001_SM_10006detail6reduce18DeviceReduceKernelINS2_10policy_hubIfjN4cuda3std3__44plusIfEEE10Policy1000EN6thrust24THRUST_300001_SM_1000_NS6detail15normal_iteratorINSD_10device_ptrIfEEEEjS9_fNS7_10__identityEEEvT0_PT3_T1_NS0_13GridEvenShareISN_EET2_T4_,"",@"SHT_CUDA_INFO"
	.sectionflags	@""
	.align	4


	//----- nvinfo : EIATTR_CUDA_API_VERSION
	.align		4
        /*0000*/ 	.byte	0x04, 0x37
        /*0002*/ 	.short	(.L_392 - .L_391)
.L_391:
        /*0004*/ 	.word	0x00000082


	//----- nvinfo : EIATTR_KPARAM_INFO
	.align		4
.L_392:
        /*0008*/ 	.byte	0x04, 0x17
        /*000a*/ 	.short	(.L_394 - .L_393)
.L_393:
        /*000c*/ 	.word	0x00000000
        /*0010*/ 	.short	0x0005
        /*0012*/ 	.short	0x003d
        /*0014*/ 	.byte	0x00, 0xf0, 0x05, 0x00


	//----- nvinfo : EIATTR_KPARAM_INFO
	.align		4
.L_394:
        /*0018*/ 	.byte	0x04, 0x17
        /*001a*/ 	.short	(.L_396 - .L_395)
.L_395:
        /*001c*/ 	.word	0x00000000
        /*0020*/ 	.short	0x0004
        /*0022*/ 	.short	0x003c
        /*0024*/ 	.byte	0x00, 0xf0, 0x05, 0x00


	//----- nvinfo : EIATTR_KPARAM_INFO
	.align		4
.L_396:
        /*0028*/ 	.byte	0x04, 0x17
        /*002a*/ 	.short	(.L_398 - .L_397)
.L_397:
        /*002c*/ 	.word	0x00000000
        /*0030*/ 	.short	0x0003
        /*0032*/ 	.short	0x0014
        /*0034*/ 	.byte	0x00, 0xf0, 0xa1, 0x00


	//----- nvinfo : EIATTR_KPARAM_INFO
	.align		4
.L_398:
        /*0038*/ 	.byte	0x04, 0x17
        /*003a*/ 	.short	(.L_400 - .L_399)
.L_399:
        /*003c*/ 	.word	0x00000000
        /*0040*/ 	.short	0x0002
        /*0042*/ 	.short	0x0010
        /*0044*/ 	.byte	0x00, 0xf0, 0x11, 0x00


	//----- nvinfo : EIATTR_KPARAM_INFO
	.align		4
.L_400:
        /*0048*/ 	.byte	0x04, 0x17
        /*004a*/ 	.short	(.L_402 - .L_401)
.L_401:
        /*004c*/ 	.word	0x00000000
        /*0050*/ 	.short	0x0001
        /*0052*/ 	.short	0x0008
        /*0054*/ 	.byte	0x00, 0xf5, 0x21, 0x00


	//----- nvinfo : EIATTR_KPARAM_INFO
	.align		4
.L_402:
        /*0058*/ 	.byte	0x04, 0x17
        /*005a*/ 	.short	(.L_404 - .L_403)
.L_403:
        /*005c*/ 	.word	0x00000000
        /*0060*/ 	.short	0x0000
        /*0062*/ 	.short	0x0000
        /*0064*/ 	.byte	0x00, 0xf0, 0x21, 0x00


	//----- nvinfo : EIATTR_SPARSE_MMA_MASK
	.align		4
.L_404:
        /*0068*/ 	.byte	0x03, 0x50
        /*006a*/ 	.short	0x0000


	//----- nvinfo : EIATTR_MAXREG_COUNT
	.align		4
        /*006c*/ 	.byte	0x03, 0x1b
        /*006e*/ 	.short	0x0080


	//----- nvinfo : EIATTR_NUM_BARRIERS
	.align		4
        /*0070*/ 	.byte	0x02, 0x4c
        /*0072*/ 	.byte	0x01
	.zero		1


	//----- nvinfo : EIATTR_MERCURY_ISA_VERSION
	.align		4
        /*0074*/ 	.byte	0x03, 0x5f
        /*0076*/ 	.short	0x0101


	//----- nvinfo : EIATTR_UNUSED_LOAD_BYTE_OFFSET
	.align		4
        /*0078*/ 	.byte	0x04, 0x44
        /*007a*/ 	.short	(.L_406 - .L_405)


	//   ....[0]....
.L_405:
        /*007c*/ 	.word	0x00000de0
        /*0080*/ 	.word	0x0000fff0


	//   ....[1]....
        /*0084*/ 	.word	0x000011f0
        /*0088*/ 	.word	0x0000fff0


	//   ....[2]....
        /*008c*/ 	.word	0x000026b0
        /*0090*/ 	.word	0x0000fff0


	//----- nvinfo : EIATTR_COOP_GROUP_MASK_REGIDS
	.align		4
.L_406:
        /*0094*/ 	.byte	0x04, 0x29
        /*0096*/ 	.short	(.L_408 - .L_407)


	//   ....[0]....
.L_407:
        /*0098*/ 	.word	0xffffffff


	//   ....[1]....
        /*009c*/ 	.word	0xffffffff


	//   ....[2]....
        /*00a0*/ 	.word	0xffffffff


	//   ....[3]....
        /*00a4*/ 	.word	0xffffffff


	//   ....[4]....
        /*00a8*/ 	.word	0xffffffff


	//   ....[5]....
        /*00ac*/ 	.word	0xffffffff


	//   ....[6]....
        /*00b0*/ 	.word	0xffffffff


	//   ....[7]....
        /*00b4*/ 	.word	0xffffffff


	//   ....[8]....
        /*00b8*/ 	.word	0xffffffff


	//   ....[9]....
        /*00bc*/ 	.word	0xffffffff


	//   ....[10]....
        /*00c0*/ 	.word	0xffffffff


	//   ....[11]....
        /*00c4*/ 	.word	0xffffffff


	//   ....[12]....
        /*00c8*/ 	.word	0xffffffff


	//   ....[13]....
        /*00cc*/ 	.word	0xffffffff


	//   ....[14]....
        /*00d0*/ 	.word	0xffffffff


	//----- nvinfo : EIATTR_COOP_GROUP_INSTR_OFFSETS
	.align		4
.L_408:
        /*00d4*/ 	.byte	0x04, 0x28
        /*00d6*/ 	.short	(.L_410 - .L_409)


	//   ....[0]....
.L_409:
        /*00d8*/ 	.word	0x00000bf0


	//   ....[1]....
        /*00dc*/ 	.word	0x00000c50


	//   ....[2]....
        /*00e0*/ 	.word	0x00000cc0


	//   ....[3]....
        /*00e4*/ 	.word	0x00000d10


	//   ....[4]....
        /*00e8*/ 	.word	0x00000d40


	//   ....[5]....
        /*00ec*/ 	.word	0x00000f90


	//   ....[6]....
        /*00f0*/ 	.word	0x00001020


	//   ....[7]....
        /*00f4*/ 	.word	0x00001070


	//   ....[8]....
        /*00f8*/ 	.word	0x000010b0


	//   ....[9]....
        /*00fc*/ 	.word	0x000010f0


	//   ....[10]....
        /*0100*/ 	.word	0x000024c0


	//   ....[11]....
        /*0104*/ 	.word	0x00002550


	//   ....[12]....
        /*0108*/ 	.word	0x000025a0


	//   ....[13]....
        /*010c*/ 	.word	0x000025e0


	//   ....[14]....
        /*0110*/ 	.word	0x00002610


	//----- nvinfo : EIATTR_VRC_CTA_INIT_COUNT
	.align		4
.L_410:
        /*0114*/ 	.byte	0x02, 0x4a
	.zero		1
	.zero		1


	//----- nvinfo : EIATTR_EXIT_INSTR_OFFSETS
	.align		4
        /*0118*/ 	.byte	0x04, 0x1c
        /*011a*/ 	.short	(.L_412 - .L_411)


	//   ....[0]....
.L_411:
        /*011c*/ 	.word	0x000027f0


	//   ....[1]....
        /*0120*/ 	.word	0x00002830


	//----- nvinfo : EIATTR_MAX_THREADS
	.align		4
.L_412:
        /*0124*/ 	.byte	0x04, 0x05
        /*0126*/ 	.short	(.L_414 - .L_413)
.L_413:
        /*0128*/ 	.word	0x00000200
        /*012c*/ 	.word	0x00000001
        /*0130*/ 	.word	0x00000001


	//----- nvinfo : EIATTR_CRS_STACK_SIZE
	.align		4
.L_414:
        /*0134*/ 	.byte	0x04, 0x1e
        /*0136*/ 	.short	(.L_416 - .L_415)
.L_415:
        /*0138*/ 	.word	0x00000000


	//----- nvinfo : EIATTR_CBANK_PARAM_SIZE
	.align		4
.L_416:
        /*013c*/ 	.byte	0x03, 0x19
        /*013e*/ 	.short	0x003e


	//----- nvinfo : EIATTR_PARAM_CBANK
	.align		4
        /*0140*/ 	.byte	0x04, 0x0a
        /*0142*/ 	.short	(.L_418 - .L_417)
	.align		4
.L_417:
        /*0144*/ 	.word	index@(.nv.constant0._ZN3cub18CUB_300001_SM_10006detail6reduce18DeviceReduceKernelINS2_10policy_hubIfjN4cuda3std3__44plusIfEEE10Policy1000EN6thrust24THRUST_300001_SM_1000_NS6detail15normal_iteratorINSD_10device_ptrIfEEEEjS9_fNS7_10__identityEEEvT0_PT3_T1_NS0_13GridEvenShareISN_EET2_T4_)
        /*0148*/ 	.short	0x0380
        /*014a*/ 	.short	0x003e


	//----- nvinfo : EIATTR_SW_WAR
	.align		4
.L_418:
        /*014c*/ 	.byte	0x04, 0x36
        /*014e*/ 	.short	(.L_420 - .L_419)
.L_419:
        /*0150*/ 	.word	0x00000008
.L_420:


//--------------------- .nv.info._ZN3cub18CUB_300001_SM_10006detail6reduce28DeviceReduceSingleTileKernelINS2_10policy_hubIfjN4cuda3std3__44plusIfEEE10Policy1000EN6thrust24THRUST_300001_SM_1000_NS6detail15normal_iteratorINSD_10device_ptrIfEEEEPfjS9_ffNS7_10__identityEEEvT0_T1_T2_T3_T4_T6_ --------------------------
	.section	.nv.info._ZN3cub18CUB_300001_SM_10006detail6reduce28DeviceReduceSingleTileKernelINS2_10policy_hubIfjN4cuda3std3__44plusIfEEE10Policy1000EN6thrust24THRUST_300001_SM_1000_NS6detail15normal_iteratorINSD_10device_ptrIfEEEEPfjS9_ffNS7_10__identityEEEvT0_T1_T2_T3_T4_T6_,"",@"SHT_CUDA_INFO"
	.sectionflags	@""
	.align	4


	//----- nvinfo : EIATTR_CUDA_API_VERSION
	.align		4
        /*0000*/ 	.byte	0x04, 0x37
        /*0002*/ 	.short	(.L_422 - .L_421)
.L_421:
        /*0004*/ 	.word	0x00000082


	//----- nvinfo : EIATTR_KPARAM_INFO
	.align		4
.L_422:
        /*0008*/ 	.byte	0x04, 0x17
        /*000a*/ 	.short	(.L_424 - .L_423)
.L_423:
        /*000c*/ 	.word	0x00000000
        /*0010*/ 	.short	0x0005
        /*0012*/ 	.short	0x001c
        /*0014*/ 	.byte	0x00, 0xf0, 0x05, 0x00


	//----- nvinfo : EIATTR_KPARAM_INFO
	.align		4
.L_424:
        /*0018*/ 	.byte	0x04, 0x17
        /*001a*/ 	.short	(.L_426 - .L_425)
.L_425:
        /*001c*/ 	.word	0x00000000
        /*0020*/ 	.short	0x0004
        /*0022*/ 	.short	0x0018
        /*0024*/ 	.byte	0x00, 0xf0, 0x11, 0x00


	//----- nvinfo : EIATTR_KPARAM_INFO
	.align		4
.L_426:
        /*0028*/ 	.byte	0x04, 0x17
        /*002a*/ 	.short	(.L_428 - .L_427)
.L_427:
        /*002c*/ 	.word	0x00000000
        /*0030*/ 	.short	0x0003
        /*0032*/ 	.short	0x0014
        /*0034*/ 	.byte	0x00, 0xf0, 0x05, 0x00


	//----- nvinfo : EIATTR_KPARAM_INFO
	.align		4
.L_428:
        /*0038*/ 	.byte	0x04, 0x17
        /*003a*/ 	.short	(.L_430 - .L_429)
.L_429:
        /*003c*/ 	.word	0x00000000
        /*0040*/ 	.short	0x0002
        /*0042*/ 	.short	0x0010
        /*0044*/ 	.byte	0x00, 0xf0, 0x11, 0x00


	//----- nvinfo : EIATTR_KPARAM_INFO
	.align		4
.L_430:
        /*0048*/ 	.byte	0x04, 0x17
        /*004a*/ 	.short	(.L_432 - .L_431)
.L_431:
        /*004c*/ 	.word	0x00000000
        /*0050*/ 	.short	0x0001
        /*0052*/ 	.short	0x0008
        /*0054*/ 	.byte	0x00, 0xf5, 0x21, 0x00


	//----- nvinfo : EIATTR_KPARAM_INFO
	.align		4
.L_432:
        /*0058*/ 	.byte	0x04, 0x17
        /*005a*/ 	.short	(.L_434 - .L_433)
.L_433:
        /*005c*/ 	.word	0x00000000
        /*0060*/ 	.short	0x0000
        /*0062*/ 	.short	0x0000
        /*0064*/ 	.byte	0x00, 0xf0, 0x21, 0x00


	//----- nvinfo : EIATTR_SPARSE_MMA_MASK
	.align		4
.L_434:
        /*0068*/ 	.byte	0x03, 0x50
        /*006a*/ 	.short	0x0000


	//----- nvinfo : EIATTR_MAXREG_COUNT
	.align		4
        /*006c*/ 	.byte	0x03, 0x1b
        /*006e*/ 	.short	0x0080


	//----- nvinfo : EIATTR_NUM_BARRIERS
	.align		4
        /*0070*/ 	.byte	0x02, 0x4c
        /*0072*/ 	.byte	0x01
	.zero		1


	//----- nvinfo : EIATTR_MERCURY_ISA_VERSION
	.align		4
        /*0074*/ 	.byte	0x03, 0x5f
        /*0076*/ 	.short	0x0101


	//----- nvinfo : EIATTR_UNUSED_LOAD_BYTE_OFFSET
	.align		4
        /*0078*/ 	.byte	0x04, 0x44
        /*007a*/ 	.short	(.L_436 - .L_435)


	//   ....[0]....
.L_435:
        /*007c*/ 	.word	0x00000b00
        /*0080*/ 	.word	0x0000fff0


	//   ....[1]....
        /*0084*/ 	.word	0x00000f10
        /*0088*/ 	.word	0x0000fff0


	//   ....[2]....
        /*008c*/ 	.word	0x00002270
        /*0090*/ 	.word	0x0000fff0


	//----- nvinfo : EIATTR_COOP_GROUP_MASK_REGIDS
	.align		4
.L_436:
        /*0094*/ 	.byte	0x04, 0x29
        /*0096*/ 	.short	(.L_438 - .L_437)


	//   ....[0]....
.L_437:
        /*0098*/ 	.word	0xffffffff


	//   ....[1]....
        /*009c*/ 	.word	0xffffffff


	//   ....[2]....
        /*00a0*/ 	.word	0xffffffff


	//   ....[3]....
        /*00a4*/ 	.word	0xffffffff


	//   ....[4]....
        /*00a8*/ 	.word	0xffffffff


	//   ....[5]....
        /*00ac*/ 	.word	0xffffffff


	//   ....[6]....
        /*00b0*/ 	.word	0xffffffff


	//   ....[7]....
        /*00b4*/ 	.word	0xffffffff


	//   ....[8]....
        /*00b8*/ 	.word	0xffffffff


	//   ....[9]....
        /*00bc*/ 	.word	0xffffffff


	//   ....[10]....
        /*00c0*/ 	.word	0xffffffff


	//   ....[11]....
        /*00c4*/ 	.word	0xffffffff


	//   ....[12]....
        /*00c8*/ 	.word	0xffffffff


	//   ....[13]....
        /*00cc*/ 	.word	0xffffffff


	//   ....[14]....
        /*00d0*/ 	.word	0xffffffff


	//----- nvinfo : EIATTR_COOP_GROUP_INSTR_OFFSETS
	.align		4
.L_438:
        /*00d4*/ 	.byte	0x04, 0x28
        /*00d6*/ 	.short	(.L_440 - .L_439)


	//   ....[0]....
.L_439:
        /*00d8*/ 	.word	0x00000910


	//   ....[1]....
        /*00dc*/ 	.word	0x00000970


	//   ....[2]....
        /*00e0*/ 	.word	0x000009e0


	//   ....[3]....
        /*00e4*/ 	.word	0x00000a30


	//   ....[4]....
        /*00e8*/ 	.word	0x00000a60


	//   ....[5]....
        /*00ec*/ 	.word	0x00000cb0


	//   ....[6]....
        /*00f0*/ 	.word	0x00000d40


	//   ....[7]....
        /*00f4*/ 	.word	0x00000d80


	//   ....[8]....
        /*00f8*/ 	.word	0x00000dd0


	//   ....[9]....
        /*00fc*/ 	.word	0x00000e10


	//   ....[10]....
        /*0100*/ 	.word	0x00002090


	//   ....[11]....
        /*0104*/ 	.word	0x00002110


	//   ....[12]....
        /*0108*/ 	.word	0x00002160


	//   ....[13]....
        /*010c*/ 	.word	0x000021a0


	//   ....[14]....
        /*0110*/ 	.word	0x000021d0


	//----- nvinfo : EIATTR_VRC_CTA_INIT_COUNT
	.align		4
.L_440:
        /*0114*/ 	.byte	0x02, 0x4a
	.zero		1
	.zero		1


	//----- nvinfo : EIATTR_EXIT_INSTR_OFFSETS
	.align		4
        /*0118*/ 	.byte	0x04, 0x1c
        /*011a*/ 	.short	(.L_442 - .L_441)


	//   ....[0]....
.L_441:
        /*011c*/ 	.word	0x00000080


	//   ....[1]....
        /*0120*/ 	.word	0x000000c0


	//   ....[2]....
        /*0124*/ 	.word	0x000023b0


	//   ....[3]....
        /*0128*/ 	.word	0x00002400


	//----- nvinfo : EIATTR_MAX_THREADS
	.align		4
.L_442:
        /*012c*/ 	.byte	0x04, 0x05
        /*012e*/ 	.short	(.L_444 - .L_443)
.L_443:
        /*0130*/ 	.word	0x00000200
        /*0134*/ 	.word	0x00000001
        /*0138*/ 	.word	0x00000001


	//----- nvinfo : EIATTR_CRS_STACK_SIZE
	.align		4
.L_444:
        /*013c*/ 	.byte	0x04, 0x1e
        /*013e*/ 	.short	(.L_446 - .L_445)
.L_445:
        /*0140*/ 	.word	0x00000000


	//----- nvinfo : EIATTR_CBANK_PARAM_SIZE
	.align		4
.L_446:
        /*0144*/ 	.byte	0x03, 0x19
        /*0146*/ 	.short	0x001d


	//----- nvinfo : EIATTR_PARAM_CBANK
	.align		4
        /*0148*/ 	.byte	0x04, 0x0a
        /*014a*/ 	.short	(.L_448 - .L_447)
	.align		4
.L_447:
        /*014c*/ 	.word	index@(.nv.constant0._ZN3cub18CUB_300001_SM_10006detail6reduce28DeviceReduceSingleTileKernelINS2_10policy_hubIfjN4cuda3std3__44plusIfEEE10Policy1000EN6thrust24THRUST_300001_SM_1000_NS6detail15normal_iteratorINSD_10device_ptrIfEEEEPfjS9_ffNS7_10__identityEEEvT0_T1_T2_T3_T4_T6_)
        /*0150*/ 	.short	0x0380
        /*0152*/ 	.short	0x001d


	//----- nvinfo : EIATTR_SW_WAR
	.align		4
.L_448:
        /*0154*/ 	.byte	0x04, 0x36
        /*0156*/ 	.short	(.L_450 - .L_449)
.L_449:
        /*0158*/ 	.word	0x00000008
.L_450:


//--------------------- .nv.info._ZN3cub18CUB_300001_SM_10006detail9transform16transform_kernelINS2_10policy_hubILb0EN4cuda3std3__45tupleIJN6thrust24THRUST_300001_SM_1000_NS6detail15normal_iteratorINSA_10device_ptrIfEEEESF_EEEE10policy1000ElNS7_4plusIfEESF_JPfSL_EEEvT0_iT1_T2_DpNS2_10kernel_argIT3_EE --------------------------
	.section	.nv.info._ZN3cub18CUB_300001_SM_10006detail9transform16transform_kernelINS2_10policy_hubILb0EN4cuda3std3__45tupleIJN6thrust24THRUST_300001_SM_1000_NS6detail15normal_iteratorINSA_10device_ptrIfEEEESF_EEEE10policy1000ElNS7_4plusIfEESF_JPfSL_EEEvT0_iT1_T2_DpNS2_10kernel_argIT3_EE,"",@"SHT_CUDA_INFO"
	.sectionflags	@""
	.align	4


	//----- nvinfo : EIATTR_CUDA_API_VERSION
	.align		4
        /*0000*/ 	.byte	0x04, 0x37
        /*0002*/ 	.short	(.L_452 - .L_451)
.L_451:
        /*0004*/ 	.word	0x00000082


	//----- nvinfo : EIATTR_KPARAM_INFO
	.align		4
.L_452:
        /*0008*/ 	.byte	0x04, 0x17
        /*000a*/ 	.short	(.L_454 - .L_453)
.L_453:
        /*000c*/ 	.word	0x00000000
        /*0010*/ 	.short	0x0005
        /*0012*/ 	.short	0x0028
        /*0014*/ 	.byte	0x00, 0xf0, 0x41, 0x00


	//----- nvinfo : EIATTR_KPARAM_INFO
	.align		4
.L_454:
        /*0018*/ 	.byte	0x04, 0x17
        /*001a*/ 	.short	(.L_456 - .L_455)
.L_455:
        /*001c*/ 	.word	0x00000000
        /*0020*/ 	.short	0x0004
        /*0022*/ 	.short	0x0018
        /*0024*/ 	.byte	0x00, 0xf0, 0x41, 0x00


	//----- nvinfo : EIATTR_KPARAM_INFO
	.align		4
.L_456:
        /*0028*/ 	.byte	0x04, 0x17
        /*002a*/ 	.short	(.L_458 - .L_457)
.L_457:
        /*002c*/ 	.word	0x00000000
        /*0030*/ 	.short	0x0003
        /*0032*/ 	.short	0x0010
        /*0034*/ 	.byte	0x00, 0xf0, 0x21, 0x00


	//----- nvinfo : EIATTR_KPARAM_INFO
	.align		4
.L_458:
        /*0038*/ 	.byte	0x04, 0x17
        /*003a*/ 	.short	(.L_460 - .L_459)
.L_459:
        /*003c*/ 	.word	0x00000000
        /*0040*/ 	.short	0x0002
        /*0042*/ 	.short	0x000c
        /*0044*/ 	.byte	0x00, 0xf0, 0x05, 0x00


	//----- nvinfo : EIATTR_KPARAM_INFO
	.align		4
.L_460:
        /*0048*/ 	.byte	0x04, 0x17
        /*004a*/ 	.short	(.L_462 - .L_461)
.L_461:
        /*004c*/ 	.word	0x00000000
        /*0050*/ 	.short	0x0001
        /*0052*/ 	.short	0x0008
        /*0054*/ 	.byte	0x00, 0xf0, 0x11, 0x00


	//----- nvinfo : EIATTR_KPARAM_INFO
	.align		4
.L_462:
        /*0058*/ 	.byte	0x04, 0x17
        /*005a*/ 	.short	(.L_464 - .L_463)
.L_463:
        /*005c*/ 	.word	0x00000000
        /*0060*/ 	.short	0x0000
        /*0062*/ 	.short	0x0000
        /*0064*/ 	.byte	0x00, 0xf0, 0x21, 0x00


	//----- nvinfo : EIATTR_SPARSE_MMA_MASK
	.align		4
.L_464:
        /*0068*/ 	.byte	0x03, 0x50
        /*006a*/ 	.short	0x0000


	//----- nvinfo : EIATTR_MAXREG_COUNT
	.align		4
        /*006c*/ 	.byte	0x03, 0x1b
        /*006e*/ 	.short	0x00ff


	//----- nvinfo : EIATTR_NUM_BARRIERS
	.align		4
        /*0070*/ 	.byte	0x02, 0x4c
        /*0072*/ 	.byte	0x01
	.zero		1


	//----- nvinfo : EIATTR_MERCURY_ISA_VERSION
	.align		4
        /*0074*/ 	.byte	0x03, 0x5f
        /*0076*/ 	.short	0x0101


	//----- nvinfo : EIATTR_COOP_GROUP_MASK_REGIDS
	.align		4
        /*0078*/ 	.byte	0x04, 0x29
        /*007a*/ 	.short	(.L_466 - .L_465)


	//   ....[0]....
.L_465:
        /*007c*/ 	.word	0xffffffff


	//----- nvinfo : EIATTR_COOP_GROUP_INSTR_OFFSETS
	.align		4
.L_466:
        /*0080*/ 	.byte	0x04, 0x28
        /*0082*/ 	.short	(.L_468 - .L_467)


	//   ....[0]....
.L_467:
        /*0084*/ 	.word	0x000019c0


	//----- nvinfo : EIATTR_VRC_CTA_INIT_COUNT
	.align		4
.L_468:
        /*0088*/ 	.byte	0x02, 0x4a
	.zero		1
	.zero		1


	//----- nvinfo : EIATTR_MBARRIER_INSTR_OFFSETS
	.align		4
        /*008c*/ 	.byte	0x04, 0x39
        /*008e*/ 	.short	(.L_470 - .L_469)


	//   ....[0]....
.L_469:
        /*0090*/ 	.word	0x000002d0
        /*0094*/ 	.word	0x000000ff
        /*0098*/ 	.word	0x00000000
        /*009c*/ 	.short	0x0100
        /*009e*/ 	.byte	0x11
	.zero		1


	//   ....[1]....
        /*00a0*/ 	.word	0x000004a0
        /*00a4*/ 	.word	0x000000ff
        /*00a8*/ 	.word	0x00000000
        /*00ac*/ 	.short	0x010a
        /*00ae*/ 	.byte	0x04
	.zero		1


	//----- nvinfo : EIATTR_NUM_MBARRIERS
	.align		4
.L_470:
        /*00b0*/ 	.byte	0x03, 0x38
        /*00b2*/ 	.short	0x0001


	//----- nvinfo : EIATTR_EXIT_INSTR_OFFSETS
	.align		4
        /*00b4*/ 	.byte	0x04, 0x1c
        /*00b6*/ 	.short	(.L_472 - .L_471)


	//   ....[0]....
.L_471:
        /*00b8*/ 	.word	0x00001a10


	//   ....[1]....
        /*00bc*/ 	.word	0x00001c00


	//   ....[2]....
        /*00c0*/ 	.word	0x00001c30


	//   ....[3]....
        /*00c4*/ 	.word	0x00001dd0


	//----- nvinfo : EIATTR_MAX_THREADS
	.align		4
.L_472:
        /*00c8*/ 	.byte	0x04, 0x05
        /*00ca*/ 	.short	(.L_474 - .L_473)
.L_473:
        /*00cc*/ 	.word	0x00000080
        /*00d0*/ 	.word	0x00000001
        /*00d4*/ 	.word	0x00000001


	//----- nvinfo : EIATTR_CRS_STACK_SIZE
	.align		4
.L_474:
        /*00d8*/ 	.byte	0x04, 0x1e
        /*00da*/ 	.short	(.L_476 - .L_475)
.L_475:
        /*00dc*/ 	.word	0x00000000


	//----- nvinfo : EIATTR_CBANK_PARAM_SIZE
	.align		4
.L_476:
        /*00e0*/ 	.byte	0x03, 0x19
        /*00e2*/ 	.short	0x0038


	//----- nvinfo : EIATTR_PARAM_CBANK
	.align		4
        /*00e4*/ 	.byte	0x04, 0x0a
        /*00e6*/ 	.short	(.L_478 - .L_477)
	.align		4
.L_477:
        /*00e8*/ 	.word	index@(.nv.constant0._ZN3cub18CUB_300001_SM_10006detail9transform16transform_kernelINS2_10policy_hubILb0EN4cuda3std3__45tupleIJN6thrust24THRUST_300001_SM_1000_NS6detail15normal_iteratorINSA_10device_ptrIfEEEESF_EEEE10policy1000ElNS7_4plusIfEESF_JPfSL_EEEvT0_iT1_T2_DpNS2_10kernel_argIT3_EE)
        /*00ec*/ 	.short	0x0380
        /*00ee*/ 	.short	0x0038


	//----- nvinfo : EIATTR_SW_WAR
	.align		4
.L_478:
        /*00f0*/ 	.byte	0x04, 0x36
        /*00f2*/ 	.short	(.L_480 - .L_479)
.L_479:
        /*00f4*/ 	.word	0x00000008
.L_480:


//--------------------- .nv.info._ZN3cub18CUB_300001_SM_10006detail9transform16transform_kernelINS2_10policy_hubILb0EN4cuda3std3__45tupleIJN6thrust24THRUST_300001_SM_1000_NS6detail15normal_iteratorINSA_10device_ptrIfEEEESF_EEEE10policy1000EiNS7_4plusIfEESF_JPfSL_EEEvT0_iT1_T2_DpNS2_10kernel_argIT3_EE --------------------------
	.section	.nv.info._ZN3cub18CUB_300001_SM_10006detail9transform16transform_kernelINS2_10policy_hubILb0EN4cuda3std3__45tupleIJN6thrust24THRUST_300001_SM_1000_NS6detail15normal_iteratorINSA_10device_ptrIfEEEESF_EEEE10policy1000EiNS7_4plusIfEESF_JPfSL_EEEvT0_iT1_T2_DpNS2_10kernel_argIT3_EE,"",@"SHT_CUDA_INFO"
	.sectionflags	@""
	.align	4


	//----- nvinfo : EIATTR_CUDA_API_VERSION
	.align		4
        /*0000*/ 	.byte	0x04, 0x37
        /*0002*/ 	.short	(.L_482 - .L_481)
.L_481:
        /*0004*/ 	.word	0x00000082


	//----- nvinfo : EIATTR_KPARAM_INFO
	.align		4
.L_482:
        /*0008*/ 	.byte	0x04, 0x17
        /*000a*/ 	.short	(.L_484 - .L_483)
.L_483:
        /*000c*/ 	.word	0x00000000
        /*0010*/ 	.short	0x0005
        /*0012*/ 	.short	0x0028
        /*0014*/ 	.byte	0x00, 0xf0, 0x41, 0x00


	//----- nvinfo : EIATTR_KPARAM_INFO
	.align		4
.L_484:
        /*0018*/ 	.byte	0x04, 0x17
        /*001a*/ 	.short	(.L_486 - .L_485)
.L_485:
        /*001c*/ 	.word	0x00000000
        /*0020*/ 	.short	0x0004
        /*0022*/ 	.short	0x0018
        /*0024*/ 	.byte	0x00, 0xf0, 0x41, 0x00


	//----- nvinfo : EIATTR_KPARAM_INFO
	.align		4
.L_486:
        /*0028*/ 	.byte	0x04, 0x17
        /*002a*/ 	.short	(.L_488 - .L_487)
.L_487:
        /*002c*/ 	.word	0x00000000
        /*0030*/ 	.short	0x0003
        /*0032*/ 	.short	0x0010
        /*0034*/ 	.byte	0x00, 0xf0, 0x21, 0x00


	//----- nvinfo : EIATTR_KPARAM_INFO
	.align		4
.L_488:
        /*0038*/ 	.byte	0x04, 0x17
        /*003a*/ 	.short	(.L_490 - .L_489)
.L_489:
        /*003c*/ 	.word	0x00000000
        /*0040*/ 	.short	0x0002
        /*0042*/ 	.short	0x0008
        /*0044*/ 	.byte	0x00, 0xf0, 0x05, 0x00


	//----- nvinfo : EIATTR_KPARAM_INFO
	.align		4
.L_490:
        /*0048*/ 	.byte	0x04, 0x17
        /*004a*/ 	.short	(.L_492 - .L_491)
.L_491:
        /*004c*/ 	.word	0x00000000
        /*0050*/ 	.short	0x0001
        /*0052*/ 	.short	0x0004
        /*0054*/ 	.byte	0x00, 0xf0, 0x11, 0x00


	//----- nvinfo : EIATTR_KPARAM_INFO
	.align		4
.L_492:
        /*0058*/ 	.byte	0x04, 0x17
        /*005a*/ 	.short	(.L_494 - .L_493)
.L_493:
        /*005c*/ 	.word	0x00000000
        /*0060*/ 	.short	0x0000
        /*0062*/ 	.short	0x0000
        /*0064*/ 	.byte	0x00, 0xf0, 0x11, 0x00


	//----- nvinfo : EIATTR_SPARSE_MMA_MASK
	.align		4
.L_494:
        /*0068*/ 	.byte	0x03, 0x50
        /*006a*/ 	.short	0x0000


	//----- nvinfo : EIATTR_MAXREG_COUNT
	.align		4
        /*006c*/ 	.byte	0x03, 0x1b
        /*006e*/ 	.short	0x00ff


	//----- nvinfo : EIATTR_NUM_BARRIERS
	.align		4
        /*0070*/ 	.byte	0x02, 0x4c
        /*0072*/ 	.byte	0x01
	.zero		1


	//----- nvinfo : EIATTR_MERCURY_ISA_VERSION
	.align		4
        /*0074*/ 	.byte	0x03, 0x5f
        /*0076*/ 	.short	0x0101


	//----- nvinfo : EIATTR_COOP_GROUP_MASK_REGIDS
	.align		4
        /*0078*/ 	.byte	0x04, 0x29
        /*007a*/ 	.short	(.L_496 - .L_495)


	//   ....[0]....
.L_495:
        /*007c*/ 	.word	0xffffffff


	//----- nvinfo : EIATTR_COOP_GROUP_INSTR_OFFSETS
	.align		4
.L_496:
        /*0080*/ 	.byte	0x04, 0x28
        /*0082*/ 	.short	(.L_498 - .L_497)


	//   ....[0]....
.L_497:
        /*0084*/ 	.word	0x000019e0


	//----- nvinfo : EIATTR_VRC_CTA_INIT_COUNT
	.align		4
.L_498:
        /*0088*/ 	.byte	0x02, 0x4a
	.zero		1
	.zero		1


	//----- nvinfo : EIATTR_MBARRIER_INSTR_OFFSETS
	.align		4
        /*008c*/ 	.byte	0x04, 0x39
        /*008e*/ 	.short	(.L_500 - .L_499)


	//   ....[0]....
.L_499:
        /*0090*/ 	.word	0x00000270
        /*0094*/ 	.word	0x000000ff
        /*0098*/ 	.word	0x00000000
        /*009c*/ 	.short	0x0100
        /*009e*/ 	.byte	0x0f
	.zero		1


	//   ....[1]....
        /*00a0*/ 	.word	0x00000420
        /*00a4*/ 	.word	0x000000ff
        /*00a8*/ 	.word	0x00000000
        /*00ac*/ 	.short	0x010a
        /*00ae*/ 	.byte	0x04
	.zero		1


	//----- nvinfo : EIATTR_NUM_MBARRIERS
	.align		4
.L_500:
        /*00b0*/ 	.byte	0x03, 0x38
        /*00b2*/ 	.short	0x0001


	//----- nvinfo : EIATTR_EXIT_INSTR_OFFSETS
	.align		4
        /*00b4*/ 	.byte	0x04, 0x1c
        /*00b6*/ 	.short	(.L_502 - .L_501)


	//   ....[0]....
.L_501:
        /*00b8*/ 	.word	0x00001a30


	//   ....[1]....
        /*00bc*/ 	.word	0x00001bc0


	//   ....[2]....
        /*00c0*/ 	.word	0x00001c30


	//   ....[3]....
        /*00c4*/ 	.word	0x00001e10


	//----- nvinfo : EIATTR_MAX_THREADS
	.align		4
.L_502:
        /*00c8*/ 	.byte	0x04, 0x05
        /*00ca*/ 	.short	(.L_504 - .L_503)
.L_503:
        /*00cc*/ 	.word	0x00000080
        /*00d0*/ 	.word	0x00000001
        /*00d4*/ 	.word	0x00000001


	//----- nvinfo : EIATTR_CRS_STACK_SIZE
	.align		4
.L_504:
        /*00d8*/ 	.byte	0x04, 0x1e
        /*00da*/ 	.short	(.L_506 - .L_505)
.L_505:
        /*00dc*/ 	.word	0x00000000


	//----- nvinfo : EIATTR_CBANK_PARAM_SIZE
	.align		4
.L_506:
        /*00e0*/ 	.byte	0x03, 0x19
        /*00e2*/ 	.short	0x0038


	//----- nvinfo : EIATTR_PARAM_CBANK
	.align		4
        /*00e4*/ 	.byte	0x04, 0x0a
        /*00e6*/ 	.short	(.L_508 - .L_507)
	.align		4
.L_507:
        /*00e8*/ 	.word	index@(.nv.constant0._ZN3cub18CUB_300001_SM_10006detail9transform16transform_kernelINS2_10policy_hubILb0EN4cuda3std3__45tupleIJN6thrust24THRUST_300001_SM_1000_NS6detail15normal_iteratorINSA_10device_ptrIfEEEESF_EEEE10policy1000EiNS7_4plusIfEESF_JPfSL_EEEvT0_iT1_T2_DpNS2_10kernel_argIT3_EE)
        /*00ec*/ 	.short	0x0380
        /*00ee*/ 	.short	0x0038


	//----- nvinfo : EIATTR_SW_WAR
	.align		4
.L_508:
        /*00f0*/ 	.byte	0x04, 0x36
        /*00f2*/ 	.short	(.L_510 - .L_509)
.L_509:
        /*00f4*/ 	.word	0x00000008
.L_510:


//--------------------- .nv.info._ZN3cub18CUB_300001_SM_10006detail9transform16transform_kernelINS2_10policy_hubILb0EN4cuda3std3__45tupleIJN6thrust24THRUST_300001_SM_1000_NS6detail15normal_iteratorINSA_10device_ptrIfEEEESF_EEEE10policy1000ElNS7_10multipliesIfEESF_JPfSL_EEEvT0_iT1_T2_DpNS2_10kernel_argIT3_EE --------------------------
	.section	.nv.info._ZN3cub18CUB_300001_SM_10006detail9transform16transform_kernelINS2_10policy_hubILb0EN4cuda3std3__45tupleIJN6thrust24THRUST_300001_SM_1000_NS6detail15normal_iteratorINSA_10device_ptrIfEEEESF_EEEE10policy1000ElNS7_10multipliesIfEESF_JPfSL_EEEvT0_iT1_T2_DpNS2_10kernel_argIT3_EE,"",@"SHT_CUDA_INFO"
	.sectionflags	@""
	.align	4


	//----- nvinfo : EIATTR_CUDA_API_VERSION
	.align		4
        /*0000*/ 	.byte	0x04, 0x37
        /*0002*/ 	.short	(.L_512 - .L_511)
.L_511:
        /*0004*/ 	.word	0x00000082


	//----- nvinfo : EIATTR_KPARAM_INFO
	.align		4
.L_512:
        /*0008*/ 	.byte	0x04, 0x17
        /*000a*/ 	.short	(.L_514 - .L_513)
.L_513:
        /*000c*/ 	.word	0x00000000
        /*0010*/ 	.short	0x0005
        /*0012*/ 	.short	0x0028
        /*0014*/ 	.byte	0x00, 0xf0, 0x41, 0x00


	//----- nvinfo : EIATTR_KPARAM_INFO
	.align		4
.L_514:
        /*0018*/ 	.byte	0x04, 0x17
        /*001a*/ 	.short	(.L_516 - .L_515)
.L_515:
        /*001c*/ 	.word	0x00000000
        /*0020*/ 	.short	0x0004
        /*0022*/ 	.short	0x0018
        /*0024*/ 	.byte	0x00, 0xf0, 0x41, 0x00


	//----- nvinfo : EIATTR_KPARAM_INFO
	.align		4
.L_516:
        /*0028*/ 	.byte	0x04, 0x17
        /*002a*/ 	.short	(.L_518 - .L_517)
.L_517:
        /*002c*/ 	.word	0x00000000
        /*0030*/ 	.short	0x0003
        /*0032*/ 	.short	0x0010
        /*0034*/ 	.byte	0x00, 0xf0, 0x21, 0x00


	//----- nvinfo : EIATTR_KPARAM_INFO
	.align		4
.L_518:
        /*0038*/ 	.byte	0x04, 0x17
        /*003a*/ 	.short	(.L_520 - .L_519)
.L_519:
        /*003c*/ 	.word	0x00000000
        /*0040*/ 	.short	0x0002
        /*0042*/ 	.short	0x000c
        /*0044*/ 	.byte	0x00, 0xf0, 0x05, 0x00


	//----- nvinfo : EIATTR_KPARAM_INFO
	.align		4
.L_520:
        /*0048*/ 	.byte	0x04, 0x17
        /*004a*/ 	.short	(.L_522 - .L_521)
.L_521:
        /*004c*/ 	.word	0x00000000
        /*0050*/ 	.short	0x0001
        /*0052*/ 	.short	0x0008
        /*0054*/ 	.byte	0x00, 0xf0, 0x11, 0x00


	//----- nvinfo : EIATTR_KPARAM_INFO
	.align		4
.L_522:
        /*0058*/ 	.byte	0x04, 0x17
        /*005a*/ 	.short	(.L_524 - .L_523)
.L_523:
        /*005c*/ 	.word	0x00000000
        /*0060*/ 	.short	0x0000
        /*0062*/ 	.short	0x0000
        /*0064*/ 	.byte	0x00, 0xf0, 0x21, 0x00


	//----- nvinfo : EIATTR_SPARSE_MMA_MASK
	.align		4
.L_524:
        /*0068*/ 	.byte	0x03, 0x50
        /*006a*/ 	.short	0x0000


	//----- nvinfo : EIATTR_MAXREG_COUNT
	.align		4
        /*006c*/ 	.byte	0x03, 0x1b
        /*006e*/ 	.short	0x00ff


	//----- nvinfo : EIATTR_NUM_BARRIERS
	.align		4
        /*0070*/ 	.byte	0x02, 0x4c
        /*0072*/ 	.byte	0x01
	.zero		1


	//----- nvinfo : EIATTR_MERCURY_ISA_VERSION
	.align		4
        /*0074*/ 	.byte	0x03, 0x5f
        /*0076*/ 	.short	0x0101


	//----- nvinfo : EIATTR_COOP_GROUP_MASK_REGIDS
	.align		4
        /*0078*/ 	.byte	0x04, 0x29
        /*007a*/ 	.short	(.L_526 - .L_525)


	//   ....[0]....
.L_525:
        /*007c*/ 	.word	0xffffffff


	//----- nvinfo : EIATTR_COOP_GROUP_INSTR_OFFSETS
	.align		4
.L_526:
        /*0080*/ 	.byte	0x04, 0x28
        /*0082*/ 	.short	(.L_528 - .L_527)


	//   ....[0]....
.L_527:
        /*0084*/ 	.word	0x000019c0


	//----- nvinfo : EIATTR_VRC_CTA_INIT_COUNT
	.align		4
.L_528:
        /*0088*/ 	.byte	0x02, 0x4a
	.zero		1
	.zero		1


	//----- nvinfo : EIATTR_MBARRIER_INSTR_OFFSETS
	.align		4
        /*008c*/ 	.byte	0x04, 0x39
        /*008e*/ 	.short	(.L_530 - .L_529)


	//   ....[0]....
.L_529:
        /*0090*/ 	.word	0x000002d0
        /*0094*/ 	.word	0x000000ff
        /*0098*/ 	.word	0x00000000
        /*009c*/ 	.short	0x0100
        /*009e*/ 	.byte	0x11
	.zero		1


	//   ....[1]....
        /*00a0*/ 	.word	0x000004a0
        /*00a4*/ 	.word	0x000000ff
        /*00a8*/ 	.word	0x00000000
        /*00ac*/ 	.short	0x010a
        /*00ae*/ 	.byte	0x04
	.zero		1


	//----- nvinfo : EIATTR_NUM_MBARRIERS
	.align		4
.L_530:
        /*00b0*/ 	.byte	0x03, 0x38
        /*00b2*/ 	.short	0x0001


	//----- nvinfo : EIATTR_EXIT_INSTR_OFFSETS
	.align		4
        /*00b4*/ 	.byte	0x04, 0x1c
        /*00b6*/ 	.short	(.L_532 - .L_531)


	//   ....[0]....
.L_531:
        /*00b8*/ 	.word	0x00001a10


	//   ....[1]....
        /*00bc*/ 	.word	0x00001c00


	//   ....[2]....
        /*00c0*/ 	.word	0x00001c30


	//   ....[3]....
        /*00c4*/ 	.word	0x00001dd0


	//----- nvinfo : EIATTR_MAX_THREADS
	.align		4
.L_532:
        /*00c8*/ 	.byte	0x04, 0x05
        /*00ca*/ 	.short	(.L_534 - .L_533)
.L_533:
        /*00cc*/ 	.word	0x00000080
        /*00d0*/ 	.word	0x00000001
        /*00d4*/ 	.word	0x00000001


	//----- nvinfo : EIATTR_CRS_STACK_SIZE
	.align		4
.L_534:
        /*00d8*/ 	.byte	0x04, 0x1e
        /*00da*/ 	.short	(.L_536 - .L_535)
.L_535:
        /*00dc*/ 	.word	0x00000000


	//----- nvinfo : EIATTR_CBANK_PARAM_SIZE
	.align		4
.L_536:
        /*00e0*/ 	.byte	0x03, 0x19
        /*00e2*/ 	.short	0x0038


	//----- nvinfo : EIATTR_PARAM_CBANK
	.align		4
        /*00e4*/ 	.byte	0x04, 0x0a
        /*00e6*/ 	.short	(.L_538 - .L_537)
	.align		4
.L_537:
        /*00e8*/ 	.word	index@(.nv.constant0._ZN3cub18CUB_300001_SM_10006detail9transform16transform_kernelINS2_10policy_hubILb0EN4cuda3std3__45tupleIJN6thrust24THRUST_300001_SM_1000_NS6detail15normal_iteratorINSA_10device_ptrIfEEEESF_EEEE10policy1000ElNS7_10multipliesIfEESF_JPfSL_EEEvT0_iT1_T2_DpNS2_10kernel_argIT3_EE)
        /*00ec*/ 	.short	0x0380
        /*00ee*/ 	.short	0x0038


	//----- nvinfo : EIATTR_SW_WAR
	.align		4
.L_538:
        /*00f0*/ 	.byte	0x04, 0x36
        /*00f2*/ 	.short	(.L_540 - .L_539)
.L_539:
        /*00f4*/ 	.word	0x00000008
.L_540:


//--------------------- .nv.info._ZN3cub18CUB_300001_SM_10006detail9transform16transform_kernelINS2_10policy_hubILb0EN4cuda3std3__45tupleIJN6thrust24THRUST_300001_SM_1000_NS6detail15normal_iteratorINSA_10device_ptrIfEEEESF_EEEE10policy1000EiNS7_10multipliesIfEESF_JPfSL_EEEvT0_iT1_T2_DpNS2_10kernel_argIT3_EE --------------------------
	.section	.nv.info._ZN3cub18CUB_300001_SM_10006detail9transform16transform_kernelINS2_10policy_hubILb0EN4cuda3std3__45tupleIJN6thrust24THRUST_300001_SM_1000_NS6detail15normal_iteratorINSA_10device_ptrIfEEEESF_EEEE10policy1000EiNS7_10multipliesIfEESF_JPfSL_EEEvT0_iT1_T2_DpNS2_10kernel_argIT3_EE,"",@"SHT_CUDA_INFO"
	.sectionflags	@""
	.align	4


	//----- nvinfo : EIATTR_CUDA_API_VERSION
	.align		4
        /*0000*/ 	.byte	0x04, 0x37
        /*0002*/ 	.short	(.L_542 - .L_541)
.L_541:
        /*0004*/ 	.word	0x00000082


	//----- nvinfo : EIATTR_KPARAM_INFO
	.align		4
.L_542:
        /*0008*/ 	.byte	0x04, 0x17
        /*000a*/ 	.short	(.L_544 - .L_543)
.L_543:
        /*000c*/ 	.word	0x00000000
        /*0010*/ 	.short	0x0005
        /*0012*/ 	.short	0x0028
        /*0014*/ 	.byte	0x00, 0xf0, 0x41, 0x00


	//----- nvinfo : EIATTR_KPARAM_INFO
	.align		4
.L_544:
        /*0018*/ 	.byte	0x04, 0x17
        /*001a*/ 	.short	(.L_546 - .L_545)
.L_545:
        /*001c*/ 	.word	0x00000000
        /*0020*/ 	.short	0x0004
        /*0022*/ 	.short	0x0018
        /*0024*/ 	.byte	0x00, 0xf0, 0x41, 0x00


	//----- nvinfo : EIATTR_KPARAM_INFO
	.align		4
.L_546:
        /*0028*/ 	.byte	0x04, 0x17
        /*002a*/ 	.short	(.L_548 - .L_547)
.L_547:
        /*002c*/ 	.word	0x00000000
        /*0030*/ 	.short	0x0003
        /*0032*/ 	.short	0x0010
        /*0034*/ 	.byte	0x00, 0xf0, 0x21, 0x00


	//----- nvinfo : EIATTR_KPARAM_INFO
	.align		4
.L_548:
        /*0038*/ 	.byte	0x04, 0x17
        /*003a*/ 	.short	(.L_550 - .L_549)
.L_549:
        /*003c*/ 	.word	0x00000000
        /*0040*/ 	.short	0x0002
        /*0042*/ 	.short	0x0008
        /*0044*/ 	.byte	0x00, 0xf0, 0x05, 0x00


	//----- nvinfo : EIATTR_KPARAM_INFO
	.align		4
.L_550:
        /*0048*/ 	.byte	0x04, 0x17
        /*004a*/ 	.short	(.L_552 - .L_551)
.L_551:
        /*004c*/ 	.word	0x00000000
        /*0050*/ 	.short	0x0001
        /*0052*/ 	.short	0x0004
        /*0054*/ 	.byte	0x00, 0xf0, 0x11, 0x00


	//----- nvinfo : EIATTR_KPARAM_INFO
	.align		4
.L_552:
        /*0058*/ 	.byte	0x04, 0x17
        /*005a*/ 	.short	(.L_554 - .L_553)
.L_553:
        /*005c*/ 	.word	0x00000000
        /*0060*/ 	.short	0x0000
        /*0062*/ 	.short	0x0000
        /*0064*/ 	.byte	0x00, 0xf0, 0x11, 0x00


	//----- nvinfo : EIATTR_SPARSE_MMA_MASK
	.align		4
.L_554:
        /*0068*/ 	.byte	0x03, 0x50
        /*006a*/ 	.short	0x0000


	//----- nvinfo : EIATTR_MAXREG_COUNT
	.align		4
        /*006c*/ 	.byte	0x03, 0x1b
        /*006e*/ 	.short	0x00ff


	//----- nvinfo : EIATTR_NUM_BARRIERS
	.align		4
        /*0070*/ 	.byte	0x02, 0x4c
        /*0072*/ 	.byte	0x01
	.zero		1


	//----- nvinfo : EIATTR_MERCURY_ISA_VERSION
	.align		4
        /*0074*/ 	.byte	0x03, 0x5f
        /*0076*/ 	.short	0x0101


	//----- nvinfo : EIATTR_COOP_GROUP_MASK_REGIDS
	.align		4
        /*0078*/ 	.byte	0x04, 0x29
        /*007a*/ 	.short	(.L_556 - .L_555)


	//   ....[0]....
.L_555:
        /*007c*/ 	.word	0xffffffff


	//----- nvinfo : EIATTR_COOP_GROUP_INSTR_OFFSETS
	.align		4
.L_556:
        /*0080*/ 	.byte	0x04, 0x28
        /*0082*/ 	.short	(.L_558 - .L_557)


	//   ....[0]....
.L_557:
        /*0084*/ 	.word	0x000019e0


	//----- nvinfo : EIATTR_VRC_CTA_INIT_COUNT
	.align		4
.L_558:
        /*0088*/ 	.byte	0x02, 0x4a
	.zero		1
	.zero		1


	//----- nvinfo : EIATTR_MBARRIER_INSTR_OFFSETS
	.align		4
        /*008c*/ 	.byte	0x04, 0x39
        /*008e*/ 	.short	(.L_560 - .L_559)


	//   ....[0]....
.L_559:
        /*0090*/ 	.word	0x00000270
        /*0094*/ 	.word	0x000000ff
        /*0098*/ 	.word	0x00000000
        /*009c*/ 	.short	0x0100
        /*009e*/ 	.byte	0x0f
	.zero		1


	//   ....[1]....
        /*00a0*/ 	.word	0x00000420
        /*00a4*/ 	.word	0x000000ff
        /*00a8*/ 	.word	0x00000000
        /*00ac*/ 	.short	0x010a
        /*00ae*/ 	.byte	0x04
	.zero		1


	//----- nvinfo : EIATTR_NUM_MBARRIERS
	.align		4
.L_560:
        /*00b0*/ 	.byte	0x03, 0x38
        /*00b2*/ 	.short	0x0001


	//----- nvinfo : EIATTR_EXIT_INSTR_OFFSETS
	.align		4
        /*00b4*/ 	.byte	0x04, 0x1c
        /*00b6*/ 	.short	(.L_562 - .L_561)


	//   ....[0]....
.L_561:
        /*00b8*/ 	.word	0x00001a30


	//   ....[1]....
        /*00bc*/ 	.word	0x00001bc0


	//   ....[2]....
        /*00c0*/ 	.word	0x00001c30


	//   ....[3]....
        /*00c4*/ 	.word	0x00001e10


	//----- nvinfo : EIATTR_MAX_THREADS
	.align		4
.L_562:
        /*00c8*/ 	.byte	0x04, 0x05
        /*00ca*/ 	.short	(.L_564 - .L_563)
.L_563:
        /*00cc*/ 	.word	0x00000080
        /*00d0*/ 	.word	0x00000001
        /*00d4*/ 	.word	0x00000001


	//----- nvinfo : EIATTR_CRS_STACK_SIZE
	.align		4
.L_564:
        /*00d8*/ 	.byte	0x04, 0x1e
        /*00da*/ 	.short	(.L_566 - .L_565)
.L_565:
        /*00dc*/ 	.word	0x00000000


	//----- nvinfo : EIATTR_CBANK_PARAM_SIZE
	.align		4
.L_566:
        /*00e0*/ 	.byte	0x03, 0x19
        /*00e2*/ 	.short	0x0038


	//----- nvinfo : EIATTR_PARAM_CBANK
	.align		4
        /*00e4*/ 	.byte	0x04, 0x0a
        /*00e6*/ 	.short	(.L_568 - .L_567)
	.align		4
.L_567:
        /*00e8*/ 	.word	index@(.nv.constant0._ZN3cub18CUB_300001_SM_10006detail9transform16transform_kernelINS2_10policy_hubILb0EN4cuda3std3__45tupleIJN6thrust24THRUST_300001_SM_1000_NS6detail15normal_iteratorINSA_10device_ptrIfEEEESF_EEEE10policy1000EiNS7_10multipliesIfEESF_JPfSL_EEEvT0_iT1_T2_DpNS2_10kernel_argIT3_EE)
        /*00ec*/ 	.short	0x0380
        /*00ee*/ 	.short	0x0038


	//----- nvinfo : EIATTR_SW_WAR
	.align		4
.L_568:
        /*00f0*/ 	.byte	0x04, 0x36
        /*00f2*/ 	.short	(.L_570 - .L_569)
.L_569:
        /*00f4*/ 	.word	0x00000008
.L_570:


//--------------------- .nv.info._ZN3cub18CUB_300001_SM_10006detail9transform16transform_kernelINS2_10policy_hubILb1EN4cuda3std3__45tupleIJN6thrust24THRUST_300001_SM_1000_NS6detail15normal_iteratorINSA_10device_ptrIfEEEESF_EEEE10policy1000El13saxpy_functorSF_JPfSK_EEEvT0_iT1_T2_DpNS2_10kernel_argIT3_EE --------------------------
	.section	.nv.info._ZN3cub18CUB_300001_SM_10006detail9transform16transform_kernelINS2_10policy_hubILb1EN4cuda3std3__45tupleIJN6thrust24THRUST_300001_SM_1000_NS6detail15normal_iteratorINSA_10device_ptrIfEEEESF_EEEE10policy1000El13saxpy_functorSF_JPfSK_EEEvT0_iT1_T2_DpNS2_10kernel_argIT3_EE,"",@"SHT_CUDA_INFO"
	.sectionflags	@""
	.align	4


	//----- nvinfo : EIATTR_CUDA_API_VERSION
	.align		4
        /*0000*/ 	.byte	0x04, 0x37
        /*0002*/ 	.short	(.L_572 - .L_571)
.L_571:
        /*0004*/ 	.word	0x00000082


	//----- nvinfo : EIATTR_KPARAM_INFO
	.align		4
.L_572:
        /*0008*/ 	.byte	0x04, 0x17
        /*000a*/ 	.short	(.L_574 - .L_573)
.L_573:
        /*000c*/ 	.word	0x00000000
        /*0010*/ 	.short	0x0005
        /*0012*/ 	.short	0x0028
        /*0014*/ 	.byte	0x00, 0xf0, 0x41, 0x00


	//----- nvinfo : EIATTR_KPARAM_INFO
	.align		4
.L_574:
        /*0018*/ 	.byte	0x04, 0x17
        /*001a*/ 	.short	(.L_576 - .L_575)
.L_575:
        /*001c*/ 	.word	0x00000000
        /*0020*/ 	.short	0x0004
        /*0022*/ 	.short	0x0018
        /*0024*/ 	.byte	0x00, 0xf0, 0x41, 0x00


	//----- nvinfo : EIATTR_KPARAM_INFO
	.align		4
.L_576:
        /*0028*/ 	.byte	0x04, 0x17
        /*002a*/ 	.short	(.L_578 - .L_577)
.L_577:
        /*002c*/ 	.word	0x00000000
        /*0030*/ 	.short	0x0003
        /*0032*/ 	.short	0x0010
        /*0034*/ 	.byte	0x00, 0xf0, 0x21, 0x00


	//----- nvinfo : EIATTR_KPARAM_INFO
	.align		4
.L_578:
        /*0038*/ 	.byte	0x04, 0x17
        /*003a*/ 	.short	(.L_580 - .L_579)
.L_579:
        /*003c*/ 	.word	0x00000000
        /*0040*/ 	.short	0x0002
        /*0042*/ 	.short	0x000c
        /*0044*/ 	.byte	0x00, 0xf0, 0x11, 0x00


	//----- nvinfo : EIATTR_KPARAM_INFO
	.align		4
.L_580:
        /*0048*/ 	.byte	0x04, 0x17
        /*004a*/ 	.short	(.L_582 - .L_581)
.L_581:
        /*004c*/ 	.word	0x00000000
        /*0050*/ 	.short	0x0001
        /*0052*/ 	.short	0x0008
        /*0054*/ 	.byte	0x00, 0xf0, 0x11, 0x00


	//----- nvinfo : EIATTR_KPARAM_INFO
	.align		4
.L_582:
        /*0058*/ 	.byte	0x04, 0x17
        /*005a*/ 	.short	(.L_584 - .L_583)
.L_583:
        /*005c*/ 	.word	0x00000000
        /*0060*/ 	.short	0x0000
        /*0062*/ 	.short	0x0000
        /*0064*/ 	.byte	0x00, 0xf0, 0x21, 0x00


	//----- nvinfo : EIATTR_SPARSE_MMA_MASK
	.align		4
.L_584:
        /*0068*/ 	.byte	0x03, 0x50
        /*006a*/ 	.short	0x0000


	//----- nvinfo : EIATTR_MAXREG_COUNT
	.align		4
        /*006c*/ 	.byte	0x03, 0x1b
        /*006e*/ 	.short	0x00ff


	//----- nvinfo : EIATTR_MERCURY_ISA_VERSION
	.align		4
        /*0070*/ 	.byte	0x03, 0x5f
        /*0072*/ 	.short	0x0101


	//----- nvinfo : EIATTR_VRC_CTA_INIT_COUNT
	.align		4
        /*0074*/ 	.byte	0x02, 0x4a
	.zero		1
	.zero		1


	//----- nvinfo : EIATTR_EXIT_INSTR_OFFSETS
	.align		4
        /*0078*/ 	.byte	0x04, 0x1c
        /*007a*/ 	.short	(.L_586 - .L_585)


	//   ....[0]....
.L_585:
        /*007c*/ 	.word	0x000003e0


	//   ....[1]....
        /*0080*/ 	.word	0x00000c90


	//   ....[2]....
        /*0084*/ 	.word	0x00000f80


	//   ....[3]....
        /*0088*/ 	.word	0x00001120


	//   ....[4]....
        /*008c*/ 	.word	0x00001150


	//   ....[5]....
        /*0090*/ 	.word	0x000011e0


	//   ....[6]....
        /*0094*/ 	.word	0x00001200


	//   ....[7]....
        /*0098*/ 	.word	0x000016d0


	//   ....[8]....
        /*009c*/ 	.word	0x00001930


	//   ....[9]....
        /*00a0*/ 	.word	0x00001a60


	//   ....[10]....
        /*00a4*/ 	.word	0x00001b00


	//----- nvinfo : EIATTR_MAX_THREADS
	.align		4
.L_586:
        /*00a8*/ 	.byte	0x04, 0x05
        /*00aa*/ 	.short	(.L_588 - .L_587)
.L_587:
        /*00ac*/ 	.word	0x00000080
        /*00b0*/ 	.word	0x00000001
        /*00b4*/ 	.word	0x00000001


	//----- nvinfo : EIATTR_CRS_STACK_SIZE
	.align		4
.L_588:
        /*00b8*/ 	.byte	0x04, 0x1e
        /*00ba*/ 	.short	(.L_590 - .L_589)
.L_589:
        /*00bc*/ 	.word	0x00000000


	//----- nvinfo : EIATTR_CBANK_PARAM_SIZE
	.align		4
.L_590:
        /*00c0*/ 	.byte	0x03, 0x19
        /*00c2*/ 	.short	0x0038


	//----- nvinfo : EIATTR_PARAM_CBANK
	.align		4
        /*00c4*/ 	.byte	0x04, 0x0a
        /*00c6*/ 	.short	(.L_592 - .L_591)
	.align		4
.L_591:
        /*00c8*/ 	.word	index@(.nv.constant0._ZN3cub18CUB_300001_SM_10006detail9transform16transform_kernelINS2_10policy_hubILb1EN4cuda3std3__45tupleIJN6thrust24THRUST_300001_SM_1000_NS6detail15normal_iteratorINSA_10device_ptrIfEEEESF_EEEE10policy1000El13saxpy_functorSF_JPfSK_EEEvT0_iT1_T2_DpNS2_10kernel_argIT3_EE)
        /*00cc*/ 	.short	0x0380
        /*00ce*/ 	.short	0x0038


	//----- nvinfo : EIATTR_SW_WAR
	.align		4
.L_592:
        /*00d0*/ 	.byte	0x04, 0x36
        /*00d2*/ 	.short	(.L_594 - .L_593)
.L_593:
        /*00d4*/ 	.word	0x00000008
.L_594:


//--------------------- .nv.info._ZN3cub18CUB_300001_SM_10006detail9transform16transform_kernelINS2_10policy_hubILb1EN4cuda3std3__45tupleIJN6thrust24THRUST_300001_SM_1000_NS6detail15normal_iteratorINSA_10device_ptrIfEEEESF_EEEE10policy1000Ei13saxpy_functorSF_JPfSK_EEEvT0_iT1_T2_DpNS2_10kernel_argIT3_EE --------------------------
	.section	.nv.info._ZN3cub18CUB_300001_SM_10006detail9transform16transform_kernelINS2_10policy_hubILb1EN4cuda3std3__45tupleIJN6thrust24THRUST_300001_SM_1000_NS6detail15normal_iteratorINSA_10device_ptrIfEEEESF_EEEE10policy1000Ei13saxpy_functorSF_JPfSK_EEEvT0_iT1_T2_DpNS2_10kernel_argIT3_EE,"",@"SHT_CUDA_INFO"
	.sectionflags	@""
	.align	4


	//----- nvinfo : EIATTR_CUDA_API_VERSION
	.align		4
        /*0000*/ 	.byte	0x04, 0x37
        /*0002*/ 	.short	(.L_596 - .L_595)
.L_595:
        /*0004*/ 	.word	0x00000082


	//----- nvinfo : EIATTR_KPARAM_INFO
	.align		4
.L_596:
        /*0008*/ 	.byte	0x04, 0x17
        /*000a*/ 	.short	(.L_598 - .L_597)
.L_597:
        /*000c*/ 	.word	0x00000000
        /*0010*/ 	.short	0x0005
        /*0012*/ 	.short	0x0028
        /*0014*/ 	.byte	0x00, 0xf0, 0x41, 0x00


	//----- nvinfo : EIATTR_KPARAM_INFO
	.align		4
.L_598:
        /*0018*/ 	.byte	0x04, 0x17
        /*001a*/ 	.short	(.L_600 - .L_599)
.L_599:
        /*001c*/ 	.word	0x00000000
        /*0020*/ 	.short	0x0004
        /*0022*/ 	.short	0x0018
        /*0024*/ 	.byte	0x00, 0xf0, 0x41, 0x00


	//----- nvinfo : EIATTR_KPARAM_INFO
	.align		4
.L_600:
        /*0028*/ 	.byte	0x04, 0x17
        /*002a*/ 	.short	(.L_602 - .L_601)
.L_601:
        /*002c*/ 	.word	0x00000000
        /*0030*/ 	.short	0x0003
        /*0032*/ 	.short	0x0010
        /*0034*/ 	.byte	0x00, 0xf0, 0x21, 0x00


	//----- nvinfo : EIATTR_KPARAM_INFO
	.align		4
.L_602:
        /*0038*/ 	.byte	0x04, 0x17
        /*003a*/ 	.short	(.L_604 - .L_603)
.L_603:
        /*003c*/ 	.word	0x00000000
        /*0040*/ 	.short	0x0002
        /*0042*/ 	.short	0x0008
        /*0044*/ 	.byte	0x00, 0xf0, 0x11, 0x00


	//----- nvinfo : EIATTR_KPARAM_INFO
	.align		4
.L_604:
        /*0048*/ 	.byte	0x04, 0x17
        /*004a*/ 	.short	(.L_606 - .L_605)
.L_605:
        /*004c*/ 	.word	0x00000000
        /*0050*/ 	.short	0x0001
        /*0052*/ 	.short	0x0004
        /*0054*/ 	.byte	0x00, 0xf0, 0x11, 0x00


	//----- nvinfo : EIATTR_KPARAM_INFO
	.align		4
.L_606:
        /*0058*/ 	.byte	0x04, 0x17
        /*005a*/ 	.short	(.L_608 - .L_607)
.L_607:
        /*005c*/ 	.word	0x00000000
        /*0060*/ 	.short	0x0000
        /*0062*/ 	.short	0x0000
        /*0064*/ 	.byte	0x00, 0xf0, 0x11, 0x00


	//----- nvinfo : EIATTR_SPARSE_MMA_MASK
	.align		4
.L_608:
        /*0068*/ 	.byte	0x03, 0x50
        /*006a*/ 	.short	0x0000


	//----- nvinfo : EIATTR_MAXREG_COUNT
	.align		4
        /*006c*/ 	.byte	0x03, 0x1b
        /*006e*/ 	.short	0x00ff


	//----- nvinfo : EIATTR_MERCURY_ISA_VERSION
	.align		4
        /*0070*/ 	.byte	0x03, 0x5f
        /*0072*/ 	.short	0x0101


	//----- nvinfo : EIATTR_VRC_CTA_INIT_COUNT
	.align		4
        /*0074*/ 	.byte	0x02, 0x4a
	.zero		1
	.zero		1


	//----- nvinfo : EIATTR_EXIT_INSTR_OFFSETS
	.align		4
        /*0078*/ 	.byte	0x04, 0x1c
        /*007a*/ 	.short	(.L_610 - .L_609)


	//   ....[0]....
.L_609:
        /*007c*/ 	.word	0x000002f0


	//   ....[1]....
        /*0080*/ 	.word	0x00000800


	//   ....[2]....
        /*0084*/ 	.word	0x00000a60


	//   ....[3]....
        /*0088*/ 	.word	0x00000ba0


	//   ....[4]....
        /*008c*/ 	.word	0x00000c50


	//   ....[5]....
        /*0090*/ 	.word	0x00000c80


	//   ....[6]....
        /*0094*/ 	.word	0x00001200


	//   ....[7]....
        /*0098*/ 	.word	0x00001530


	//   ....[8]....
        /*009c*/ 	.word	0x000016f0


	//   ....[9]....
        /*00a0*/ 	.word	0x00001720


	//   ....[10]....
        /*00a4*/ 	.word	0x000017c0


	//----- nvinfo : EIATTR_MAX_THREADS
	.align		4
.L_610:
        /*00a8*/ 	.byte	0x04, 0x05
        /*00aa*/ 	.short	(.L_612 - .L_611)
.L_611:
        /*00ac*/ 	.word	0x00000080
        /*00b0*/ 	.word	0x00000001
        /*00b4*/ 	.word	0x00000001


	//----- nvinfo : EIATTR_CRS_STACK_SIZE
	.align		4
.L_612:
        /*00b8*/ 	.byte	0x04, 0x1e
        /*00ba*/ 	.short	(.L_614 - .L_613)
.L_613:
        /*00bc*/ 	.word	0x00000000


	//----- nvinfo : EIATTR_CBANK_PARAM_SIZE
	.align		4
.L_614:
        /*00c0*/ 	.byte	0x03, 0x19
        /*00c2*/ 	.short	0x0038


	//----- nvinfo : EIATTR_PARAM_CBANK
	.align		4
        /*00c4*/ 	.byte	0x04, 0x0a
        /*00c6*/ 	.short	(.L_616 - .L_615)
	.align		4
.L_615:
        /*00c8*/ 	.word	index@(.nv.constant0._ZN3cub18CUB_300001_SM_10006detail9transform16transform_kernelINS2_10policy_hubILb1EN4cuda3std3__45tupleIJN6thrust24THRUST_300001_SM_1000_NS6detail15normal_iteratorINSA_10device_ptrIfEEEESF_EEEE10policy1000Ei13saxpy_functorSF_JPfSK_EEEvT0_iT1_T2_DpNS2_10kernel_argIT3_EE)
        /*00cc*/ 	.short	0x0380
        /*00ce*/ 	.short	0x0038


	//----- nvinfo : EIATTR_SW_WAR
	.align		4
.L_616:
        /*00d0*/ 	.byte	0x04, 0x36
        /*00d2*/ 	.short	(.L_618 - .L_617)
.L_617:
        /*00d4*/ 	.word	0x00000008
.L_618:


//--------------------- .nv.info._ZN3cub18CUB_300001_SM_10006detail8for_each13static_kernelINS2_12policy_hub_t12policy_500_tElN6thrust24THRUST_300001_SM_1000_NS8cuda_cub6__fill7functorINS7_6detail15normal_iteratorINS7_10device_ptrIfEEEEfEEEEvT0_T1_ --------------------------
	.section	.nv.info._ZN3cub18CUB_300001_SM_10006detail8for_each13static_kernelINS2_12policy_hub_t12policy_500_tElN6thrust24THRUST_300001_SM_1000_NS8cuda_cub6__fill7functorINS7_6detail15normal_iteratorINS7_10device_ptrIfEEEEfEEEEvT0_T1_,"",@"SHT_CUDA_INFO"
	.sectionflags	@""
	.align	4


	//----- nvinfo : EIATTR_CUDA_API_VERSION
	.align		4
        /*0000*/ 	.byte	0x04, 0x37
        /*0002*/ 	.short	(.L_620 - .L_619)
.L_619:
        /*0004*/ 	.word	0x00000082


	//----- nvinfo : EIATTR_KPARAM_INFO
	.align		4
.L_620:
        /*0008*/ 	.byte	0x04, 0x17
        /*000a*/ 	.short	(.L_622 - .L_621)
.L_621:
        /*000c*/ 	.word	0x00000000
        /*0010*/ 	.short	0x0001
        /*0012*/ 	.short	0x0008
        /*0014*/ 	.byte	0x00, 0xf0, 0x41, 0x00


	//----- nvinfo : EIATTR_KPARAM_INFO
	.align		4
.L_622:
        /*0018*/ 	.byte	0x04, 0x17
        /*001a*/ 	.short	(.L_624 - .L_623)
.L_623:
        /*001c*/ 	.word	0x00000000
        /*0020*/ 	.short	0x0000
        /*0022*/ 	.short	0x0000
        /*0024*/ 	.byte	0x00, 0xf0, 0x21, 0x00


	//----- nvinfo : EIATTR_SPARSE_MMA_MASK
	.align		4
.L_624:
        /*0028*/ 	.byte	0x03, 0x50
        /*002a*/ 	.short	0x0000


	//----- nvinfo : EIATTR_MAXREG_COUNT
	.align		4
        /*002c*/ 	.byte	0x03, 0x1b
        /*002e*/ 	.short	0x00ff


	//----- nvinfo : EIATTR_MERCURY_ISA_VERSION
	.align		4
        /*0030*/ 	.byte	0x03, 0x5f
        /*0032*/ 	.short	0x0101


	//----- nvinfo : EIATTR_VRC_CTA_INIT_COUNT
	.align		4
        /*0034*/ 	.byte	0x02, 0x4a
	.zero		1
	.zero		1


	//----- nvinfo : EIATTR_EXIT_INSTR_OFFSETS
	.align		4
        /*0038*/ 	.byte	0x04, 0x1c
        /*003a*/ 	.short	(.L_626 - .L_625)


	//   ....[0]....
.L_625:
        /*003c*/ 	.word	0x00000130


	//   ....[1]....
        /*0040*/ 	.word	0x00000240


	//   ....[2]....
        /*0044*/ 	.word	0x00000270


	//----- nvinfo : EIATTR_MAX_THREADS
	.align		4
.L_626:
        /*0048*/ 	.byte	0x04, 0x05
        /*004a*/ 	.short	(.L_628 - .L_627)
.L_627:
        /*004c*/ 	.word	0x00000100
        /*0050*/ 	.word	0x00000001
        /*0054*/ 	.word	0x00000001


	//----- nvinfo : EIATTR_CBANK_PARAM_SIZE
	.align		4
.L_628:
        /*0058*/ 	.byte	0x03, 0x19
        /*005a*/ 	.short	0x0018


	//----- nvinfo : EIATTR_PARAM_CBANK
	.align		4
        /*005c*/ 	.byte	0x04, 0x0a
        /*005e*/ 	.short	(.L_630 - .L_629)
	.align		4
.L_629:
        /*0060*/ 	.word	index@(.nv.constant0._ZN3cub18CUB_300001_SM_10006detail8for_each13static_kernelINS2_12policy_hub_t12policy_500_tElN6thrust24THRUST_300001_SM_1000_NS8cuda_cub6__fill7functorINS7_6detail15normal_iteratorINS7_10device_ptrIfEEEEfEEEEvT0_T1_)
        /*0064*/ 	.short	0x0380
        /*0066*/ 	.short	0x0018


	//----- nvinfo : EIATTR_SW_WAR
	.align		4
.L_630:
        /*0068*/ 	.byte	0x04, 0x36
        /*006a*/ 	.short	(.L_632 - .L_631)
.L_631:
        /*006c*/ 	.word	0x00000008
.L_632:


//--------------------- .nv.info._ZN3cub18CUB_300001_SM_10006detail8for_each13static_kernelINS2_12policy_hub_t12policy_500_tEmN6thrust24THRUST_300001_SM_1000_NS8cuda_cub20__uninitialized_fill7functorINS7_10device_ptrIfEEfEEEEvT0_T1_ --------------------------
	.section	.nv.info._ZN3cub18CUB_300001_SM_10006detail8for_each13static_kernelINS2_12policy_hub_t12policy_500_tEmN6thrust24THRUST_300001_SM_1000_NS8cuda_cub20__uninitialized_fill7functorINS7_10device_ptrIfEEfEEEEvT0_T1_,"",@"SHT_CUDA_INFO"
	.sectionflags	@""
	.align	4


	//----- nvinfo : EIATTR_CUDA_API_VERSION
	.align		4
        /*0000*/ 	.byte	0x04, 0x37
        /*0002*/ 	.short	(.L_634 - .L_633)
.L_633:
        /*0004*/ 	.word	0x00000082


	//----- nvinfo : EIATTR_KPARAM_INFO
	.align		4
.L_634:
        /*0008*/ 	.byte	0x04, 0x17
        /*000a*/ 	.short	(.L_636 - .L_635)
.L_635:
        /*000c*/ 	.word	0x00000000
        /*0010*/ 	.short	0x0001
        /*0012*/ 	.short	0x0008
        /*0014*/ 	.byte	0x00, 0xf0, 0x41, 0x00


	//----- nvinfo : EIATTR_KPARAM_INFO
	.align		4
.L_636:
        /*0018*/ 	.byte	0x04, 0x17
        /*001a*/ 	.short	(.L_638 - .L_637)
.L_637:
        /*001c*/ 	.word	0x00000000
        /*0020*/ 	.short	0x0000
        /*0022*/ 	.short	0x0000
        /*0024*/ 	.byte	0x00, 0xf0, 0x21, 0x00


	//----- nvinfo : EIATTR_SPARSE_MMA_MASK
	.align		4
.L_638:
        /*0028*/ 	.byte	0x03, 0x50
        /*002a*/ 	.short	0x0000


	//----- nvinfo : EIATTR_MAXREG_COUNT
	.align		4
        /*002c*/ 	.byte	0x03, 0x1b
        /*002e*/ 	.short	0x00ff


	//----- nvinfo : EIATTR_MERCURY_ISA_VERSION
	.align		4
        /*0030*/ 	.byte	0x03, 0x5f
        /*0032*/ 	.short	0x0101


	//----- nvinfo : EIATTR_VRC_CTA_INIT_COUNT
	.align		4
        /*0034*/ 	.byte	0x02, 0x4a
	.zero		1
	.zero		1


	//----- nvinfo : EIATTR_EXIT_INSTR_OFFSETS
	.align		4
        /*0038*/ 	.byte	0x04, 0x1c
        /*003a*/ 	.short	(.L_640 - .L_639)


	//   ....[0]....
.L_639:
        /*003c*/ 	.word	0x00000130


	//   ....[1]....
        /*0040*/ 	.word	0x00000230


	//   ....[2]....
        /*0044*/ 	.word	0x00000260


	//----- nvinfo : EIATTR_MAX_THREADS
	.align		4
.L_640:
        /*0048*/ 	.byte	0x04, 0x05
        /*004a*/ 	.short	(.L_642 - .L_641)
.L_641:
        /*004c*/ 	.word	0x00000100
        /*0050*/ 	.word	0x00000001
        /*0054*/ 	.word	0x00000001


	//----- nvinfo : EIATTR_CBANK_PARAM_SIZE
	.align		4
.L_642:
        /*0058*/ 	.byte	0x03, 0x19
        /*005a*/ 	.short	0x0018


	//----- nvinfo : EIATTR_PARAM_CBANK
	.align		4
        /*005c*/ 	.byte	0x04, 0x0a
        /*005e*/ 	.short	(.L_644 - .L_643)
	.align		4
.L_643:
        /*0060*/ 	.word	index@(.nv.constant0._ZN3cub18CUB_300001_SM_10006detail8for_each13static_kernelINS2_12policy_hub_t12policy_500_tEmN6thrust24THRUST_300001_SM_1000_NS8cuda_cub20__uninitialized_fill7functorINS7_10device_ptrIfEEfEEEEvT0_T1_)
        /*0064*/ 	.short	0x0380
        /*0066*/ 	.short	0x0018


	//----- nvinfo : EIATTR_SW_WAR
	.align		4
.L_644:
        /*0068*/ 	.byte	0x04, 0x36
        /*006a*/ 	.short	(.L_646 - .L_645)
.L_645:
        /*006c*/ 	.word	0x00000008
.L_646:


//--------------------- .nv.info._ZN3cub18CUB_300001_SM_10006detail11EmptyKernelIvEEvv --------------------------
	.section	.nv.info._ZN3cub18CUB_300001_SM_10006detail11EmptyKernelIvEEvv,"",@"SHT_CUDA_INFO"
	.sectionflags	@""
	.align	4


	//----- nvinfo : EIATTR_CUDA_API_VERSION
	.align		4
        /*0000*/ 	.byte	0x04, 0x37
        /*0002*/ 	.short	(.L_648 - .L_647)
.L_647:
        /*0004*/ 	.word	0x00000082


	//----- nvinfo : EIATTR_SPARSE_MMA_MASK
	.align		4
.L_648:
        /*0008*/ 	.byte	0x03, 0x50
        /*000a*/ 	.short	0x0000


	//----- nvinfo : EIATTR_MAXREG_COUNT
	.align		4
        /*000c*/ 	.byte	0x03, 0x1b
        /*000e*/ 	.short	0x00ff


	//----- nvinfo : EIATTR_MERCURY_ISA_VERSION
	.align		4
        /*0010*/ 	.byte	0x03, 0x5f
        /*0012*/ 	.short	0x0101


	//----- nvinfo : EIATTR_VRC_CTA_INIT_COUNT
	.align		4
        /*0014*/ 	.byte	0x02, 0x4a
	.zero		1
	.zero		1


	//----- nvinfo : EIATTR_EXIT_INSTR_OFFSETS
	.align		4
        /*0018*/ 	.byte	0x04, 0x1c
        /*001a*/ 	.short	(.L_650 - .L_649)


	//   ....[0]....
.L_649:
        /*001c*/ 	.word	0x00000010


	//----- nvinfo : EIATTR_SW_WAR
	.align		4
.L_650:
        /*0020*/ 	.byte	0x04, 0x36
        /*0022*/ 	.short	(.L_652 - .L_651)
.L_651:
        /*0024*/ 	.word	0x00000008
.L_652:


//--------------------- .nv.callgraph             --------------------------
	.section	.nv.callgraph,"",@"SHT_CUDA_CALLGRAPH"
	.align	4
	.sectionentsize	8
	.align		4
        /*0000*/ 	.word	0x00000000
	.align		4
        /*0004*/ 	.word	0xffffffff
	.align		4
        /*0008*/ 	.word	0x00000000
	.align		4
        /*000c*/ 	.word	0xfffffffe
	.align		4
        /*0010*/ 	.word	0x00000000
	.align		4
        /*0014*/ 	.word	0xfffffffd
	.align		4
        /*0018*/ 	.word	0x00000000
	.align		4
        /*001c*/ 	.word	0xfffffffc


//--------------------- .nv.constant4             --------------------------
	.section	.nv.constant4,"a",@progbits
	.align	8
	.align		8
.nv.constant4:
        /*0000*/ 	.dword	_ZN34_INTERNAL_6bfdb5dd_4_k_cu_54babb5d4cuda3std3__45__cpo5beginE
	.align		8
        /*0008*/ 	.dword	_ZN34_INTERNAL_6bfdb5dd_4_k_cu_54babb5d4cuda3std3__45__cpo3endE
	.align		8
        /*0010*/ 	.dword	_ZN34_INTERNAL_6bfdb5dd_4_k_cu_54babb5d4cuda3std3__45__cpo6cbeginE
	.align		8
        /*0018*/ 	.dword	_ZN34_INTERNAL_6bfdb5dd_4_k_cu_54babb5d4cuda3std3__45__cpo4cendE
	.align		8
        /*0020*/ 	.dword	_ZN34_INTERNAL_6bfdb5dd_4_k_cu_54babb5d4cuda3std3__45__cpo6rbeginE
	.align		8
        /*0028*/ 	.dword	_ZN34_INTERNAL_6bfdb5dd_4_k_cu_54babb5d4cuda3std3__45__cpo4rendE
	.align		8
        /*0030*/ 	.dword	_ZN34_INTERNAL_6bfdb5dd_4_k_cu_54babb5d4cuda3std3__45__cpo7crbeginE
	.align		8
        /*0038*/ 	.dword	_ZN34_INTERNAL_6bfdb5dd_4_k_cu_54babb5d4cuda3std3__45__cpo5crendE
	.align		8
        /*0040*/ 	.dword	_ZN34_INTERNAL_6bfdb5dd_4_k_cu_54babb5d4cuda3std3__436_GLOBAL__N__6bfdb5dd_4_k_cu_54babb5d6ignoreE
	.align		8
        /*0048*/ 	.dword	_ZN34_INTERNAL_6bfdb5dd_4_k_cu_54babb5d4cuda3std3__419piecewise_constructE
	.align		8
        /*0050*/ 	.dword	_ZN34_INTERNAL_6bfdb5dd_4_k_cu_54babb5d4cuda3std3__48in_placeE
	.align		8
        /*0058*/ 	.dword	_ZN34_INTERNAL_6bfdb5dd_4_k_cu_54babb5d4cuda3std3__420unreachable_sentinelE
	.align		8
        /*0060*/ 	.dword	_ZN34_INTERNAL_6bfdb5dd_4_k_cu_54babb5d4cuda3std3__47nulloptE
	.align		8
        /*0068*/ 	.dword	_ZN34_INTERNAL_6bfdb5dd_4_k_cu_54babb5d4cuda3std3__48unexpectE
	.align		8
        /*0070*/ 	.dword	_ZN34_INTERNAL_6bfdb5dd_4_k_cu_54babb5d4cuda3std6ranges3__45__cpo4swapE
	.align		8
        /*0078*/ 	.dword	_ZN34_INTERNAL_6bfdb5dd_4_k_cu_54babb5d4cuda3std6ranges3__45__cpo9iter_moveE
	.align		8
        /*0080*/ 	.dword	_ZN34_INTERNAL_6bfdb5dd_4_k_cu_54babb5d4cuda3std6ranges3__45__cpo5beginE
	.align		8
        /*0088*/ 	.dword	_ZN34_INTERNAL_6bfdb5dd_4_k_cu_54babb5d4cuda3std6ranges3__45__cpo3endE
	.align		8
        /*0090*/ 	.dword	_ZN34_INTERNAL_6bfdb5dd_4_k_cu_54babb5d4cuda3std6ranges3__45__cpo6cbeginE
	.align		8
        /*0098*/ 	.dword	_ZN34_INTERNAL_6bfdb5dd_4_k_cu_54babb5d4cuda3std6ranges3__45__cpo4cendE
	.align		8
        /*00a0*/ 	.dword	_ZN34_INTERNAL_6bfdb5dd_4_k_cu_54babb5d4cuda3std6ranges3__45__cpo7advanceE
	.align		8
        /*00a8*/ 	.dword	_ZN34_INTERNAL_6bfdb5dd_4_k_cu_54babb5d4cuda3std6ranges3__45__cpo9iter_swapE
	.align		8
        /*00b0*/ 	.dword	_ZN34_INTERNAL_6bfdb5dd_4_k_cu_54babb5d4cuda3std6ranges3__45__cpo4nextE
	.align		8
        /*00b8*/ 	.dword	_ZN34_INTERNAL_6bfdb5dd_4_k_cu_54babb5d4cuda3std6ranges3__45__cpo4prevE
	.align		8
        /*00c0*/ 	.dword	_ZN34_INTERNAL_6bfdb5dd_4_k_cu_54babb5d4cuda3std6ranges3__45__cpo4dataE
	.align		8
        /*00c8*/ 	.dword	_ZN34_INTERNAL_6bfdb5dd_4_k_cu_54babb5d4cuda3std6ranges3__45__cpo5cdataE
	.align		8
        /*00d0*/ 	.dword	_ZN34_INTERNAL_6bfdb5dd_4_k_cu_54babb5d4cuda3std6ranges3__45__cpo4sizeE
	.align		8
        /*00d8*/ 	.dword	_ZN34_INTERNAL_6bfdb5dd_4_k_cu_54babb5d4cuda3std6ranges3__45__cpo5ssizeE
	.align		8
        /*00e0*/ 	.dword	_ZN34_INTERNAL_6bfdb5dd_4_k_cu_54babb5d4cuda3std6ranges3__45__cpo8distanceE
	.align		8
        /*00e8*/ 	.dword	_ZN34_INTERNAL_6bfdb5dd_4_k_cu_54babb5d6thrust24THRUST_300001_SM_1000_NS8cuda_cub3parE
	.align		8
        /*00f0*/ 	.dword	_ZN34_INTERNAL_6bfdb5dd_4_k_cu_54babb5d6thrust24THRUST_300001_SM_1000_NS8cuda_cub10par_nosyncE
	.align		8
        /*00f8*/ 	.dword	_ZN34_INTERNAL_6bfdb5dd_4_k_cu_54babb5d6thrust24THRUST_300001_SM_1000_NS6system6detail10sequential3seqE
	.align		8
        /*0100*/ 	.dword	_ZN34_INTERNAL_6bfdb5dd_4_k_cu_54babb5d6thrust24THRUST_300001_SM_1000_NS6system3cpp3parE
	.align		8
        /*0108*/ 	.dword	_ZN34_INTERNAL_6bfdb5dd_4_k_cu_54babb5d6thrust24THRUST_300001_SM_1000_NS12placeholders2_1E
	.align		8
        /*0110*/ 	.dword	_ZN34_INTERNAL_6bfdb5dd_4_k_cu_54babb5d6thrust24THRUST_300001_SM_1000_NS12placeholders2_2E
	.align		8
        /*0118*/ 	.dword	_ZN34_INTERNAL_6bfdb5dd_4_k_cu_54babb5d6thrust24THRUST_300001_SM_1000_NS12placeholders2_3E
	.align		8
        /*0120*/ 	.dword	_ZN34_INTERNAL_6bfdb5dd_4_k_cu_54babb5d6thrust24THRUST_300001_SM_1000_NS12placeholders2_4E
	.align		8
        /*0128*/ 	.dword	_ZN34_INTERNAL_6bfdb5dd_4_k_cu_54babb5d6thrust24THRUST_300001_SM_1000_NS12placeholders2_5E
	.align		8
        /*0130*/ 	.dword	_ZN34_INTERNAL_6bfdb5dd_4_k_cu_54babb5d6thrust24THRUST_300001_SM_1000_NS12placeholders2_6E
	.align		8
        /*0138*/ 	.dword	_ZN34_INTERNAL_6bfdb5dd_4_k_cu_54babb5d6thrust24THRUST_300001_SM_1000_NS12placeholders2_7E
	.align		8
        /*0140*/ 	.dword	_ZN34_INTERNAL_6bfdb5dd_4_k_cu_54babb5d6thrust24THRUST_300001_SM_1000_NS12placeholders2_8E
	.align		8
        /*0148*/ 	.dword	_ZN34_INTERNAL_6bfdb5dd_4_k_cu_54babb5d6thrust24THRUST_300001_SM_1000_NS12placeholders2_9E
	.align		8
        /*0150*/ 	.dword	_ZN34_INTERNAL_6bfdb5dd_4_k_cu_54babb5d6thrust24THRUST_300001_SM_1000_NS12placeholders3_10E
	.align		8
        /*0158*/ 	.dword	_ZN34_INTERNAL_6bfdb5dd_4_k_cu_54babb5d6thrust24THRUST_300001_SM_1000_NS3seqE
	.align		8
        /*0160*/ 	.dword	_ZN34_INTERNAL_6bfdb5dd_4_k_cu_54babb5d6thrust24THRUST_300001_SM_1000_NS6deviceE


//--------------------- .text._ZN3cub18CUB_300001_SM_10006detail10radix_sort29DeviceRadixSortOnesweepKernelINS1_5radix10policy_hubIfNS0_8NullTypeEyE10Policy1000ELNS0_9SortOrderE0EfS6_yiiNS1_21identity_decomposer_tEEEvPT5_SC_PT3_PKSD_PT1_PKSH_PT2_PKSL_T4_iiT6_ --------------------------
	.section	.text._ZN3cub18CUB_300001_SM_10006detail10radix_sort29DeviceRadixSortOnesweepKernelINS1_5radix10policy_hubIfNS0_8NullTypeEyE10Policy1000ELNS0_9SortOrderE0EfS6_yiiNS1_21identity_decomposer_tEEEvPT5_SC_PT3_PKSD_PT1_PKSH_PT2_PKSL_T4_iiT6_,"ax",@progbits
	.align	128
        .global         _ZN3cub18CUB_300001_SM_10006detail10radix_sort29DeviceRadixSortOnesweepKernelINS1_5radix10policy_hubIfNS0_8NullTypeEyE10Policy1000ELNS0_9SortOrderE0EfS6_yiiNS1_21identity_decomposer_tEEEvPT5_SC_PT3_PKSD_PT1_PKSH_PT2_PKSL_T4_iiT6_
        .type           _ZN3cub18CUB_300001_SM_10006detail10radix_sort29DeviceRadixSortOnesweepKernelINS1_5radix10policy_hubIfNS0_8NullTypeEyE10Policy1000ELNS0_9SortOrderE0EfS6_yiiNS1_21identity_decomposer_tEEEvPT5_SC_PT3_PKSD_PT1_PKSH_PT2_PKSL_T4_iiT6_,@function
        .size           _ZN3cub18CUB_300001_SM_10006detail10radix_sort29DeviceRadixSortOnesweepKernelINS1_5radix10policy_hubIfNS0_8NullTypeEyE10Policy1000ELNS0_9SortOrderE0EfS6_yiiNS1_21identity_decomposer_tEEEvPT5_SC_PT3_PKSD_PT1_PKSH_PT2_PKSL_T4_iiT6_,(.L_x_606 - _ZN3cub18CUB_300001_SM_10006detail10radix_sort29DeviceRadixSortOnesweepKernelINS1_5radix10policy_hubIfNS0_8NullTypeEyE10Policy1000ELNS0_9SortOrderE0EfS6_yiiNS1_21identity_decomposer_tEEEvPT5_SC_PT3_PKSD_PT1_PKSH_PT2_PKSL_T4_iiT6_)
        .other          _ZN3cub18CUB_300001_SM_10006detail10radix_sort29DeviceRadixSortOnesweepKernelINS1_5radix10policy_hubIfNS0_8NullTypeEyE10Policy1000ELNS0_9SortOrderE0EfS6_yiiNS1_21identity_decomposer_tEEEvPT5_SC_PT3_PKSD_PT1_PKSH_PT2_PKSL_T4_iiT6_,@"STO_CUDA_ENTRY STV_DEFAULT"
_ZN3cub18CUB_300001_SM_10006detail10radix_sort29DeviceRadixSortOnesweepKernelINS1_5radix10policy_hubIfNS0_8NullTypeEyE10Policy1000ELNS0_9SortOrderE0EfS6_yiiNS1_21identity_decomposer_tEEEvPT5_SC_PT3_PKSD_PT1_PKSH_PT2_PKSL_T4_iiT6_:
.text._ZN3cub18CUB_300001_SM_10006detail10radix_sort29DeviceRadixSortOnesweepKernelINS1_5radix10policy_hubIfNS0_8NullTypeEyE10Policy1000ELNS0_9SortOrderE0EfS6_yiiNS1_21identity_decomposer_tEEEvPT5_SC_PT3_PKSD_PT1_PKSH_PT2_PKSL_T4_iiT6_:
[----:B------:R-:W-:Y:S01]  /*0000*/  LDC R1, c[0x0][0x37c] ;  /* 0x0000df00ff017b82 */ /* 0x000fe20000000800 */
[----:B------:R-:W0:Y:S01]  /*0010*/  S2R R3, SR_TID.X ;  /* 0x0000000000037919 */ /* 0x000e220000002100 */
[----:B------:R-:W-:Y:S01]  /*0020*/  MOV R29, 0x400 ;  /* 0x00000400001d7802 */ /* 0x000fe20000000f00 */
[----:B------:R-:W1:Y:S01]  /*0030*/  LDCU.64 UR6, c[0x0][0x358] ;  /* 0x00006b00ff0677ac */ /* 0x000e620008000a00 */
[----:B------:R-:W-:Y:S01]  /*0040*/  BSSY.RECONVERGENT B0, `(.L_x_0) ;  /* 0x000000c000007945 */ /* 0x000fe20003800200 */
[----:B------:R-:W2:Y:S01]  /*0050*/  S2R R0, SR_CgaCtaId ;  /* 0x0000000000007919 */ /* 0x000ea20000008800 */
[----:B0-----:R-:W-:Y:S02]  /*0060*/  ISETP.NE.AND P0, PT, R3, RZ, PT ;  /* 0x000000ff0300720c */ /* 0x001fe40003f05270 */
[----:B--2---:R-:W-:-:S11]  /*0070*/  LEA R29, R0, R29, 0x18 ;  /* 0x0000001d001d7211 */ /* 0x004fd600078ec0ff */
[----:B-1----:R-:W-:Y:S05]  /*0080*/  @P0 BRA `(.L_x_1) ;  /* 0x00000000001c0947 */ /* 0x002fea0003800000 */
[----:B------:R-:W0:Y:S01]  /*0090*/  LDC.64 R4, c[0x0][0x388] ;  /* 0x0000e200ff047b82 */ /* 0x000e220000000a00 */
[----:B------:R-:W-:-:S05]  /*00a0*/  IMAD.MOV.U32 R7, RZ, RZ, 0x1 ;  /* 0x00000001ff077424 */ /* 0x000fca00078e00ff */
[----:B0-----:R-:W2:Y:S02]  /*00b0*/  ATOMG.E.ADD.STRONG.GPU PT, R4, desc[UR6][R4.64], R7 ;  /* 0x80000007040479a8 */ /* 0x001ea400081ef106 */
[----:B------:R-:W0:Y:S01]  /*00c0*/  S2UR UR5, SR_CgaCtaId ;  /* 0x00000000000579c3 */ /* 0x000e220000008800 */
[----:B------:R-:W-:Y:S02]  /*00d0*/  UMOV UR4, 0x400 ;  /* 0x0000040000047882 */ /* 0x000fe40000000000 */
[----:B0-----:R-:W-:-:S09]  /*00e0*/  ULEA UR4, UR5, UR4, 0x18 ;  /* 0x0000000405047291 */ /* 0x001fd2000f8ec0ff */
[----:B--2---:R0:W-:Y:S03]  /*00f0*/  STS [UR4+0x6c00], R4 ;  /* 0x006c0004ff007988 */ /* 0x0041e60008000804 */
.L_x_1:
[----:B------:R-:W-:Y:S05]  /*0100*/  BSYNC.RECONVERGENT B0 ;  /* 0x0000000000007941 */ /* 0x000fea0003800200 */
.L_x_0:
[----:B------:R-:W-:Y:S01]  /*0110*/  BAR.SYNC.DEFER_BLOCKING 0x0 ;  /* 0x0000000000007b1d */ /* 0x000fe20000010000 */
[----:B------:R-:W-:-:S05]  /*0120*/  SHF.R.U32.HI R0, RZ, 0x5, R3 ;  /* 0x00000005ff007819 */ /* 0x000fca0000011603 */
[----:B------:R-:W1:Y:S01]  /*0130*/  LDCU UR4, c[0x0][0x3c0] ;  /* 0x00007800ff0477ac */ /* 0x000e620008000800 */
[----:B------:R-:W2:Y:S01]  /*0140*/  S2R R26, SR_LANEID ;  /* 0x00000000001a7919 */ /* 0x000ea20000000000 */
[----:B------:R-:W0:Y:S02]  /*0150*/  LDS R27, [R29+0x6c00] ;  /* 0x006c00001d1b7984 */ /* 0x000e240000000800 */
[----:B0-----:R-:W-:-:S04]  /*0160*/  IMAD R4, R27, 0x1b00, RZ ;  /* 0x00001b001b047824 */ /* 0x001fc800078e02ff */
[----:B------:R-:W-:Y:S01]  /*0170*/  VIADD R28, R4, 0x1b00 ;  /* 0x00001b00041c7836 */ /* 0x000fe20000000000 */
[----:B------:R-:W-:-:S04]  /*0180*/  SHF.R.S32.HI R8, RZ, 0x1f, R4 ;  /* 0x0000001fff087819 */ /* 0x000fc80000011404 */
[----:B-1----:R-:W-:-:S13]  /*0190*/  ISETP.GT.AND P0, PT, R28, UR4, PT ;  /* 0x000000041c007c0c */ /* 0x002fda000bf04270 */
[----:B--2---:R-:W-:Y:S05]  /*01a0*/  @P0 BRA `(.L_x_2) ;  /* 0x00000000006c0947 */ /* 0x004fea0003800000 */
[----:B------:R-:W0:Y:S01]  /*01b0*/  LDCU.64 UR4, c[0x0][0x3a8] ;  /* 0x00007500ff0477ac */ /* 0x000e220008000a00 */
[C---:B------:R-:W-:Y:S02]  /*01c0*/  LOP3.LUT R5, R3.reuse, 0x1f, RZ, 0xc0, !PT ;  /* 0x0000001f03057812 */ /* 0x040fe400078ec0ff */
[----:B------:R-:W-:-:S05]  /*01d0*/  LOP3.LUT R6, R3, 0x3e0, RZ, 0xc0, !PT ;  /* 0x000003e003067812 */ /* 0x000fca00078ec0ff */
[----:B------:R-:W-:-:S05]  /*01e0*/  IMAD R5, R6, 0x12, R5 ;  /* 0x0000001206057824 */ /* 0x000fca00078e0205 */
[----:B------:R-:W-:-:S05]  /*01f0*/  IADD3 R5, P0, PT, R4, R5, RZ ;  /* 0x0000000504057210 */ /* 0x000fca0007f1e0ff */
[----:B------:R-:W-:Y:S01]  /*0200*/  IMAD.X R8, RZ, RZ, R8, P0 ;  /* 0x000000ffff087224 */ /* 0x000fe200000e0608 */
[----:B0-----:R-:W-:-:S04]  /*0210*/  LEA R4, P0, R5, UR4, 0x2 ;  /* 0x0000000405047c11 */ /* 0x001fc8000f8010ff */
[----:B------:R-:W-:-:S05]  /*0220*/  LEA.HI.X R5, R5, UR5, R8, 0x2, P0 ;  /* 0x0000000505057c11 */ /* 0x000fca00080f1408 */
[----:B------:R0:W5:Y:S04]  /*0230*/  LDG.E R25, desc[UR6][R4.64] ;  /* 0x0000000604197981 */ /* 0x000168000c1e1900 */
        /* <DEDUP_REMOVED lines=16> */
[----:B------:R0:W5:Y:S01]  /*0340*/  LDG.E R8, desc[UR6][R4.64+0x880] ;  /* 0x0008800604087981 */ /* 0x000162000c1e1900 */
[----:B------:R-:W-:Y:S05]  /*0350*/  BRA `(.L_x_3) ;  /* 0x0000000400407947 */ /* 0x000fea0003800000 */
.L_x_2:
[----:B------:R-:W0:Y:S01]  /*0360*/  LDCU.64 UR8, c[0x0][0x3a8] ;  /* 0x00007500ff0877ac */ /* 0x000e220008000a00 */
[C---:B------:R-:W-:Y:S01]  /*0370*/  LOP3.LUT R5, R3.reuse, 0x1f, RZ, 0xc0, !PT ;  /* 0x0000001f03057812 */ /* 0x040fe200078ec0ff */
[----:B------:R-:W-:Y:S01]  /*0380*/  IMAD.MOV.U32 R25, RZ, RZ, 0x7fffffff ;  /* 0x7fffffffff197424 */ /* 0x000fe200078e00ff */
[----:B------:R-:W-:Y:S01]  /*0390*/  LOP3.LUT R6, R3, 0x3e0, RZ, 0xc0, !PT ;  /* 0x000003e003067812 */ /* 0x000fe200078ec0ff */
[----:B------:R-:W-:-:S04]  /*03a0*/  IMAD.MOV.U32 R24, RZ, RZ, 0x7fffffff ;  /* 0x7fffffffff187424 */ /* 0x000fc800078e00ff */
[----:B------:R-:W-:Y:S01]  /*03b0*/  IMAD R11, R6, 0x12, R5 ;  /* 0x00000012060b7824 */ /* 0x000fe200078e0205 */
[----:B------:R-:W-:-:S03]  /*03c0*/  IADD3 R6, PT, PT, -R4, UR4, RZ ;  /* 0x0000000404067c10 */ /* 0x000fc6000fffe1ff */
[C---:B------:R-:W-:Y:S01]  /*03d0*/  VIADD R5, R11.reuse, 0x20 ;  /* 0x000000200b057836 */ /* 0x040fe20000000000 */
[----:B------:R-:W-:Y:S01]  /*03e0*/  IADD3 R10, P0, PT, R4, R11, RZ ;  /* 0x0000000b040a7210 */ /* 0x000fe20007f1e0ff */
[C---:B------:R-:W-:Y:S01]  /*03f0*/  VIADD R7, R11.reuse, 0x40 ;  /* 0x000000400b077836 */ /* 0x040fe20000000000 */
[CC--:B------:R-:W-:Y:S01]  /*0400*/  ISETP.GE.AND P4, PT, R11.reuse, R6.reuse, PT ;  /* 0x000000060b00720c */ /* 0x0c0fe20003f86270 */
[----:B------:R-:W-:Y:S01]  /*0410*/  VIADD R9, R11, 0x60 ;  /* 0x000000600b097836 */ /* 0x000fe20000000000 */
[-C--:B------:R-:W-:Y:S01]  /*0420*/  ISETP.GE.AND P3, PT, R5, R6.reuse, PT ;  /* 0x000000060500720c */ /* 0x080fe20003f66270 */
[----:B------:R-:W-:Y:S01]  /*0430*/  VIADD R5, R11, 0x80 ;  /* 0x000000800b057836 */ /* 0x000fe20000000000 */
[-C--:B------:R-:W-:Y:S01]  /*0440*/  ISETP.GE.AND P2, PT, R7, R6.reuse, PT ;  /* 0x000000060700720c */ /* 0x080fe20003f46270 */
[----:B------:R-:W-:Y:S01]  /*0450*/  VIADD R7, R11, 0xa0 ;  /* 0x000000a00b077836 */ /* 0x000fe20000000000 */
[----:B0-----:R-:W-:Y:S01]  /*0460*/  LEA R4, P5, R10, UR8, 0x2 ;  /* 0x000000080a047c11 */ /* 0x001fe2000f8a10ff */
[----:B------:R-:W-:Y:S01]  /*0470*/  IMAD.X R13, RZ, RZ, R8, P0 ;  /* 0x000000ffff0d7224 */ /* 0x000fe200000e0608 */
[----:B------:R-:W-:-:S02]  /*0480*/  ISETP.GE.AND P0, PT, R5, R6, PT ;  /* 0x000000060500720c */ /* 0x000fc40003f06270 */
[-C--:B------:R-:W-:Y:S01]  /*0490*/  ISETP.GE.AND P6, PT, R7, R6.reuse, PT ;  /* 0x000000060700720c */ /* 0x080fe20003fc6270 */
[----:B------:R-:W-:Y:S01]  /*04a0*/  VIADD R7, R11, 0xe0 ;  /* 0x000000e00b077836 */ /* 0x000fe20000000000 */
[----:B------:R-:W-:Y:S01]  /*04b0*/  LEA.HI.X R5, R10, UR9, R13, 0x2, P5 ;  /* 0x000000090a057c11 */ /* 0x000fe2000a8f140d */
[----:B------:R-:W-:Y:S01]  /*04c0*/  IMAD.MOV.U32 R23, RZ, RZ, 0x7fffffff ;  /* 0x7fffffffff177424 */ /* 0x000fe200078e00ff */
[-C--:B------:R-:W-:Y:S01]  /*04d0*/  ISETP.GE.AND P1, PT, R9, R6.reuse, PT ;  /* 0x000000060900720c */ /* 0x080fe20003f26270 */
[----:B------:R-:W-:Y:S02]  /*04e0*/  VIADD R9, R11, 0xc0 ;  /* 0x000000c00b097836 */ /* 0x000fe40000000000 */
[----:B------:R1:W5:Y:S01]  /*04f0*/  @!P4 LDG.E R25, desc[UR6][R4.64] ;  /* 0x000000060419c981 */ /* 0x000362000c1e1900 */
[-C--:B------:R-:W-:Y:S01]  /*0500*/  ISETP.GE.AND P4, PT, R7, R6.reuse, PT ;  /* 0x000000060700720c */ /* 0x080fe20003f86270 */
[----:B------:R-:W-:Y:S01]  /*0510*/  VIADD R7, R11, 0x120 ;  /* 0x000001200b077836 */ /* 0x000fe20000000000 */
[-C--:B------:R-:W-:Y:S01]  /*0520*/  ISETP.GE.AND P5, PT, R9, R6.reuse, PT ;  /* 0x000000060900720c */ /* 0x080fe20003fa6270 */
[----:B------:R-:W-:Y:S01]  /*0530*/  IMAD.MOV.U32 R21, RZ, RZ, 0x7fffffff ;  /* 0x7fffffffff157424 */ /* 0x000fe200078e00ff */
[----:B------:R1:W5:Y:S01]  /*0540*/  @!P2 LDG.E R23, desc[UR6][R4.64+0x100] ;  /* 0x000100060417a981 */ /* 0x000362000c1e1900 */
[----:B------:R-:W-:Y:S01]  /*0550*/  VIADD R9, R11, 0x100 ;  /* 0x000001000b097836 */ /* 0x000fe20000000000 */
[----:B------:R-:W-:Y:S01]  /*0560*/  ISETP.GE.AND P2, PT, R7, R6, PT ;  /* 0x000000060700720c */ /* 0x000fe20003f46270 */
[----:B------:R-:W-:Y:S01]  /*0570*/  VIADD R7, R11, 0x160 ;  /* 0x000001600b077836 */ /* 0x000fe20000000000 */
[----:B------:R1:W5:Y:S01]  /*0580*/  @!P3 LDG.E R24, desc[UR6][R4.64+0x80] ;  /* 0x000080060418b981 */ /* 0x000362000c1e1900 */
[----:B------:R-:W-:-:S03]  /*0590*/  IMAD.MOV.U32 R20, RZ, RZ, 0x7fffffff ;  /* 0x7fffffffff147424 */ /* 0x000fc600078e00ff */
[----:B------:R1:W5:Y:S01]  /*05a0*/  @!P0 LDG.E R21, desc[UR6][R4.64+0x200] ;  /* 0x0002000604158981 */ /* 0x000362000c1e1900 */
[-C--:B------:R-:W-:Y:S01]  /*05b0*/  ISETP.GE.AND P0, PT, R7, R6.reuse, PT ;  /* 0x000000060700720c */ /* 0x080fe20003f06270 */
[----:B------:R-:W-:Y:S01]  /*05c0*/  VIADD R7, R11, 0x180 ;  /* 0x000001800b077836 */ /* 0x000fe20000000000 */
[-C--:B------:R-:W-:Y:S01]  /*05d0*/  ISETP.GE.AND P3, PT, R9, R6.reuse, PT ;  /* 0x000000060900720c */ /* 0x080fe20003f66270 */
[----:B------:R-:W-:Y:S01]  /*05e0*/  IMAD.MOV.U32 R22, RZ, RZ, 0x7fffffff ;  /* 0x7fffffffff167424 */ /* 0x000fe200078e00ff */
[----:B------:R1:W5:Y:S01]  /*05f0*/  @!P6 LDG.E R20, desc[UR6][R4.64+0x280] ;  /* 0x000280060414e981 */ /* 0x000362000c1e1900 */
[----:B------:R-:W-:Y:S01]  /*0600*/  VIADD R9, R11, 0x140 ;  /* 0x000001400b097836 */ /* 0x000fe20000000000 */
[-C--:B------:R-:W-:Y:S01]  /*0610*/  ISETP.GE.AND P6, PT, R7, R6.reuse, PT ;  /* 0x000000060700720c */ /* 0x080fe20003fc6270 */
[----:B------:R-:W-:Y:S02]  /*0620*/  IMAD.MOV.U32 R18, RZ, RZ, 0x7fffffff ;  /* 0x7fffffffff127424 */ /* 0x000fe400078e00ff */
[----:B------:R-:W-:Y:S01]  /*0630*/  VIADD R7, R11, 0x1c0 ;  /* 0x000001c00b077836 */ /* 0x000fe20000000000 */
[----:B------:R1:W5:Y:S01]  /*0640*/  @!P1 LDG.E R22, desc[UR6][R4.64+0x180] ;  /* 0x0001800604169981 */ /* 0x000362000c1e1900 */
[----:B------:R-:W-:Y:S01]  /*0650*/  ISETP.GE.AND P1, PT, R9, R6, PT ;  /* 0x000000060900720c */ /* 0x000fe20003f26270 */
[----:B------:R-:W-:-:S02]  /*0660*/  IMAD.MOV.U32 R19, RZ, RZ, 0x7fffffff ;  /* 0x7fffffffff137424 */ /* 0x000fc400078e00ff */
[----:B------:R1:W5:Y:S01]  /*0670*/  @!P4 LDG.E R18, desc[UR6][R4.64+0x380] ;  /* 0x000380060412c981 */ /* 0x000362000c1e1900 */
[----:B------:R-:W-:Y:S01]  /*0680*/  IMAD.MOV.U32 R17, RZ, RZ, 0x7fffffff ;  /* 0x7fffffffff117424 */ /* 0x000fe200078e00ff */
[-C--:B------:R-:W-:Y:S01]  /*0690*/  ISETP.GE.AND P4, PT, R7, R6.reuse, PT ;  /* 0x000000060700720c */ /* 0x080fe20003f86270 */
[C---:B------:R-:W-:Y:S01]  /*06a0*/  VIADD R9, R11.reuse, 0x1a0 ;  /* 0x000001a00b097836 */ /* 0x040fe20000000000 */
[----:B------:R1:W5:Y:S01]  /*06b0*/  @!P5 LDG.E R19, desc[UR6][R4.64+0x300] ;  /* 0x000300060413d981 */ /* 0x000362000c1e1900 */
[----:B------:R-:W-:Y:S02]  /*06c0*/  VIADD R7, R11, 0x1e0 ;  /* 0x000001e00b077836 */ /* 0x000fe40000000000 */
[----:B------:R-:W-:Y:S01]  /*06d0*/  IMAD.MOV.U32 R16, RZ, RZ, 0x7fffffff ;  /* 0x7fffffffff107424 */ /* 0x000fe200078e00ff */
[----:B------:R1:W5:Y:S01]  /*06e0*/  @!P3 LDG.E R17, desc[UR6][R4.64+0x400] ;  /* 0x000400060411b981 */ /* 0x000362000c1e1900 */
[----:B------:R-:W-:Y:S01]  /*06f0*/  IMAD.MOV.U32 R15, RZ, RZ, 0x7fffffff ;  /* 0x7fffffffff0f7424 */ /* 0x000fe200078e00ff */
[-C--:B------:R-:W-:Y:S01]  /*0700*/  ISETP.GE.AND P5, PT, R9, R6.reuse, PT ;  /* 0x000000060900720c */ /* 0x080fe20003fa6270 */
[----:B------:R-:W-:Y:S01]  /*0710*/  VIADD R9, R11, 0x200 ;  /* 0x000002000b097836 */ /* 0x000fe20000000000 */
[-C--:B------:R-:W-:Y:S01]  /*0720*/  ISETP.GE.AND P3, PT, R7, R6.reuse, PT ;  /* 0x000000060700720c */ /* 0x080fe20003f66270 */
[----:B------:R-:W-:Y:S01]  /*0730*/  VIADD R7, R11, 0x220 ;  /* 0x000002200b077836 */ /* 0x000fe20000000000 */
[----:B------:R1:W5:Y:S02]  /*0740*/  @!P2 LDG.E R16, desc[UR6][R4.64+0x480] ;  /* 0x000480060410a981 */ /* 0x000364000c1e1900 */
[----:B------:R-:W-:-:S02]  /*0750*/  ISETP.GE.AND P2, PT, R9, R6, PT ;  /* 0x000000060900720c */ /* 0x000fc40003f46270 */
[----:B------:R1:W5:Y:S01]  /*0760*/  @!P1 LDG.E R15, desc[UR6][R4.64+0x500] ;  /* 0x00050006040f9981 */ /* 0x000362000c1e1900 */
[----:B------:R-:W-:Y:S01]  /*0770*/  ISETP.GE.AND P1, PT, R7, R6, PT ;  /* 0x000000060700720c */ /* 0x000fe20003f26270 */
[----:B------:R-:W-:Y:S02]  /*0780*/  IMAD.MOV.U32 R14, RZ, RZ, 0x7fffffff ;  /* 0x7fffffffff0e7424 */ /* 0x000fe400078e00ff */
[----:B------:R-:W-:Y:S02]  /*0790*/  IMAD.MOV.U32 R13, RZ, RZ, 0x7fffffff ;  /* 0x7fffffffff0d7424 */ /* 0x000fe400078e00ff */
[----:B------:R-:W-:Y:S02]  /*07a0*/  IMAD.MOV.U32 R12, RZ, RZ, 0x7fffffff ;  /* 0x7fffffffff0c7424 */ /* 0x000fe400078e00ff */
[----:B------:R-:W-:Y:S01]  /*07b0*/  IMAD.MOV.U32 R11, RZ, RZ, 0x7fffffff ;  /* 0x7fffffffff0b7424 */ /* 0x000fe200078e00ff */
[----:B------:R1:W5:Y:S01]  /*07c0*/  @!P0 LDG.E R14, desc[UR6][R4.64+0x580] ;  /* 0x00058006040e8981 */ /* 0x000362000c1e1900 */
[----:B------:R-:W-:-:S02]  /*07d0*/  IMAD.MOV.U32 R10, RZ, RZ, 0x7fffffff ;  /* 0x7fffffffff0a7424 */ /* 0x000fc400078e00ff */
[----:B------:R-:W-:Y:S01]  /*07e0*/  IMAD.MOV.U32 R9, RZ, RZ, 0x7fffffff ;  /* 0x7fffffffff097424 */ /* 0x000fe200078e00ff */
[----:B------:R1:W5:Y:S01]  /*07f0*/  @!P6 LDG.E R13, desc[UR6][R4.64+0x600] ;  /* 0x00060006040de981 */ /* 0x000362000c1e1900 */
[----:B------:R-:W-:-:S03]  /*0800*/  IMAD.MOV.U32 R8, RZ, RZ, 0x7fffffff ;  /* 0x7fffffffff087424 */ /* 0x000fc600078e00ff */
[----:B------:R1:W5:Y:S04]  /*0810*/  @!P5 LDG.E R12, desc[UR6][R4.64+0x680] ;  /* 0x00068006040cd981 */ /* 0x000368000c1e1900 */
[----:B------:R1:W5:Y:S04]  /*0820*/  @!P4 LDG.E R11, desc[UR6][R4.64+0x700] ;  /* 0x00070006040bc981 */ /* 0x000368000c1e1900 */
[----:B------:R1:W5:Y:S04]  /*0830*/  @!P3 LDG.E R10, desc[UR6][R4.64+0x780] ;  /* 0x00078006040ab981 */ /* 0x000368000c1e1900 */
[----:B------:R1:W5:Y:S04]  /*0840*/  @!P2 LDG.E R9, desc[UR6][R4.64+0x800] ;  /* 0x000800060409a981 */ /* 0x000368000c1e1900 */
[----:B------:R1:W5:Y:S02]  /*0850*/  @!P1 LDG.E R8, desc[UR6][R4.64+0x880] ;  /* 0x0008800604089981 */ /* 0x000364000c1e1900 */
.L_x_3:
[----:B------:R-:W-:Y:S01]  /*0860*/  IMAD.MOV.U32 R7, RZ, RZ, -0x1 ;  /* 0xffffffffff077424 */ /* 0x000fe200078e00ff */
[----:B-----5:R-:W-:Y:S01]  /*0870*/  ISETP.GT.AND P0, PT, R25, -0x1, PT ;  /* 0xffffffff1900780c */ /* 0x020fe20003f04270 */
[----:B------:R-:W2:Y:S01]  /*0880*/  LDC R30, c[0x0][0x3c8] ;  /* 0x0000f200ff1e7b82 */ /* 0x000ea20000000800 */
[----:B------:R-:W-:Y:S01]  /*0890*/  ISETP.GT.AND P1, PT, R24, -0x1, PT ;  /* 0xffffffff1800780c */ /* 0x000fe20003f24270 */
[----:B------:R-:W-:Y:S01]  /*08a0*/  BSSY.RECONVERGENT B0, `(.L_x_4) ;  /* 0x0000058000007945 */ /* 0x000fe20003800200 */
[C---:B01----:R-:W-:Y:S01]  /*08b0*/  SEL R4, R7.reuse, 0x80000000, !P0 ;  /* 0x8000000007047807 */ /* 0x043fe20004000000 */
[----:B------:R-:W-:Y:S01]  /*08c0*/  IMAD.SHL.U32 R0, R0, 0x400, RZ ;  /* 0x0000040000007824 */ /* 0x000fe200078e00ff */
[----:B------:R-:W-:Y:S02]  /*08d0*/  SEL R5, R7, 0x80000000, !P1 ;  /* 0x8000000007057807 */ /* 0x000fe40004800000 */
[----:B------:R-:W-:Y:S02]  /*08e0*/  ISETP.GT.AND P0, PT, R22, -0x1, PT ;  /* 0xffffffff1600780c */ /* 0x000fe40003f04270 */
[----:B------:R-:W-:-:S02]  /*08f0*/  ISETP.GT.AND P1, PT, R21, -0x1, PT ;  /* 0xffffffff1500780c */ /* 0x000fc40003f24270 */
[----:B------:R-:W-:Y:S02]  /*0900*/  LOP3.LUT R25, R4, R25, RZ, 0x3c, !PT ;  /* 0x0000001904197212 */ /* 0x000fe400078e3cff */
[----:B------:R-:W-:Y:S02]  /*0910*/  LOP3.LUT R24, R5, R24, RZ, 0x3c, !PT ;  /* 0x0000001805187212 */ /* 0x000fe400078e3cff */
[C---:B------:R-:W-:Y:S02]  /*0920*/  SEL R5, R7.reuse, 0x80000000, !P0 ;  /* 0x8000000007057807 */ /* 0x040fe40004000000 */
[----:B------:R-:W-:Y:S02]  /*0930*/  SEL R4, R7, 0x80000000, !P1 ;  /* 0x8000000007047807 */ /* 0x000fe40004800000 */
[----:B------:R-:W-:Y:S02]  /*0940*/  ISETP.GT.AND P0, PT, R19, -0x1, PT ;  /* 0xffffffff1300780c */ /* 0x000fe40003f04270 */
[----:B------:R-:W-:-:S02]  /*0950*/  ISETP.GT.AND P2, PT, R23, -0x1, PT ;  /* 0xffffffff1700780c */ /* 0x000fc40003f44270 */
[----:B------:R-:W-:Y:S02]  /*0960*/  LOP3.LUT R21, R4, R21, RZ, 0x3c, !PT ;  /* 0x0000001504157212 */ /* 0x000fe400078e3cff */
[C---:B------:R-:W-:Y:S02]  /*0970*/  SEL R4, R7.reuse, 0x80000000, !P0 ;  /* 0x8000000007047807 */ /* 0x040fe40004000000 */
[----:B------:R-:W-:Y:S02]  /*0980*/  SEL R6, R7, 0x80000000, !P2 ;  /* 0x8000000007067807 */ /* 0x000fe40005000000 */
[----:B------:R-:W-:Y:S02]  /*0990*/  ISETP.GT.AND P0, PT, R18, -0x1, PT ;  /* 0xffffffff1200780c */ /* 0x000fe40003f04270 */
[----:B------:R-:W-:Y:S02]  /*09a0*/  ISETP.GT.AND P1, PT, R17, -0x1, PT ;  /* 0xffffffff1100780c */ /* 0x000fe40003f24270 */
[----:B------:R-:W-:-:S02]  /*09b0*/  ISETP.GT.AND P2, PT, R20, -0x1, PT ;  /* 0xffffffff1400780c */ /* 0x000fc40003f44270 */
[----:B------:R-:W-:Y:S02]  /*09c0*/  VIMNMX R33, PT, PT, R26, 0xe0, !PT ;  /* 0x000000e01a217848 */ /* 0x000fe40007fe0100 */
[----:B------:R-:W-:Y:S02]  /*09d0*/  LOP3.LUT R22, R5, R22, RZ, 0x3c, !PT ;  /* 0x0000001605167212 */ /* 0x000fe400078e3cff */
[----:B------:R-:W-:Y:S02]  /*09e0*/  LOP3.LUT R19, R4, R19, RZ, 0x3c, !PT ;  /* 0x0000001304137212 */ /* 0x000fe400078e3cff */
[C---:B------:R-:W-:Y:S02]  /*09f0*/  SEL R5, R7.reuse, 0x80000000, !P0 ;  /* 0x8000000007057807 */ /* 0x040fe40004000000 */
[C---:B------:R-:W-:Y:S02]  /*0a00*/  SEL R4, R7.reuse, 0x80000000, !P1 ;  /* 0x8000000007047807 */ /* 0x040fe40004800000 */
[----:B------:R-:W-:-:S02]  /*0a10*/  SEL R31, R7, 0x80000000, !P2 ;  /* 0x80000000071f7807 */ /* 0x000fc40005000000 */
[----:B------:R-:W-:Y:S02]  /*0a20*/  ISETP.GT.AND P0, PT, R15, -0x1, PT ;  /* 0xffffffff0f00780c */ /* 0x000fe40003f04270 */
[----:B------:R-:W-:Y:S02]  /*0a30*/  IADD3 R33, PT, PT, R33, 0x1f, -R26 ;  /* 0x0000001f21217810 */ /* 0x000fe40007ffe81a */
[----:B------:R-:W-:Y:S02]  /*0a40*/  ISETP.GT.AND P2, PT, R16, -0x1, PT ;  /* 0xffffffff1000780c */ /* 0x000fe40003f44270 */
[----:B------:R-:W-:Y:S02]  /*0a50*/  LOP3.LUT R17, R4, R17, RZ, 0x3c, !PT ;  /* 0x0000001104117212 */ /* 0x000fe400078e3cff */
[----:B------:R-:W-:Y:S02]  /*0a60*/  LOP3.LUT R20, R31, R20, RZ, 0x3c, !PT ;  /* 0x000000141f147212 */ /* 0x000fe400078e3cff */
[----:B------:R-:W-:-:S02]  /*0a70*/  SEL R4, R7, 0x80000000, !P0 ;  /* 0x8000000007047807 */ /* 0x000fc40004000000 */
[----:B------:R-:W-:Y:S02]  /*0a80*/  ISETP.GE.U32.AND P4, PT, R33, 0x1e0, PT ;  /* 0x000001e02100780c */ /* 0x000fe40003f86070 */
[----:B------:R-:W-:Y:S02]  /*0a90*/  SEL R31, R7, 0x80000000, !P2 ;  /* 0x80000000071f7807 */ /* 0x000fe40005000000 */
[----:B------:R-:W-:Y:S02]  /*0aa0*/  ISETP.GT.AND P0, PT, R14, -0x1, PT ;  /* 0xffffffff0e00780c */ /* 0x000fe40003f04270 */
[----:B------:R-:W-:Y:S02]  /*0ab0*/  ISETP.GT.AND P1, PT, R13, -0x1, PT ;  /* 0xffffffff0d00780c */ /* 0x000fe40003f24270 */
[----:B------:R-:W-:Y:S02]  /*0ac0*/  ISETP.GT.AND P2, PT, R12, -0x1, PT ;  /* 0xffffffff0c00780c */ /* 0x000fe40003f44270 */
[----:B------:R-:W-:-:S02]  /*0ad0*/  LOP3.LUT R18, R5, R18, RZ, 0x3c, !PT ;  /* 0x0000001205127212 */ /* 0x000fc400078e3cff */
[----:B------:R-:W-:Y:S02]  /*0ae0*/  LOP3.LUT R15, R4, R15, RZ, 0x3c, !PT ;  /* 0x0000000f040f7212 */ /* 0x000fe400078e3cff */
[----:B------:R-:W-:Y:S02]  /*0af0*/  LOP3.LUT R16, R31, R16, RZ, 0x3c, !PT ;  /* 0x000000101f107212 */ /* 0x000fe400078e3cff */
[C---:B------:R-:W-:Y:S02]  /*0b00*/  SEL R5, R7.reuse, 0x80000000, !P0 ;  /* 0x8000000007057807 */ /* 0x040fe40004000000 */
[C---:B------:R-:W-:Y:S02]  /*0b10*/  SEL R4, R7.reuse, 0x80000000, !P1 ;  /* 0x8000000007047807 */ /* 0x040fe40004800000 */
[----:B------:R-:W-:Y:S02]  /*0b20*/  SEL R31, R7, 0x80000000, !P2 ;  /* 0x80000000071f7807 */ /* 0x000fe40005000000 */
[----:B------:R-:W-:-:S02]  /*0b30*/  ISETP.GT.AND P1, PT, R10, -0x1, PT ;  /* 0xffffffff0a00780c */ /* 0x000fc40003f24270 */
[----:B------:R-:W-:Y:S02]  /*0b40*/  ISETP.GT.AND P0, PT, R11, -0x1, PT ;  /* 0xffffffff0b00780c */ /* 0x000fe40003f04270 */
[----:B------:R-:W-:Y:S02]  /*0b50*/  LEA.HI R33, R33, 0x1, RZ, 0x1b ;  /* 0x0000000121217811 */ /* 0x000fe400078fd8ff */
[----:B------:R-:W-:Y:S02]  /*0b60*/  ISETP.GT.AND P2, PT, R9, -0x1, PT ;  /* 0xffffffff0900780c */ /* 0x000fe40003f44270 */
[----:B------:R-:W-:Y:S02]  /*0b70*/  ISETP.GT.AND P3, PT, R8, -0x1, PT ;  /* 0xffffffff0800780c */ /* 0x000fe40003f64270 */
[----:B------:R-:W-:Y:S02]  /*0b80*/  LOP3.LUT R14, R5, R14, RZ, 0x3c, !PT ;  /* 0x0000000e050e7212 */ /* 0x000fe400078e3cff */
[----:B------:R-:W-:-:S02]  /*0b90*/  LOP3.LUT R23, R6, R23, RZ, 0x3c, !PT ;  /* 0x0000001706177212 */ /* 0x000fc400078e3cff */
[----:B------:R-:W-:Y:S02]  /*0ba0*/  LOP3.LUT R13, R4, R13, RZ, 0x3c, !PT ;  /* 0x0000000d040d7212 */ /* 0x000fe400078e3cff */
[----:B------:R-:W-:Y:S02]  /*0bb0*/  LOP3.LUT R12, R31, R12, RZ, 0x3c, !PT ;  /* 0x0000000c1f0c7212 */ /* 0x000fe400078e3cff */
[----:B------:R-:W-:Y:S02]  /*0bc0*/  SEL R5, R7, 0x80000000, !P1 ;  /* 0x8000000007057807 */ /* 0x000fe40004800000 */
[----:B------:R-:W-:Y:S02]  /*0bd0*/  LOP3.LUT R32, R33, 0xf, RZ, 0xc0, !PT ;  /* 0x0000000f21207812 */ /* 0x000fe400078ec0ff */
[C---:B------:R-:W-:Y:S02]  /*0be0*/  SEL R4, R7.reuse, 0x80000000, !P0 ;  /* 0x8000000007047807 */ /* 0x040fe40004000000 */
[----:B------:R-:W-:-:S02]  /*0bf0*/  SEL R6, R7, 0x80000000, !P2 ;  /* 0x8000000007067807 */ /* 0x000fc40005000000 */
[----:B------:R-:W-:Y:S02]  /*0c00*/  SEL R31, R7, 0x80000000, !P3 ;  /* 0x80000000071f7807 */ /* 0x000fe40005800000 */
[----:B------:R-:W-:Y:S01]  /*0c10*/  LOP3.LUT R10, R5, R10, RZ, 0x3c, !PT ;  /* 0x0000000a050a7212 */ /* 0x000fe200078e3cff */
[----:B------:R-:W-:Y:S01]  /*0c20*/  IMAD.MOV.U32 R5, RZ, RZ, R26 ;  /* 0x000000ffff057224 */ /* 0x000fe200078e001a */
[----:B------:R-:W-:Y:S02]  /*0c30*/  ISETP.NE.AND P1, PT, R32, RZ, PT ;  /* 0x000000ff2000720c */ /* 0x000fe40003f25270 */
[----:B------:R-:W-:Y:S02]  /*0c40*/  LOP3.LUT R11, R4, R11, RZ, 0x3c, !PT ;  /* 0x0000000b040b7212 */ /* 0x000fe400078e3cff */
[----:B------:R-:W-:Y:S02]  /*0c50*/  LOP3.LUT R9, R6, R9, RZ, 0x3c, !PT ;  /* 0x0000000906097212 */ /* 0x000fe400078e3cff */
[----:B------:R-:W-:Y:S01]  /*0c60*/  LOP3.LUT R8, R31, R8, RZ, 0x3c, !PT ;  /* 0x000000081f087212 */ /* 0x000fe200078e3cff */
[----:B--2---:R-:W-:Y:S06]  /*0c70*/  @!P4 BRA `(.L_x_5) ;  /* 0x000000000068c947 */ /* 0x004fec0003800000 */
[----:B------:R-:W-:Y:S01]  /*0c80*/  IMAD R6, R26, 0x4, R0 ;  /* 0x000000041a067824 */ /* 0x000fe200078e0200 */
[----:B------:R-:W-:Y:S01]  /*0c90*/  LOP3.LUT R4, R33, 0xffffff0, RZ, 0xc0, !PT ;  /* 0x0ffffff021047812 */ /* 0x000fe200078ec0ff */
[----:B------:R-:W-:-:S03]  /*0ca0*/  IMAD.MOV.U32 R5, RZ, RZ, R26 ;  /* 0x000000ffff057224 */ /* 0x000fc600078e001a */
[----:B------:R-:W-:Y:S01]  /*0cb0*/  IADD3 R6, PT, PT, R6, 0x400, R29 ;  /* 0x0000040006067810 */ /* 0x000fe20007ffe01d */
[----:B------:R-:W-:-:S07]  /*0cc0*/  IMAD.MOV R4, RZ, RZ, -R4 ;  /* 0x000000ffff047224 */ /* 0x000fce00078e0a04 */
.L_x_6:
[----:B------:R-:W-:Y:S01]  /*0cd0*/  VIADD R4, R4, 0x10 ;  /* 0x0000001004047836 */ /* 0x000fe20000000000 */
[----:B------:R-:W-:Y:S01]  /*0ce0*/  STS [R6+-0x400], RZ ;  /* 0xfffc00ff06007388 */ /* 0x000fe20000000800 */
[----:B------:R-:W-:-:S03]  /*0cf0*/  VIADD R5, R5, 0x200 ;  /* 0x0000020005057836 */ /* 0x000fc60000000000 */
[----:B------:R-:W-:Y:S01]  /*0d00*/  ISETP.NE.AND P0, PT, R4, RZ, PT ;  /* 0x000000ff0400720c */ /* 0x000fe20003f05270 */
[----:B------:R-:W-:Y:S04]  /*0d10*/  STS [R6+-0x380], RZ ;  /* 0xfffc80ff06007388 */ /* 0x000fe80000000800 */
[----:B------:R-:W-:Y:S04]  /*0d20*/  STS [R6+-0x300], RZ ;  /* 0xfffd00ff06007388 */ /* 0x000fe80000000800 */
[----:B------:R-:W-:Y:S04]  /*0d30*/  STS [R6+-0x280], RZ ;  /* 0xfffd80ff06007388 */ /* 0x000fe80000000800 */
[----:B------:R-:W-:Y:S04]  /*0d40*/  STS [R6+-0x200], RZ ;  /* 0xfffe00ff06007388 */ /* 0x000fe80000000800 */
[----:B------:R-:W-:Y:S04]  /*0d50*/  STS [R6+-0x180], RZ ;  /* 0xfffe80ff06007388 */ /* 0x000fe80000000800 */
[----:B------:R-:W-:Y:S04]  /*0d60*/  STS [R6+-0x100], RZ ;  /* 0xffff00ff06007388 */ /* 0x000fe80000000800 */
[----:B------:R-:W-:Y:S04]  /*0d70*/  STS [R6+-0x80], RZ ;  /* 0xffff80ff06007388 */ /* 0x000fe80000000800 */
[----:B------:R-:W-:Y:S04]  /*0d80*/  STS [R6], RZ ;  /* 0x000000ff06007388 */ /* 0x000fe80000000800 */
[----:B------:R-:W-:Y:S04]  /*0d90*/  STS [R6+0x80], RZ ;  /* 0x000080ff06007388 */ /* 0x000fe80000000800 */
[----:B------:R-:W-:Y:S04]  /*0da0*/  STS [R6+0x100], RZ ;  /* 0x000100ff06007388 */ /* 0x000fe80000000800 */
[----:B------:R-:W-:Y:S04]  /*0db0*/  STS [R6+0x180], RZ ;  /* 0x000180ff06007388 */ /* 0x000fe80000000800 */
[----:B------:R-:W-:Y:S04]  /*0dc0*/  STS [R6+0x200], RZ ;  /* 0x000200ff06007388 */ /* 0x000fe80000000800 */
[----:B------:R-:W-:Y:S04]  /*0dd0*/  STS [R6+0x280], RZ ;  /* 0x000280ff06007388 */ /* 0x000fe80000000800 */
[----:B------:R-:W-:Y:S04]  /*0de0*/  STS [R6+0x300], RZ ;  /* 0x000300ff06007388 */ /* 0x000fe80000000800 */
[----:B------:R0:W-:Y:S02]  /*0df0*/  STS [R6+0x380], RZ ;  /* 0x000380ff06007388 */ /* 0x0001e40000000800 */
[----:B0-----:R-:W-:Y:S01]  /*0e00*/  VIADD R6, R6, 0x800 ;  /* 0x0000080006067836 */ /* 0x001fe20000000000 */
[----:B------:R-:W-:Y:S06]  /*0e10*/  @P0 BRA `(.L_x_6) ;  /* 0xfffffffc00ac0947 */ /* 0x000fec000383ffff */
.L_x_5:
[----:B------:R-:W-:Y:S05]  /*0e20*/  BSYNC.RECONVERGENT B0 ;  /* 0x0000000000007941 */ /* 0x000fea0003800200 */
.L_x_4:
[----:B------:R-:W-:Y:S01]  /*0e30*/  BSSY.RECONVERGENT B0, `(.L_x_7) ;  /* 0x0000027000007945 */ /* 0x000fe20003800200 */
[----:B------:R-:W-:Y:S01]  /*0e40*/  SHF.L.U32 R7, R7, R30, RZ ;  /* 0x0000001e07077219 */ /* 0x000fe200000006ff */
[----:B------:R-:W-:Y:S02]  /*0e50*/  IMAD.IADD R6, R29, 0x1, R0 ;  /* 0x000000011d067824 */ /* 0x000fe400078e0200 */
[----:B------:R-:W-:Y:S05]  /*0e60*/  @!P1 BRA `(.L_x_8) ;  /* 0x00000000008c9947 */ /* 0x000fea0003800000 */
[----:B------:R-:W-:Y:S01]  /*0e70*/  ISETP.GE.U32.AND P0, PT, R32, 0x8, PT ;  /* 0x000000082000780c */ /* 0x000fe20003f06070 */
[----:B------:R-:W-:Y:S01]  /*0e80*/  BSSY.RECONVERGENT B1, `(.L_x_9) ;  /* 0x000000e000017945 */ /* 0x000fe20003800200 */
[----:B------:R-:W-:-:S04]  /*0e90*/  LOP3.LUT R30, R33, 0x7, RZ, 0xc0, !PT ;  /* 0x00000007211e7812 */ /* 0x000fc800078ec0ff */
[----:B------:R-:W-:-:S07]  /*0ea0*/  ISETP.NE.AND P1, PT, R30, RZ, PT ;  /* 0x000000ff1e00720c */ /* 0x000fce0003f25270 */
[----:B------:R-:W-:Y:S06]  /*0eb0*/  @!P0 BRA `(.L_x_10) ;  /* 0x0000000000288947 */ /* 0x000fec0003800000 */
[C---:B------:R-:W-:Y:S02]  /*0ec0*/  IMAD R4, R5.reuse, 0x4, R6 ;  /* 0x0000000405047824 */ /* 0x040fe400078e0206 */
[----:B------:R-:W-:-:S03]  /*0ed0*/  VIADD R5, R5, 0x100 ;  /* 0x0000010005057836 */ /* 0x000fc60000000000 */
[----:B------:R0:W-:Y:S04]  /*0ee0*/  STS [R4], RZ ;  /* 0x000000ff04007388 */ /* 0x0001e80000000800 */
[----:B------:R0:W-:Y:S04]  /*0ef0*/  STS [R4+0x80], RZ ;  /* 0x000080ff04007388 */ /* 0x0001e80000000800 */
[----:B------:R0:W-:Y:S04]  /*0f00*/  STS [R4+0x100], RZ ;  /* 0x000100ff04007388 */ /* 0x0001e80000000800 */
[----:B------:R0:W-:Y:S04]  /*0f10*/  STS [R4+0x180], RZ ;  /* 0x000180ff04007388 */ /* 0x0001e80000000800 */
[----:B------:R0:W-:Y:S04]  /*0f20*/  STS [R4+0x200], RZ ;  /* 0x000200ff04007388 */ /* 0x0001e80000000800 */
[----:B------:R0:W-:Y:S04]  /*0f30*/  STS [R4+0x280], RZ ;  /* 0x000280ff04007388 */ /* 0x0001e80000000800 */
[----:B------:R0:W-:Y:S04]  /*0f40*/  STS [R4+0x300], RZ ;  /* 0x000300ff04007388 */ /* 0x0001e80000000800 */
[----:B------:R0:W-:Y:S02]  /*0f50*/  STS [R4+0x380], RZ ;  /* 0x000380ff04007388 */ /* 0x0001e40000000800 */
.L_x_10:
[----:B------:R-:W-:Y:S05]  /*0f60*/  BSYNC.RECONVERGENT B1 ;  /* 0x0000000000017941 */ /* 0x000fea0003800200 */
.L_x_9:
[----:B------:R-:W-:Y:S05]  /*0f70*/  @!P1 BRA `(.L_x_8) ;  /* 0x0000000000489947 */ /* 0x000fea0003800000 */
[----:B------:R-:W-:Y:S02]  /*0f80*/  ISETP.GE.U32.AND P0, PT, R30, 0x4, PT ;  /* 0x000000041e00780c */ /* 0x000fe40003f06070 */
[----:B------:R-:W-:-:S04]  /*0f90*/  LOP3.LUT R33, R33, 0x3, RZ, 0xc0, !PT ;  /* 0x0000000321217812 */ /* 0x000fc800078ec0ff */
[----:B------:R-:W-:-:S07]  /*0fa0*/  ISETP.NE.AND P1, PT, R33, RZ, PT ;  /* 0x000000ff2100720c */ /* 0x000fce0003f25270 */
[C---:B0-----:R-:W-:Y:S02]  /*0fb0*/  @P0 IMAD R4, R5.reuse, 0x4, R6 ;  /* 0x0000000405040824 */ /* 0x041fe400078e0206 */
[----:B------:R-:W-:-:S03]  /*0fc0*/  @P0 VIADD R5, R5, 0x80 ;  /* 0x0000008005050836 */ /* 0x000fc60000000000 */
[----:B------:R1:W-:Y:S04]  /*0fd0*/  @P0 STS [R4], RZ ;  /* 0x000000ff04000388 */ /* 0x0003e80000000800 */
[----:B------:R1:W-:Y:S04]  /*0fe0*/  @P0 STS [R4+0x80], RZ ;  /* 0x000080ff04000388 */ /* 0x0003e80000000800 */
[----:B------:R1:W-:Y:S04]  /*0ff0*/  @P0 STS [R4+0x100], RZ ;  /* 0x000100ff04000388 */ /* 0x0003e80000000800 */
[----:B------:R1:W-:Y:S01]  /*1000*/  @P0 STS [R4+0x180], RZ ;  /* 0x000180ff04000388 */ /* 0x0003e20000000800 */
[----:B------:R-:W-:Y:S05]  /*1010*/  @!P1 BRA `(.L_x_8) ;  /* 0x0000000000209947 */ /* 0x000fea0003800000 */
[----:B------:R-:W-:Y:S02]  /*1020*/  IMAD R0, R5, 0x4, R0 ;  /* 0x0000000405007824 */ /* 0x000fe400078e0200 */
[----:B------:R-:W-:Y:S02]  /*1030*/  IMAD.MOV R33, RZ, RZ, -R33 ;  /* 0x000000ffff217224 */ /* 0x000fe400078e0a21 */
[----:B------:R-:W-:-:S07]  /*1040*/  IMAD.IADD R0, R29, 0x1, R0 ;  /* 0x000000011d007824 */ /* 0x000fce00078e0200 */
.L_x_11:
[----:B------:R-:W-:Y:S01]  /*1050*/  VIADD R33, R33, 0x1 ;  /* 0x0000000121217836 */ /* 0x000fe20000000000 */
[----:B------:R0:W-:Y:S04]  /*1060*/  STS [R0], RZ ;  /* 0x000000ff00007388 */ /* 0x0001e80000000800 */
[----:B------:R-:W-:Y:S01]  /*1070*/  ISETP.NE.AND P0, PT, R33, RZ, PT ;  /* 0x000000ff2100720c */ /* 0x000fe20003f05270 */
[----:B0-----:R-:W-:-:S12]  /*1080*/  VIADD R0, R0, 0x80 ;  /* 0x0000008000007836 */ /* 0x001fd80000000000 */
[----:B------:R-:W-:Y:S05]  /*1090*/  @P0 BRA `(.L_x_11) ;  /* 0xfffffffc00ec0947 */ /* 0x000fea000383ffff */
.L_x_8:
[----:B------:R-:W-:Y:S05]  /*10a0*/  BSYNC.RECONVERGENT B0 ;  /* 0x0000000000007941 */ /* 0x000fea0003800200 */
.L_x_7:
[----:B------:R-:W2:Y:S01]  /*10b0*/  LDCU UR4, c[0x0][0x3c4] ;  /* 0x00007880ff0477ac */ /* 0x000ea20008000800 */
[----:B------:R-:W-:Y:S01]  /*10c0*/  ISETP.NE.AND P0, PT, R25, 0x7fffffff, PT ;  /* 0x7fffffff1900780c */ /* 0x000fe20003f05270 */
[----:B------:R-:W-:Y:S01]  /*10d0*/  BSSY.RECONVERGENT B0, `(.L_x_12) ;  /* 0x0000097000007945 */ /* 0x000fe20003800200 */
[C---:B------:R-:W-:Y:S02]  /*10e0*/  ISETP.NE.AND P1, PT, R24.reuse, 0x7fffffff, PT ;  /* 0x7fffffff1800780c */ /* 0x040fe40003f25270 */
[----:B------:R-:W-:Y:S02]  /*10f0*/  ISETP.NE.AND P2, PT, R23, 0x7fffffff, PT ;  /* 0x7fffffff1700780c */ /* 0x000fe40003f45270 */
[----:B------:R-:W-:Y:S02]  /*1100*/  SEL R0, R25, 0x80000000, P0 ;  /* 0x8000000019007807 */ /* 0x000fe40000000000 */
[----:B01----:R-:W-:Y:S02]  /*1110*/  SEL R4, R24, 0x80000000, P1 ;  /* 0x8000000018047807 */ /* 0x003fe40000800000 */
[----:B------:R-:W-:-:S02]  /*1120*/  SEL R5, R23, 0x80000000, P2 ;  /* 0x8000000017057807 */ /* 0x000fc40001000000 */
[----:B------:R-:W-:Y:S02]  /*1130*/  ISETP.NE.AND P0, PT, R22, 0x7fffffff, PT ;  /* 0x7fffffff1600780c */ /* 0x000fe40003f05270 */
[----:B------:R-:W-:Y:S02]  /*1140*/  ISETP.NE.AND P1, PT, R21, 0x7fffffff, PT ;  /* 0x7fffffff1500780c */ /* 0x000fe40003f25270 */
[----:B------:R-:W-:Y:S02]  /*1150*/  ISETP.NE.AND P3, PT, R19, 0x7fffffff, PT ;  /* 0x7fffffff1300780c */ /* 0x000fe40003f65270 */
[----:B--2---:R-:W-:Y:S02]  /*1160*/  SHF.R.U32.HI R0, RZ, UR4, R0 ;  /* 0x00000004ff007c19 */ /* 0x004fe40008011600 */
[----:B------:R-:W-:Y:S02]  /*1170*/  SHF.R.U32.HI R4, RZ, UR4, R4 ;  /* 0x00000004ff047c19 */ /* 0x000fe40008011604 */
[----:B------:R-:W-:-:S02]  /*1180*/  SHF.R.U32.HI R30, RZ, UR4, R5 ;  /* 0x00000004ff1e7c19 */ /* 0x000fc40008011605 */
[-C--:B------:R-:W-:Y:S02]  /*1190*/  LOP3.LUT R31, R0, R7.reuse, RZ, 0x30, !PT ;  /* 0x00000007001f7212 */ /* 0x080fe400078e30ff */
[-C--:B------:R-:W-:Y:S02]  /*11a0*/  LOP3.LUT R5, R4, R7.reuse, RZ, 0x30, !PT ;  /* 0x0000000704057212 */ /* 0x080fe400078e30ff */
[----:B------:R-:W-:Y:S01]  /*11b0*/  LOP3.LUT R33, R30, R7, RZ, 0x30, !PT ;  /* 0x000000071e217212 */ /* 0x000fe200078e30ff */
[--C-:B------:R-:W-:Y:S01]  /*11c0*/  IMAD R0, R31, 0x4, R6.reuse ;  /* 0x000000041f007824 */ /* 0x100fe200078e0206 */
[----:B------:R-:W-:Y:S01]  /*11d0*/  SEL R4, R22, 0x80000000, P0 ;  /* 0x8000000016047807 */ /* 0x000fe20000000000 */
[--C-:B------:R-:W-:Y:S01]  /*11e0*/  IMAD R5, R5, 0x4, R6.reuse ;  /* 0x0000000405057824 */ /* 0x100fe200078e0206 */
[----:B------:R-:W-:Y:S01]  /*11f0*/  SEL R30, R21, 0x80000000, P1 ;  /* 0x80000000151e7807 */ /* 0x000fe20000800000 */
[----:B------:R-:W-:Y:S01]  /*1200*/  IMAD R33, R33, 0x4, R6 ;  /* 0x0000000421217824 */ /* 0x000fe200078e0206 */
[----:B------:R-:W-:Y:S01]  /*1210*/  ISETP.NE.AND P2, PT, R20, 0x7fffffff, PT ;  /* 0x7fffffff1400780c */ /* 0x000fe20003f45270 */
[----:B------:R-:W-:Y:S01]  /*1220*/  NOP ;  /* 0x0000000000007918 */ /* 0x000fe20000000000 */
[----:B------:R-:W-:Y:S01]  /*1230*/  SHF.R.U32.HI R4, RZ, UR4, R4 ;  /* 0x00000004ff047c19 */ /* 0x000fe20008011604 */
[----:B------:R0:W-:Y:S01]  /*1240*/  ATOMS.POPC.INC.32 RZ, [R0+URZ] ;  /* 0x0000000000ff7f8c */ /* 0x0001e2000d8000ff */
[----:B------:R-:W-:-:S02]  /*1250*/  SHF.R.U32.HI R30, RZ, UR4, R30 ;  /* 0x00000004ff1e7c19 */ /* 0x000fc4000801161e */
[----:B------:R-:W-:Y:S01]  /*1260*/  SEL R32, R20, 0x80000000, P2 ;  /* 0x8000000014207807 */ /* 0x000fe20001000000 */
[----:B------:R1:W-:Y:S01]  /*1270*/  ATOMS.POPC.INC.32 RZ, [R5+URZ] ;  /* 0x0000000005ff7f8c */ /* 0x0003e2000d8000ff */
[----:B------:R-:W-:Y:S02]  /*1280*/  ISETP.NE.AND P4, PT, R18, 0x7fffffff, PT ;  /* 0x7fffffff1200780c */ /* 0x000fe40003f85270 */
[----:B------:R-:W-:Y:S01]  /*1290*/  SHF.R.U32.HI R32, RZ, UR4, R32 ;  /* 0x00000004ff207c19 */ /* 0x000fe20008011620 */
[----:B------:R2:W-:Y:S01]  /*12a0*/  ATOMS.POPC.INC.32 RZ, [R33+URZ] ;  /* 0x0000000021ff7f8c */ /* 0x0005e2000d8000ff */
[----:B0-----:R-:W-:Y:S02]  /*12b0*/  SEL R0, R19, 0x80000000, P3 ;  /* 0x8000000013007807 */ /* 0x001fe40001800000 */
[----:B------:R-:W-:Y:S02]  /*12c0*/  ISETP.NE.AND P0, PT, R17, 0x7fffffff, PT ;  /* 0x7fffffff1100780c */ /* 0x000fe40003f05270 */
[----:B-1----:R-:W-:-:S02]  /*12d0*/  LOP3.LUT R5, R4, R7, RZ, 0x30, !PT ;  /* 0x0000000704057212 */ /* 0x002fc400078e30ff */
[----:B------:R-:W-:Y:S02]  /*12e0*/  SHF.R.U32.HI R0, RZ, UR4, R0 ;  /* 0x00000004ff007c19 */ /* 0x000fe40008011600 */
[-C--:B--2---:R-:W-:Y:S01]  /*12f0*/  LOP3.LUT R33, R30, R7.reuse, RZ, 0x30, !PT ;  /* 0x000000071e217212 */ /* 0x084fe200078e30ff */
[--C-:B------:R-:W-:Y:S01]  /*1300*/  IMAD R5, R5, 0x4, R6.reuse ;  /* 0x0000000405057824 */ /* 0x100fe200078e0206 */
[----:B------:R-:W-:Y:S02]  /*1310*/  SEL R34, R18, 0x80000000, P4 ;  /* 0x8000000012227807 */ /* 0x000fe40002000000 */
[----:B------:R-:W-:Y:S01]  /*1320*/  ISETP.NE.AND P1, PT, R16, 0x7fffffff, PT ;  /* 0x7fffffff1000780c */ /* 0x000fe20003f25270 */
[----:B------:R-:W-:Y:S01]  /*1330*/  IMAD R33, R33, 0x4, R6 ;  /* 0x0000000421217824 */ /* 0x000fe200078e0206 */
[----:B------:R-:W-:Y:S01]  /*1340*/  LOP3.LUT R37, R0, R7, RZ, 0x30, !PT ;  /* 0x0000000700257212 */ /* 0x000fe200078e30ff */
[----:B------:R0:W-:Y:S01]  /*1350*/  ATOMS.POPC.INC.32 RZ, [R5+URZ] ;  /* 0x0000000005ff7f8c */ /* 0x0001e2000d8000ff */
[----:B------:R-:W-:-:S02]  /*1360*/  ISETP.NE.AND P2, PT, R15, 0x7fffffff, PT ;  /* 0x7fffffff0f00780c */ /* 0x000fc40003f45270 */
[----:B------:R-:W-:Y:S01]  /*1370*/  LOP3.LUT R35, R32, R7, RZ, 0x30, !PT ;  /* 0x0000000720237212 */ /* 0x000fe200078e30ff */
[----:B------:R1:W-:Y:S01]  /*1380*/  ATOMS.POPC.INC.32 RZ, [R33+URZ] ;  /* 0x0000000021ff7f8c */ /* 0x0003e2000d8000ff */
[----:B------:R-:W-:Y:S01]  /*1390*/  SEL R0, R17, 0x80000000, P0 ;  /* 0x8000000011007807 */ /* 0x000fe20000000000 */
[--C-:B------:R-:W-:Y:S01]  /*13a0*/  IMAD R37, R37, 0x4, R6.reuse ;  /* 0x0000000425257824 */ /* 0x100fe200078e0206 */
[----:B------:R-:W-:Y:S01]  /*13b0*/  ISETP.NE.AND P4, PT, R13, 0x7fffffff, PT ;  /* 0x7fffffff0d00780c */ /* 0x000fe20003f85270 */
[----:B------:R-:W-:Y:S01]  /*13c0*/  IMAD R35, R35, 0x4, R6 ;  /* 0x0000000423237824 */ /* 0x000fe200078e0206 */
[----:B------:R-:W-:Y:S02]  /*13d0*/  SHF.R.U32.HI R34, RZ, UR4, R34 ;  /* 0x00000004ff227c19 */ /* 0x000fe40008011622 */
[----:B------:R-:W-:Y:S02]  /*13e0*/  SEL R4, R16, 0x80000000, P1 ;  /* 0x8000000010047807 */ /* 0x000fe40000800000 */
[----:B0-----:R-:W-:Y:S01]  /*13f0*/  SEL R5, R15, 0x80000000, P2 ;  /* 0x800000000f057807 */ /* 0x001fe20001000000 */
[----:B------:R0:W-:Y:S01]  /*1400*/  ATOMS.POPC.INC.32 RZ, [R35+URZ] ;  /* 0x0000000023ff7f8c */ /* 0x0001e2000d8000ff */
[----:B------:R-:W-:-:S02]  /*1410*/  SHF.R.U32.HI R0, RZ, UR4, R0 ;  /* 0x00000004ff007c19 */ /* 0x000fc40008011600 */
[----:B------:R-:W-:Y:S01]  /*1420*/  ISETP.NE.AND P3, PT, R14, 0x7fffffff, PT ;  /* 0x7fffffff0e00780c */ /* 0x000fe20003f65270 */
[----:B------:R2:W-:Y:S01]  /*1430*/  ATOMS.POPC.INC.32 RZ, [R37+URZ] ;  /* 0x0000000025ff7f8c */ /* 0x0005e2000d8000ff */
[----:B-1----:R-:W-:Y:S02]  /*1440*/  SEL R33, R13, 0x80000000, P4 ;  /* 0x800000000d217807 */ /* 0x002fe40002000000 */
[-C--:B------:R-:W-:Y:S02]  /*1450*/  LOP3.LUT R39, R34, R7.reuse, RZ, 0x30, !PT ;  /* 0x0000000722277212 */ /* 0x080fe400078e30ff */
[----:B------:R-:W-:Y:S02]  /*1460*/  SHF.R.U32.HI R4, RZ, UR4, R4 ;  /* 0x00000004ff047c19 */ /* 0x000fe40008011604 */
[----:B------:R-:W-:Y:S01]  /*1470*/  SHF.R.U32.HI R30, RZ, UR4, R5 ;  /* 0x00000004ff1e7c19 */ /* 0x000fe20008011605 */
[----:B------:R-:W-:Y:S01]  /*1480*/  IMAD R39, R39, 0x4, R6 ;  /* 0x0000000427277824 */ /* 0x000fe200078e0206 */
[----:B------:R-:W-:-:S02]  /*1490*/  LOP3.LUT R5, R0, R7, RZ, 0x30, !PT ;  /* 0x0000000700057212 */ /* 0x000fc400078e30ff */
[----:B------:R-:W-:Y:S02]  /*14a0*/  SEL R32, R14, 0x80000000, P3 ;  /* 0x800000000e207807 */ /* 0x000fe40001800000 */
[----:B------:R-:W-:Y:S01]  /*14b0*/  SHF.R.U32.HI R0, RZ, UR4, R33 ;  /* 0x00000004ff007c19 */ /* 0x000fe20008011621 */
[----:B------:R-:W-:Y:S01]  /*14c0*/  IMAD R5, R5, 0x4, R6 ;  /* 0x0000000405057824 */ /* 0x000fe200078e0206 */
[-C--:B------:R-:W-:Y:S01]  /*14d0*/  LOP3.LUT R33, R4, R7.reuse, RZ, 0x30, !PT ;  /* 0x0000000704217212 */ /* 0x080fe200078e30ff */
[----:B------:R1:W-:Y:S01]  /*14e0*/  ATOMS.POPC.INC.32 RZ, [R39+URZ] ;  /* 0x0000000027ff7f8c */ /* 0x0003e2000d8000ff */
[----:B0-----:R-:W-:Y:S02]  /*14f0*/  LOP3.LUT R35, R30, R7, RZ, 0x30, !PT ;  /* 0x000000071e237212 */ /* 0x001fe400078e30ff */
[----:B------:R-:W-:Y:S01]  /*1500*/  SHF.R.U32.HI R32, RZ, UR4, R32 ;  /* 0x00000004ff207c19 */ /* 0x000fe20008011620 */
[--C-:B------:R-:W-:Y:S01]  /*1510*/  IMAD R33, R33, 0x4, R6.reuse ;  /* 0x0000000421217824 */ /* 0x100fe200078e0206 */
[----:B------:R-:W-:Y:S01]  /*1520*/  ISETP.NE.AND P0, PT, R12, 0x7fffffff, PT ;  /* 0x7fffffff0c00780c */ /* 0x000fe20003f05270 */
[----:B------:R-:W-:Y:S01]  /*1530*/  IMAD R35, R35, 0x4, R6 ;  /* 0x0000000423237824 */ /* 0x000fe200078e0206 */
[----:B------:R-:W-:Y:S01]  /*1540*/  ISETP.NE.AND P1, PT, R11, 0x7fffffff, PT ;  /* 0x7fffffff0b00780c */ /* 0x000fe20003f25270 */
[----:B------:R0:W-:Y:S01]  /*1550*/  ATOMS.POPC.INC.32 RZ, [R5+URZ] ;  /* 0x0000000005ff7f8c */ /* 0x0001e2000d8000ff */
[----:B------:R-:W-:-:S02]  /*1560*/  ISETP.NE.AND P2, PT, R10, 0x7fffffff, PT ;  /* 0x7fffffff0a00780c */ /* 0x000fc40003f45270 */
[-C--:B--2---:R-:W-:Y:S01]  /*1570*/  LOP3.LUT R37, R32, R7.reuse, RZ, 0x30, !PT ;  /* 0x0000000720257212 */ /* 0x084fe200078e30ff */
[----:B------:R2:W-:Y:S01]  /*1580*/  ATOMS.POPC.INC.32 RZ, [R33+URZ] ;  /* 0x0000000021ff7f8c */ /* 0x0005e2000d8000ff */
[----:B-1----:R-:W-:Y:S02]  /*1590*/  LOP3.LUT R39, R0, R7, RZ, 0x30, !PT ;  /* 0x0000000700277212 */ /* 0x002fe400078e30ff */
[----:B------:R-:W-:Y:S01]  /*15a0*/  ISETP.NE.AND P3, PT, R9, 0x7fffffff, PT ;  /* 0x7fffffff0900780c */ /* 0x000fe20003f65270 */
[----:B------:R1:W-:Y:S01]  /*15b0*/  ATOMS.POPC.INC.32 RZ, [R35+URZ] ;  /* 0x0000000023ff7f8c */ /* 0x0003e2000d8000ff */
[----:B------:R-:W-:Y:S01]  /*15c0*/  ISETP.NE.AND P4, PT, R8, 0x7fffffff, PT ;  /* 0x7fffffff0800780c */ /* 0x000fe20003f85270 */
[--C-:B------:R-:W-:Y:S01]  /*15d0*/  IMAD R37, R37, 0x4, R6.reuse ;  /* 0x0000000425257824 */ /* 0x100fe200078e0206 */
[----:B------:R-:W-:Y:S01]  /*15e0*/  SEL R0, R12, 0x80000000, P0 ;  /* 0x800000000c007807 */ /* 0x000fe20000000000 */
[----:B------:R-:W-:Y:S01]  /*15f0*/  IMAD R39, R39, 0x4, R6 ;  /* 0x0000000427277824 */ /* 0x000fe200078e0206 */
[----:B------:R-:W-:Y:S01]  /*1600*/  SEL R30, R11, 0x80000000, P1 ;  /* 0x800000000b1e7807 */ /* 0x000fe20000800000 */
[----:B0-----:R-:W0:Y:S01]  /*1610*/  LDC.64 R4, c[0x0][0x380] ;  /* 0x0000e000ff047b82 */ /* 0x001e220000000a00 */
[----:B------:R-:W-:Y:S01]  /*1620*/  SEL R32, R10, 0x80000000, P2 ;  /* 0x800000000a207807 */ /* 0x000fe20001000000 */
[----:B------:R3:W-:Y:S01]  /*1630*/  ATOMS.POPC.INC.32 RZ, [R37+URZ] ;  /* 0x0000000025ff7f8c */ /* 0x0007e2000d8000ff */
[----:B--2---:R-:W-:-:S02]  /*1640*/  SEL R33, R9, 0x80000000, P3 ;  /* 0x8000000009217807 */ /* 0x004fc40001800000 */
[----:B-1----:R-:W-:Y:S01]  /*1650*/  SEL R35, R8, 0x80000000, P4 ;  /* 0x8000000008237807 */ /* 0x002fe20002000000 */
[----:B------:R1:W-:Y:S01]  /*1660*/  ATOMS.POPC.INC.32 RZ, [R39+URZ] ;  /* 0x0000000027ff7f8c */ /* 0x0003e2000d8000ff */
[----:B------:R-:W-:Y:S02]  /*1670*/  SHF.R.U32.HI R0, RZ, UR4, R0 ;  /* 0x00000004ff007c19 */ /* 0x000fe40008011600 */
[----:B------:R-:W-:Y:S02]  /*1680*/  SHF.R.U32.HI R30, RZ, UR4, R30 ;  /* 0x00000004ff1e7c19 */ /* 0x000fe4000801161e */
[----:B------:R-:W-:Y:S02]  /*1690*/  SHF.R.U32.HI R32, RZ, UR4, R32 ;  /* 0x00000004ff207c19 */ /* 0x000fe40008011620 */
[----:B------:R-:W-:Y:S02]  /*16a0*/  SHF.R.U32.HI R34, RZ, UR4, R33 ;  /* 0x00000004ff227c19 */ /* 0x000fe40008011621 */
[----:B------:R-:W-:-:S02]  /*16b0*/  SHF.R.U32.HI R36, RZ, UR4, R35 ;  /* 0x00000004ff247c19 */ /* 0x000fc40008011623 */
[-C--:B------:R-:W-:Y:S01]  /*16c0*/  LOP3.LUT R33, R0, R7.reuse, RZ, 0x30, !PT ;  /* 0x0000000700217212 */ /* 0x080fe200078e30ff */
[----:B------:R-:W-:Y:S01]  /*16d0*/  IMAD.MOV.U32 R0, RZ, RZ, RZ ;  /* 0x000000ffff007224 */ /* 0x000fe200078e00ff */
[-C--:B------:R-:W-:Y:S01]  /*16e0*/  LOP3.LUT R35, R30, R7.reuse, RZ, 0x30, !PT ;  /* 0x000000071e237212 */ /* 0x080fe200078e30ff */
[----:B------:R-:W-:Y:S01]  /*16f0*/  IMAD R30, R3, 0x4, R29 ;  /* 0x00000004031e7824 */ /* 0x000fe200078e021d */
[-C--:B---3--:R-:W-:Y:S01]  /*1700*/  LOP3.LUT R37, R32, R7.reuse, RZ, 0x30, !PT ;  /* 0x0000000720257212 */ /* 0x088fe200078e30ff */
[--C-:B------:R-:W-:Y:S01]  /*1710*/  IMAD R33, R33, 0x4, R6.reuse ;  /* 0x0000000421217824 */ /* 0x100fe200078e0206 */
[----:B------:R-:W-:Y:S01]  /*1720*/  ISETP.GT.U32.AND P5, PT, R3, 0xff, PT ;  /* 0x000000ff0300780c */ /* 0x000fe20003fa4070 */
[--C-:B------:R-:W-:Y:S01]  /*1730*/  IMAD R35, R35, 0x4, R6.reuse ;  /* 0x0000000423237824 */ /* 0x100fe200078e0206 */
[-C--:B-1----:R-:W-:Y:S01]  /*1740*/  LOP3.LUT R39, R34, R7.reuse, RZ, 0x30, !PT ;  /* 0x0000000722277212 */ /* 0x082fe200078e30ff */
[--C-:B------:R-:W-:Y:S01]  /*1750*/  IMAD R37, R37, 0x4, R6.reuse ;  /* 0x0000000425257824 */ /* 0x100fe200078e0206 */
[----:B------:R-:W-:Y:S01]  /*1760*/  LOP3.LUT R41, R36, R7, RZ, 0x30, !PT ;  /* 0x0000000724297212 */ /* 0x000fe200078e30ff */
[----:B------:R1:W-:Y:S01]  /*1770*/  ATOMS.POPC.INC.32 RZ, [R33+URZ] ;  /* 0x0000000021ff7f8c */ /* 0x0003e2000d8000ff */
[----:B------:R-:W-:Y:S01]  /*1780*/  P2R R45, PR, RZ, 0x20 ;  /* 0x00000020ff2d7803 */ /* 0x000fe20000000000 */
[----:B------:R-:W-:-:S02]  /*1790*/  IMAD R39, R39, 0x4, R6 ;  /* 0x0000000427277824 */ /* 0x000fc400078e0206 */
[----:B------:R-:W-:Y:S01]  /*17a0*/  IMAD R41, R41, 0x4, R6 ;  /* 0x0000000429297824 */ /* 0x000fe200078e0206 */
[----:B------:R1:W-:Y:S04]  /*17b0*/  ATOMS.POPC.INC.32 RZ, [R35+URZ] ;  /* 0x0000000023ff7f8c */ /* 0x0003e8000d8000ff */
[----:B------:R1:W-:Y:S04]  /*17c0*/  ATOMS.POPC.INC.32 RZ, [R37+URZ] ;  /* 0x0000000025ff7f8c */ /* 0x0003e8000d8000ff */
[----:B------:R1:W-:Y:S04]  /*17d0*/  ATOMS.POPC.INC.32 RZ, [R39+URZ] ;  /* 0x0000000027ff7f8c */ /* 0x0003e8000d8000ff */
[----:B------:R1:W-:Y:S01]  /*17e0*/  ATOMS.POPC.INC.32 RZ, [R41+URZ] ;  /* 0x0000000029ff7f8c */ /* 0x0003e2000d8000ff */
[----:B------:R-:W-:Y:S06]  /*17f0*/  BAR.SYNC.DEFER_BLOCKING 0x0 ;  /* 0x0000000000007b1d */ /* 0x000fec0000010000 */
[----:B0-----:R-:W-:Y:S05]  /*1800*/  @P5 BRA `(.L_x_13) ;  /* 0x00000000008c5947 */ /* 0x001fea0003800000 */
[----:B-1----:R-:W-:Y:S04]  /*1810*/  LDS R33, [R30] ;  /* 0x000000001e217984 */ /* 0x002fe80000000800 */
[----:B------:R-:W0:Y:S04]  /*1820*/  LDS R0, [R30+0x400] ;  /* 0x000400001e007984 */ /* 0x000e280000000800 */
[----:B------:R-:W1:Y:S04]  /*1830*/  LDS R32, [R30+0x800] ;  /* 0x000800001e207984 */ /* 0x000e680000000800 */
[----:B------:R-:W2:Y:S04]  /*1840*/  LDS R34, [R30+0xc00] ;  /* 0x000c00001e227984 */ /* 0x000ea80000000800 */
[----:B------:R-:W3:Y:S04]  /*1850*/  LDS R36, [R30+0x1000] ;  /* 0x001000001e247984 */ /* 0x000ee80000000800 */
[----:B------:R-:W4:Y:S04]  /*1860*/  LDS R38, [R30+0x1400] ;  /* 0x001400001e267984 */ /* 0x000f280000000800 */
[----:B------:R-:W5:Y:S04]  /*1870*/  LDS R40, [R30+0x1800] ;  /* 0x001800001e287984 */ /* 0x000f680000000800 */
[----:B------:R-:W5:Y:S04]  /*1880*/  LDS R42, [R30+0x1c00] ;  /* 0x001c00001e2a7984 */ /* 0x000f680000000800 */
[----:B------:R-:W5:Y:S04]  /*1890*/  LDS R44, [R30+0x2000] ;  /* 0x002000001e2c7984 */ /* 0x000f680000000800 */
[----:B------:R-:W5:Y:S04]  /*18a0*/  LDS R46, [R30+0x2400] ;  /* 0x002400001e2e7984 */ /* 0x000f680000000800 */
[----:B------:R-:W5:Y:S01]  /*18b0*/  LDS R48, [R30+0x2800] ;  /* 0x002800001e307984 */ /* 0x000f620000000800 */
[----:B0-----:R-:W-:-:S03]  /*18c0*/  IMAD.IADD R35, R33, 0x1, R0 ;  /* 0x0000000121237824 */ /* 0x001fc600078e0200 */
[----:B------:R-:W-:Y:S01]  /*18d0*/  STS [R30+0x400], R33 ;  /* 0x000400211e007388 */ /* 0x000fe20000000800 */
[----:B-1----:R-:W-:-:S03]  /*18e0*/  IMAD.IADD R37, R35, 0x1, R32 ;  /* 0x0000000123257824 */ /* 0x002fc600078e0220 */
[----:B------:R-:W0:Y:S01]  /*18f0*/  LDS R0, [R30+0x2c00] ;  /* 0x002c00001e007984 */ /* 0x000e220000000800 */
[----:B--2---:R-:W-:-:S03]  /*1900*/  IMAD.IADD R39, R37, 0x1, R34 ;  /* 0x0000000125277824 */ /* 0x004fc600078e0222 */
[----:B------:R2:W-:Y:S01]  /*1910*/  STS [R30+0x800], R35 ;  /* 0x000800231e007388 */ /* 0x0005e20000000800 */
[----:B---3--:R-:W-:-:S03]  /*1920*/  IMAD.IADD R41, R39, 0x1, R36 ;  /* 0x0000000127297824 */ /* 0x008fc600078e0224 */
[----:B------:R2:W-:Y:S01]  /*1930*/  STS [R30+0xc00], R37 ;  /* 0x000c00251e007388 */ /* 0x0005e20000000800 */
[----:B----4-:R-:W-:-:S03]  /*1940*/  IMAD.IADD R43, R41, 0x1, R38 ;  /* 0x00000001292b7824 */ /* 0x010fc600078e0226 */
[----:B------:R2:W-:Y:S01]  /*1950*/  STS [R30+0x1000], R39 ;  /* 0x001000271e007388 */ /* 0x0005e20000000800 */
[----:B-----5:R-:W-:-:S03]  /*1960*/  IMAD.IADD R47, R43, 0x1, R40 ;  /* 0x000000012b2f7824 */ /* 0x020fc600078e0228 */
[----:B------:R2:W-:Y:S01]  /*1970*/  STS [R30+0x1400], R41 ;  /* 0x001400291e007388 */ /* 0x0005e20000000800 */
[----:B------:R-:W-:-:S03]  /*1980*/  IMAD.IADD R49, R47, 0x1, R42 ;  /* 0x000000012f317824 */ /* 0x000fc600078e022a */
[----:B------:R2:W-:Y:S01]  /*1990*/  STS [R30+0x1800], R43 ;  /* 0x0018002b1e007388 */ /* 0x0005e20000000800 */
[----:B------:R-:W-:-:S03]  /*19a0*/  IMAD.IADD R51, R49, 0x1, R44 ;  /* 0x0000000131337824 */ /* 0x000fc600078e022c */
[----:B------:R2:W-:Y:S01]  /*19b0*/  STS [R30+0x1c00], R47 ;  /* 0x001c002f1e007388 */ /* 0x0005e20000000800 */
[----:B------:R-:W-:-:S03]  /*19c0*/  IMAD.IADD R53, R51, 0x1, R46 ;  /* 0x0000000133357824 */ /* 0x000fc600078e022e */
[----:B------:R2:W-:Y:S01]  /*19d0*/  STS [R30+0x2000], R49 ;  /* 0x002000311e007388 */ /* 0x0005e20000000800 */
[----:B------:R-:W-:-:S03]  /*19e0*/  IMAD.IADD R48, R53, 0x1, R48 ;  /* 0x0000000135307824 */ /* 0x000fc600078e0230 */
[----:B------:R2:W-:Y:S04]  /*19f0*/  STS [R30+0x2400], R51 ;  /* 0x002400331e007388 */ /* 0x0005e80000000800 */
[----:B------:R2:W-:Y:S04]  /*1a00*/  STS [R30+0x2800], R53 ;  /* 0x002800351e007388 */ /* 0x0005e80000000800 */
[----:B------:R2:W-:Y:S01]  /*1a10*/  STS [R30], RZ ;  /* 0x000000ff1e007388 */ /* 0x0005e20000000800 */
[----:B0-----:R-:W-:-:S03]  /*1a20*/  IMAD.IADD R0, R48, 0x1, R0 ;  /* 0x0000000130007824 */ /* 0x001fc600078e0200 */
[----:B------:R2:W-:Y:S04]  /*1a30*/  STS [R30+0x2c00], R48 ;  /* 0x002c00301e007388 */ /* 0x0005e80000000800 */
.L_x_13:
[----:B------:R-:W-:Y:S05]  /*1a40*/  BSYNC.RECONVERGENT B0 ;  /* 0x0000000000007941 */ /* 0x000fea0003800200 */
.L_x_12:
[----:B------:R-:W-:Y:S01]  /*1a50*/  ISETP.NE.AND P0, PT, R0, 0x1b00, PT ;  /* 0x00001b000000780c */ /* 0x000fe20003f05270 */
[----:B-1----:R-:W-:-:S03]  /*1a60*/  IMAD R33, R27, 0x100, R3 ;  /* 0x000001001b217824 */ /* 0x002fc600078e0203 */
[----:B------:R-:W-:Y:S01]  /*1a70*/  ISETP.LT.U32.AND P0, PT, R3, 0x100, !P0 ;  /* 0x000001000300780c */ /* 0x000fe20004701070 */
[----:B------:R-:W-:Y:S01]  /*1a80*/  IMAD.WIDE R4, R33, 0x4, R4 ;  /* 0x0000000421047825 */ /* 0x000fe200078e0204 */
[----:B------:R-:W-:-:S05]  /*1a90*/  @!P5 LOP3.LUT R33, R0, 0x40000000, RZ, 0xfc, !PT ;  /* 0x400000000021d812 */ /* 0x000fca00078efcff */
[----:B------:R0:W-:Y:S06]  /*1aa0*/  @!P5 STG.E.STRONG.SYS desc[UR6][R4.64], R33 ;  /* 0x000000210400d986 */ /* 0x0001ec000c115906 */
[----:B------:R-:W-:Y:S06]  /*1ab0*/  BAR.RED.OR.DEFER_BLOCKING 0x0, P0 ;  /* 0x0000000000007b1d */ /* 0x000fec0000014800 */
[----:B------:R-:W1:Y:S02]  /*1ac0*/  B2R.RESULT RZ, P0 ;  /* 0x0000000000ff731c */ /* 0x000e640000004000 */
[----:B01----:R-:W-:Y:S05]  /*1ad0*/  @!P0 BRA `(.L_x_14) ;  /* 0x0000000c00648947 */ /* 0x003fea0003800000 */
[C---:B------:R-:W-:Y:S01]  /*1ae0*/  ISETP.GT.U32.AND P0, PT, R3.reuse, R31, PT ;  /* 0x0000001f0300720c */ /* 0x040fe20003f04070 */
[----:B------:R-:W-:Y:S01]  /*1af0*/  BSSY B1, `(.L_x_15) ;  /* 0x000002e000017945 */ /* 0x000fe20003800000 */
[----:B--2---:R-:W-:Y:S02]  /*1b00*/  IMAD R37, R3, 0x8, R29 ;  /* 0x0000000803257824 */ /* 0x004fe400078e021d */
[----:B------:R-:W-:Y:S01]  /*1b10*/  SEL R35, RZ, 0x1b00, !P0 ;  /* 0x00001b00ff237807 */ /* 0x000fe20004000000 */
[----:B------:R-:W-:Y:S08]  /*1b20*/  @P5 BRA `(.L_x_16) ;  /* 0x0000000000a85947 */ /* 0x000ff00003800000 */
[----:B------:R-:W0:Y:S02]  /*1b30*/  LDC.64 R6, c[0x0][0x398] ;  /* 0x0000e600ff067b82 */ /* 0x000e240000000a00 */
[----:B0-----:R-:W-:-:S06]  /*1b40*/  IMAD.WIDE.U32 R32, R3, 0x8, R6 ;  /* 0x0000000803207825 */ /* 0x001fcc00078e0006 */
[----:B------:R-:W2:Y:S01]  /*1b50*/  LDG.E.64 R32, desc[UR6][R32.64] ;  /* 0x0000000620207981 */ /* 0x000ea2000c1e1b00 */
[----:B------:R-:W-:Y:S01]  /*1b60*/  IMAD.MOV.U32 R29, RZ, RZ, R0 ;  /* 0x000000ffff1d7224 */ /* 0x000fe200078e0000 */
[----:B--2---:R-:W-:-:S04]  /*1b70*/  IADD3 R6, P0, PT, -R35, R32, RZ ;  /* 0x0000002023067210 */ /* 0x004fc80007f1e1ff */
[----:B------:R-:W-:Y:S02]  /*1b80*/  IADD3.X R7, PT, PT, R33, -0x1, RZ, P0, !PT ;  /* 0xffffffff21077810 */ /* 0x000fe400007fe4ff */
[----:B------:R-:W-:-:S03]  /*1b90*/  ISETP.GE.AND P0, PT, R27, 0x1, PT ;  /* 0x000000011b00780c */ /* 0x000fc60003f06270 */
[----:B------:R0:W-:Y:S10]  /*1ba0*/  STS.64 [R37+0x6c00], R6 ;  /* 0x006c000625007388 */ /* 0x0001f40000000a00 */
[----:B------:R-:W-:Y:S05]  /*1bb0*/  @!P0 BRA `(.L_x_17) ;  /* 0x00000000006c8947 */ /* 0x000fea0003800000 */
[----:B------:R-:W-:Y:S01]  /*1bc0*/  BSSY B0, `(.L_x_18) ;  /* 0x0000019000007945 */ /* 0x000fe20003800000 */
[----:B------:R-:W-:Y:S02]  /*1bd0*/  IMAD.MOV.U32 R26, RZ, RZ, -0x1 ;  /* 0xffffffffff1a7424 */ /* 0x000fe400078e00ff */
[----:B------:R-:W-:Y:S02]  /*1be0*/  IMAD.MOV.U32 R30, RZ, RZ, R27 ;  /* 0x000000ffff1e7224 */ /* 0x000fe400078e001b */
[----:B------:R-:W-:-:S07]  /*1bf0*/  IMAD.MOV.U32 R29, RZ, RZ, R0 ;  /* 0x000000ffff1d7224 */ /* 0x000fce00078e0000 */
.L_x_22:
[----:B0-----:R-:W0:Y:S01]  /*1c00*/  LDC.64 R6, c[0x0][0x380] ;  /* 0x0000e000ff067b82 */ /* 0x001e220000000a00 */
[----:B------:R-:W-:Y:S01]  /*1c10*/  VIADD R39, R30, 0xffffffff ;  /* 0xffffffff1e277836 */ /* 0x000fe20000000000 */
[----:B------:R-:W-:Y:S03]  /*1c20*/  BSSY B2, `(.L_x_19) ;  /* 0x0000008000027945 */ /* 0x000fe60003800000 */
[----:B------:R-:W-:-:S04]  /*1c30*/  IMAD R33, R39, 0x100, R3 ;  /* 0x0000010027217824 */ /* 0x000fc800078e0203 */
[----:B0-----:R-:W-:-:S07]  /*1c40*/  IMAD.WIDE R6, R33, 0x4, R6 ;  /* 0x0000000421067825 */ /* 0x001fce00078e0206 */
.L_x_20:
[----:B------:R-:W-:Y:S05]  /*1c50*/  YIELD ;  /* 0x0000000000007946 */ /* 0x000fea0003800000 */
[----:B------:R0:W-:Y:S06]  /*1c60*/  MEMBAR.SC.CTA ;  /* 0x0000000000007992 */ /* 0x0001ec0000000000 */
[----:B0-----:R-:W2:Y:S02]  /*1c70*/  LDG.E.STRONG.SYS R32, desc[UR6][R6.64] ;  /* 0x0000000606207981 */ /* 0x001ea4000c1f5900 */
[----:B--2---:R-:W-:-:S13]  /*1c80*/  ISETP.NE.AND P0, PT, R32, RZ, PT ;  /* 0x000000ff2000720c */ /* 0x004fda0003f05270 */
[----:B------:R-:W-:Y:S05]  /*1c90*/  @!P0 BRA `(.L_x_20) ;  /* 0xfffffffc00ec8947 */ /* 0x000fea000383ffff */
[----:B------:R-:W-:Y:S05]  /*1ca0*/  BSYNC B2 ;  /* 0x0000000000027941 */ /* 0x000fea0003800000 */
.L_x_19:
[----:B------:R-:W-:Y:S01]  /*1cb0*/  BSSY.RECONVERGENT B2, `(.L_x_21) ;  /* 0x0000006000027945 */ /* 0x000fe20003800200 */
[C---:B------:R-:W-:Y:S02]  /*1cc0*/  ISETP.GT.AND P0, PT, R32.reuse, -0x1, PT ;  /* 0xffffffff2000780c */ /* 0x040fe40003f04270 */
[----:B------:R-:W-:Y:S01]  /*1cd0*/  LOP3.LUT R32, R32, 0x3fffffff, RZ, 0xc0, !PT ;  /* 0x3fffffff20207812 */ /* 0x000fe200078ec0ff */
[----:B------:R-:W-:Y:S05]  /*1ce0*/  WARPSYNC.EXCLUSIVE R26 ;  /* 0x000000001a007348 */ /* 0x000fea0003a00000 */
[----:B------:R-:W-:-:S05]  /*1cf0*/  IMAD.IADD R29, R32, 0x1, R29 ;  /* 0x00000001201d7824 */ /* 0x000fca00078e021d */
[----:B------:R-:W-:-:S07]  /*1d00*/  VOTE.ANY R26, PT, P0 ;  /* 0x00000000001a7806 */ /* 0x000fce00000e0100 */
[----:B------:R-:W-:Y:S05]  /*1d10*/  BSYNC.RECONVERGENT B2 ;  /* 0x0000000000027941 */ /* 0x000fea0003800200 */
.L_x_21:
[----:B------:R-:W-:Y:S01]  /*1d20*/  ISETP.GT.U32.AND P1, PT, R30, 0x1, PT ;  /* 0x000000011e00780c */ /* 0x000fe20003f24070 */
[----:B------:R-:W-:-:S12]  /*1d30*/  IMAD.MOV.U32 R30, RZ, RZ, R39 ;  /* 0x000000ffff1e7224 */ /* 0x000fd800078e0027 */
[----:B------:R-:W-:Y:S05]  /*1d40*/  @P0 BRA P1, `(.L_x_22) ;  /* 0xfffffffc00ac0947 */ /* 0x000fea000083ffff */
[----:B------:R-:W-:Y:S05]  /*1d50*/  BSYNC B0 ;  /* 0x0000000000007941 */ /* 0x000fea0003800000 */
.L_x_18:
[----:B------:R1:W2:Y:S02]  /*1d60*/  LDS.64 R6, [R37+0x6c00] ;  /* 0x006c000025067984 */ /* 0x0002a40000000a00 */
.L_x_17:
[C---:B------:R-:W-:Y:S01]  /*1d70*/  IMAD.IADD R33, R29.reuse, 0x1, -R0 ;  /* 0x000000011d217824 */ /* 0x040fe200078e0a00 */
[----:B------:R-:W-:-:S04]  /*1d80*/  LOP3.LUT R29, R29, 0x80000000, RZ, 0xfc, !PT ;  /* 0x800000001d1d7812 */ /* 0x000fc800078efcff */
[C---:B0-2---:R-:W-:Y:S01]  /*1d90*/  IADD3 R6, P0, PT, R33.reuse, R6, RZ ;  /* 0x0000000621067210 */ /* 0x045fe20007f1e0ff */
[----:B------:R0:W-:Y:S03]  /*1da0*/  STG.E.STRONG.SYS desc[UR6][R4.64], R29 ;  /* 0x0000001d04007986 */ /* 0x0001e6000c115906 */
[----:B------:R-:W-:-:S05]  /*1db0*/  LEA.HI.X.SX32 R7, R33, R7, 0x1, P0 ;  /* 0x0000000721077211 */ /* 0x000fca00000f0eff */
[----:B------:R0:W-:Y:S04]  /*1dc0*/  STS.64 [R37+0x6c00], R6 ;  /* 0x006c000625007388 */ /* 0x0001e80000000a00 */
.L_x_16:
[----:B------:R-:W-:Y:S05]  /*1dd0*/  BSYNC B1 ;  /* 0x0000000000017941 */ /* 0x000fea0003800000 */
.L_x_15:
[----:B0-----:R-:W0:Y:S01]  /*1de0*/  LDC R29, c[0x0][0x3c0] ;  /* 0x0000f000ff1d7b82 */ /* 0x001e220000000800 */
[----:B------:R-:W-:Y:S01]  /*1df0*/  IMAD.MOV.U32 R26, RZ, RZ, -0x1 ;  /* 0xffffffffff1a7424 */ /* 0x000fe200078e00ff */
[----:B------:R-:W-:-:S04]  /*1e00*/  ISETP.GT.AND P2, PT, R24, -0x1, PT ;  /* 0xffffffff1800780c */ /* 0x000fc80003f44270 */
[----:B------:R-:W-:Y:S02]  /*1e10*/  SEL R33, R26, 0x80000000, P2 ;  /* 0x800000001a217807 */ /* 0x000fe40001000000 */
[----:B------:R-:W2:Y:S01]  /*1e20*/  LDC.64 R4, c[0x0][0x390] ;  /* 0x0000e400ff047b82 */ /* 0x000ea20000000a00 */
[----:B0-----:R-:W-:Y:S02]  /*1e30*/  ISETP.GE.AND P0, PT, R28, R29, PT ;  /* 0x0000001d1c00720c */ /* 0x001fe40003f06270 */
[----:B--2---:R-:W-:-:S04]  /*1e40*/  ISETP.EQ.U32.AND P1, PT, R4, RZ, PT ;  /* 0x000000ff0400720c */ /* 0x004fc80003f22070 */
[----:B------:R-:W-:Y:S02]  /*1e50*/  ISETP.EQ.OR.EX P0, PT, R5, RZ, !P0, P1 ;  /* 0x000000ff0500720c */ /* 0x000fe40004702710 */
[----:B------:R-:W-:Y:S02]  /*1e60*/  ISETP.GT.AND P1, PT, R25, -0x1, PT ;  /* 0xffffffff1900780c */ /* 0x000fe40003f24270 */
[----:B------:R-:W-:Y:S02]  /*1e70*/  ISETP.GT.U32.OR P0, PT, R3, 0xff, P0 ;  /* 0x000000ff0300780c */ /* 0x000fe40000704470 */
[----:B------:R-:W-:-:S11]  /*1e80*/  SEL R30, R26, 0x80000000, P1 ;  /* 0x800000001a1e7807 */ /* 0x000fd60000800000 */
[----:B------:R-:W-:Y:S05]  /*1e90*/  @P0 BRA `(.L_x_23) ;  /* 0x00000000001c0947 */ /* 0x000fea0003800000 */
[----:B------:R-:W0:Y:S01]  /*1ea0*/  LDS.64 R6, [R37+0x6c00] ;  /* 0x006c000025067984 */ /* 0x000e220000000a00 */
[C---:B------:R-:W-:Y:S02]  /*1eb0*/  LEA R4, P2, R3.reuse, R4, 0x3 ;  /* 0x0000000403047211 */ /* 0x040fe400078418ff */
[--C-:B------:R-:W-:Y:S02]  /*1ec0*/  SHF.R.S32.HI R39, RZ, 0x1f, R0.reuse ;  /* 0x0000001fff277819 */ /* 0x100fe40000011400 */
[----:B------:R-:W-:Y:S02]  /*1ed0*/  LEA.HI.X R5, R3, R5, RZ, 0x3, P2 ;  /* 0x0000000503057211 */ /* 0x000fe400010f1cff */
[----:B0-----:R-:W-:-:S04]  /*1ee0*/  IADD3 R6, P0, P1, R6, R35, R0 ;  /* 0x0000002306067210 */ /* 0x001fc8000791e000 */
[----:B------:R-:W-:-:S05]  /*1ef0*/  IADD3.X R7, PT, PT, R7, RZ, R39, P0, P1 ;  /* 0x000000ff07077210 */ /* 0x000fca00007e2427 */
[----:B------:R0:W-:Y:S04]  /*1f00*/  STG.E.64 desc[UR6][R4.64], R6 ;  /* 0x0000000604007986 */ /* 0x0001e8000c101b06 */
.L_x_23:
[----:B------:R-:W-:Y:S05]  /*1f10*/  WARPSYNC.ALL ;  /* 0x0000000000007948 */ /* 0x000fea0003800000 */
[----:B------:R-:W2:Y:S08]  /*1f20*/  S2UR UR5, SR_CgaCtaId ;  /* 0x00000000000579c3 */ /* 0x000eb00000008800 */
[----:B------:R-:W-:Y:S01]  /*1f30*/  BAR.SYNC.DEFER_BLOCKING 0x0 ;  /* 0x0000000000007b1d */ /* 0x000fe20000010000 */
[----:B------:R-:W-:-:S02]  /*1f40*/  ISETP.GT.AND P2, PT, R21, -0x1, PT ;  /* 0xffffffff1500780c */ /* 0x000fc40003f44270 */
[----:B------:R-:W-:Y:S02]  /*1f50*/  ISETP.GT.AND P1, PT, R22, -0x1, PT ;  /* 0xffffffff1600780c */ /* 0x000fe40003f24270 */
[----:B0-----:R-:W-:Y:S01]  /*1f60*/  SEL R4, R26, 0x80000000, P2 ;  /* 0x800000001a047807 */ /* 0x001fe20001000000 */
[----:B------:R-:W-:Y:S01]  /*1f70*/  UMOV UR4, 0x400 ;  /* 0x0000040000047882 */ /* 0x000fe20000000000 */
[----:B------:R-:W-:Y:S02]  /*1f80*/  ISETP.GT.AND P2, PT, R17, -0x1, PT ;  /* 0xffffffff1100780c */ /* 0x000fe40003f44270 */
[----:B------:R-:W-:Y:S02]  /*1f90*/  LOP3.LUT R21, R4, R21, RZ, 0x3c, !PT ;  /* 0x0000001504157212 */ /* 0x000fe400078e3cff */
[C---:B------:R-:W-:Y:S02]  /*1fa0*/  SEL R5, R26.reuse, 0x80000000, P1 ;  /* 0x800000001a057807 */ /* 0x040fe40000800000 */
[----:B------:R-:W-:-:S02]  /*1fb0*/  SEL R4, R26, 0x80000000, P2 ;  /* 0x800000001a047807 */ /* 0x000fc40001000000 */
[----:B------:R-:W-:Y:S02]  /*1fc0*/  ISETP.GT.AND P1, PT, R18, -0x1, PT ;  /* 0xffffffff1200780c */ /* 0x000fe40003f24270 */
[----:B------:R-:W-:Y:S02]  /*1fd0*/  LOP3.LUT R22, R5, R22, RZ, 0x3c, !PT ;  /* 0x0000001605167212 */ /* 0x000fe400078e3cff */
[----:B------:R-:W-:Y:S02]  /*1fe0*/  LOP3.LUT R17, R4, R17, RZ, 0x3c, !PT ;  /* 0x0000001104117212 */ /* 0x000fe400078e3cff */
[----:B------:R-:W-:Y:S01]  /*1ff0*/  SEL R5, R26, 0x80000000, P1 ;  /* 0x800000001a057807 */ /* 0x000fe20000800000 */
[----:B--2---:R-:W-:Y:S01]  /*2000*/  ULEA UR4, UR5, UR4, 0x18 ;  /* 0x0000000405047291 */ /* 0x004fe2000f8ec0ff */
[----:B------:R-:W-:Y:S02]  /*2010*/  ISETP.GT.AND P0, PT, R23, -0x1, PT ;  /* 0xffffffff1700780c */ /* 0x000fe40003f04270 */
[----:B------:R-:W-:-:S02]  /*2020*/  LOP3.LUT R18, R5, R18, RZ, 0x3c, !PT ;  /* 0x0000001205127212 */ /* 0x000fc400078e3cff */
[----:B------:R-:W-:Y:S02]  /*2030*/  ISETP.GT.AND P3, PT, R20, -0x1, PT ;  /* 0xffffffff1400780c */ /* 0x000fe40003f64270 */
[----:B------:R-:W-:Y:S02]  /*2040*/  LEA R4, R31, UR4, 0x3 ;  /* 0x000000041f047c11 */ /* 0x000fe4000f8e18ff */
[C---:B------:R-:W-:Y:S02]  /*2050*/  SEL R0, R26.reuse, 0x80000000, P0 ;  /* 0x800000001a007807 */ /* 0x040fe40000000000 */
[----:B------:R-:W-:Y:S02]  /*2060*/  SEL R7, R26, 0x80000000, P3 ;  /* 0x800000001a077807 */ /* 0x000fe40001800000 */
[----:B------:R-:W0:Y:S01]  /*2070*/  LDS.64 R4, [R4+0x6c00] ;  /* 0x006c000004047984 */ /* 0x000e220000000a00 */
[----:B------:R-:W-:Y:S02]  /*2080*/  ISETP.GT.AND P0, PT, R19, -0x1, PT ;  /* 0xffffffff1300780c */ /* 0x000fe40003f04270 */
[----:B------:R-:W-:-:S02]  /*2090*/  ISETP.GT.AND P3, PT, R16, -0x1, PT ;  /* 0xffffffff1000780c */ /* 0x000fc40003f64270 */
[----:B------:R-:W-:Y:S02]  /*20a0*/  LOP3.LUT R23, R0, R23, RZ, 0x3c, !PT ;  /* 0x0000001700177212 */ /* 0x000fe400078e3cff */
[----:B------:R-:W-:Y:S02]  /*20b0*/  LOP3.LUT R20, R7, R20, RZ, 0x3c, !PT ;  /* 0x0000001407147212 */ /* 0x000fe400078e3cff */
[----:B------:R-:W-:Y:S02]  /*20c0*/  ISETP.GT.AND P4, PT, R28, R29, PT ;  /* 0x0000001d1c00720c */ /* 0x000fe40003f84270 */
[C---:B------:R-:W-:Y:S02]  /*20d0*/  SEL R0, R26.reuse, 0x80000000, P0 ;  /* 0x800000001a007807 */ /* 0x040fe40000000000 */
[----:B------:R-:W-:Y:S02]  /*20e0*/  SEL R7, R26, 0x80000000, P3 ;  /* 0x800000001a077807 */ /* 0x000fe40001800000 */
[----:B------:R-:W-:-:S02]  /*20f0*/  ISETP.GT.AND P0, PT, R15, -0x1, PT ;  /* 0xffffffff0f00780c */ /* 0x000fc40003f04270 */
[----:B------:R-:W-:Y:S02]  /*2100*/  ISETP.GT.AND P1, PT, R14, -0x1, PT ;  /* 0xffffffff0e00780c */ /* 0x000fe40003f24270 */
[----:B------:R-:W-:Y:S02]  /*2110*/  ISETP.GT.AND P2, PT, R13, -0x1, PT ;  /* 0xffffffff0d00780c */ /* 0x000fe40003f44270 */
[----:B------:R-:W-:Y:S02]  /*2120*/  ISETP.GT.AND P3, PT, R12, -0x1, PT ;  /* 0xffffffff0c00780c */ /* 0x000fe40003f64270 */
[----:B------:R-:W-:Y:S02]  /*2130*/  LOP3.LUT R19, R0, R19, RZ, 0x3c, !PT ;  /* 0x0000001300137212 */ /* 0x000fe400078e3cff */
[----:B------:R-:W-:Y:S02]  /*2140*/  LOP3.LUT R16, R7, R16, RZ, 0x3c, !PT ;  /* 0x0000001007107212 */ /* 0x000fe400078e3cff */
[----:B------:R-:W-:-:S02]  /*2150*/  SEL R0, R26, 0x80000000, P0 ;  /* 0x800000001a007807 */ /* 0x000fc40000000000 */
[C---:B------:R-:W-:Y:S02]  /*2160*/  SEL R7, R26.reuse, 0x80000000, P1 ;  /* 0x800000001a077807 */ /* 0x040fe40000800000 */
[C---:B------:R-:W-:Y:S02]  /*2170*/  SEL R6, R26.reuse, 0x80000000, P2 ;  /* 0x800000001a067807 */ /* 0x040fe40001000000 */
[----:B------:R-:W-:Y:S02]  /*2180*/  SEL R31, R26, 0x80000000, P3 ;  /* 0x800000001a1f7807 */ /* 0x000fe40001800000 */
[----:B------:R-:W-:Y:S02]  /*2190*/  ISETP.GT.AND P0, PT, R11, -0x1, PT ;  /* 0xffffffff0b00780c */ /* 0x000fe40003f04270 */
[----:B------:R-:W-:Y:S02]  /*21a0*/  ISETP.GT.AND P1, PT, R10, -0x1, PT ;  /* 0xffffffff0a00780c */ /* 0x000fe40003f24270 */
[----:B------:R-:W-:-:S02]  /*21b0*/  ISETP.GT.AND P2, PT, R9, -0x1, PT ;  /* 0xffffffff0900780c */ /* 0x000fc40003f44270 */
[----:B------:R-:W-:Y:S02]  /*21c0*/  ISETP.GT.AND P3, PT, R8, -0x1, PT ;  /* 0xffffffff0800780c */ /* 0x000fe40003f64270 */
[----:B------:R-:W-:Y:S02]  /*21d0*/  LOP3.LUT R15, R0, R15, RZ, 0x3c, !PT ;  /* 0x0000000f000f7212 */ /* 0x000fe400078e3cff */
[----:B------:R-:W-:Y:S02]  /*21e0*/  LOP3.LUT R14, R7, R14, RZ, 0x3c, !PT ;  /* 0x0000000e070e7212 */ /* 0x000fe400078e3cff */
[----:B------:R-:W-:Y:S02]  /*21f0*/  LOP3.LUT R13, R6, R13, RZ, 0x3c, !PT ;  /* 0x0000000d060d7212 */ /* 0x000fe400078e3cff */
[----:B------:R-:W-:Y:S02]  /*2200*/  LOP3.LUT R12, R31, R12, RZ, 0x3c, !PT ;  /* 0x0000000c1f0c7212 */ /* 0x000fe400078e3cff */
[----:B------:R-:W-:-:S02]  /*2210*/  SEL R0, R26, 0x80000000, P0 ;  /* 0x800000001a007807 */ /* 0x000fc40000000000 */
[C---:B------:R-:W-:Y:S02]  /*2220*/  SEL R7, R26.reuse, 0x80000000, P1 ;  /* 0x800000001a077807 */ /* 0x040fe40000800000 */
[C---:B------:R-:W-:Y:S02]  /*2230*/  SEL R6, R26.reuse, 0x80000000, P2 ;  /* 0x800000001a067807 */ /* 0x040fe40001000000 */
[----:B------:R-:W-:Y:S02]  /*2240*/  SEL R31, R26, 0x80000000, P3 ;  /* 0x800000001a1f7807 */ /* 0x000fe40001800000 */
[----:B------:R-:W-:Y:S02]  /*2250*/  LOP3.LUT R25, R30, R25, RZ, 0x3c, !PT ;  /* 0x000000191e197212 */ /* 0x000fe400078e3cff */
[----:B------:R-:W-:Y:S02]  /*2260*/  LOP3.LUT R24, R33, R24, RZ, 0x3c, !PT ;  /* 0x0000001821187212 */ /* 0x000fe400078e3cff */
[----:B------:R-:W-:-:S02]  /*2270*/  LOP3.LUT R11, R0, R11, RZ, 0x3c, !PT ;  /* 0x0000000b000b7212 */ /* 0x000fc400078e3cff */
[----:B------:R-:W-:Y:S02]  /*2280*/  LOP3.LUT R7, R7, R10, RZ, 0x3c, !PT ;  /* 0x0000000a07077212 */ /* 0x000fe400078e3cff */
[----:B------:R-:W-:Y:S02]  /*2290*/  LOP3.LUT R9, R6, R9, RZ, 0x3c, !PT ;  /* 0x0000000906097212 */ /* 0x000fe400078e3cff */
[----:B------:R-:W-:Y:S01]  /*22a0*/  LOP3.LUT R31, R31, R8, RZ, 0x3c, !PT ;  /* 0x000000081f1f7212 */ /* 0x000fe200078e3cff */
[----:B0-----:R-:W-:Y:S06]  /*22b0*/  @P4 BRA `(.L_x_24) ;  /* 0x00000000006c4947 */ /* 0x001fec0003800000 */
        /* <DEDUP_REMOVED lines=8> */
[----:B------:R-:W-:Y:S04]  /*2340*/  STG.E desc[UR6][R2.64], R25 ;  /* 0x0000001902007986 */ /* 0x000fe8000c101906 */
        /* <DEDUP_REMOVED lines=16> */
[----:B------:R-:W-:Y:S01]  /*2450*/  STG.E desc[UR6][R2.64+0x880], R31 ;  /* 0x0008801f02007986 */ /* 0x000fe2000c101906 */
[----:B------:R-:W-:Y:S05]  /*2460*/  EXIT ;  /* 0x000000000000794d */ /* 0x000fea0003800000 */
.L_x_24:
[----:B------:R-:W0:Y:S01]  /*2470*/  LDCU.64 UR4, c[0x0][0x3a0] ;  /* 0x00007400ff0477ac */ /* 0x000e220008000a00 */
[----:B------:R-:W-:Y:S01]  /*2480*/  LOP3.LUT R33, R3, 0x3e0, RZ, 0xc0, !PT ;  /* 0x000003e003217812 */ /* 0x000fe200078ec0ff */
[----:B------:R-:W-:Y:S01]  /*2490*/  IMAD R27, R27, -0x1b00, R29 ;  /* 0xffffe5001b1b7824 */ /* 0x000fe200078e021d */
[----:B------:R-:W-:-:S05]  /*24a0*/  LOP3.LUT R2, R3, 0x1f, RZ, 0xc0, !PT ;  /* 0x0000001f03027812 */ /* 0x000fca00078ec0ff */
[----:B------:R-:W-:-:S04]  /*24b0*/  IMAD R33, R33, 0x12, R2 ;  /* 0x0000001221217824 */ /* 0x000fc800078e0202 */
[C---:B------:R-:W-:Y:S01]  /*24c0*/  VIADD R2, R33.reuse, 0x20 ;  /* 0x0000002021027836 */ /* 0x040fe20000000000 */
[C---:B------:R-:W-:Y:S01]  /*24d0*/  IADD3 R0, P0, PT, R33.reuse, R4, RZ ;  /* 0x0000000421007210 */ /* 0x040fe20007f1e0ff */
[C---:B------:R-:W-:Y:S01]  /*24e0*/  VIADD R4, R33.reuse, 0x40 ;  /* 0x0000004021047836 */ /* 0x040fe20000000000 */
[CC--:B------:R-:W-:Y:S01]  /*24f0*/  ISETP.GE.AND P4, PT, R33.reuse, R27.reuse, PT ;  /* 0x0000001b2100720c */ /* 0x0c0fe20003f86270 */
[C---:B------:R-:W-:Y:S01]  /*2500*/  VIADD R6, R33.reuse, 0x60 ;  /* 0x0000006021067836 */ /* 0x040fe20000000000 */
[-C--:B------:R-:W-:Y:S01]  /*2510*/  ISETP.GE.AND P3, PT, R2, R27.reuse, PT ;  /* 0x0000001b0200720c */ /* 0x080fe20003f66270 */
[----:B------:R-:W-:Y:S01]  /*2520*/  IMAD.X R5, RZ, RZ, R5, P0 ;  /* 0x000000ffff057224 */ /* 0x000fe200000e0605 */
[----:B0-----:R-:W-:Y:S01]  /*2530*/  LEA R2, P0, R0, UR4, 0x2 ;  /* 0x0000000400027c11 */ /* 0x001fe2000f8010ff */
[C---:B------:R-:W-:Y:S01]  /*2540*/  VIADD R8, R33.reuse, 0xc0 ;  /* 0x000000c021087836 */ /* 0x040fe20000000000 */
[-C--:B------:R-:W-:Y:S01]  /*2550*/  ISETP.GE.AND P2, PT, R4, R27.reuse, PT ;  /* 0x0000001b0400720c */ /* 0x080fe20003f46270 */
[C---:B------:R-:W-:Y:S01]  /*2560*/  VIADD R4, R33.reuse, 0x80 ;  /* 0x0000008021047836 */ /* 0x040fe20000000000 */
[----:B------:R-:W-:Y:S01]  /*2570*/  LEA.HI.X R3, R0, UR5, R5, 0x2, P0 ;  /* 0x0000000500037c11 */ /* 0x000fe200080f1405 */
[C---:B------:R-:W-:Y:S01]  /*2580*/  VIADD R0, R33.reuse, 0xe0 ;  /* 0x000000e021007836 */ /* 0x040fe20000000000 */
[-C--:B------:R-:W-:Y:S01]  /*2590*/  ISETP.GE.AND P1, PT, R6, R27.reuse, PT ;  /* 0x0000001b0600720c */ /* 0x080fe20003f26270 */
[C---:B------:R-:W-:Y:S01]  /*25a0*/  VIADD R6, R33.reuse, 0xa0 ;  /* 0x000000a021067836 */ /* 0x040fe20000000000 */
[-C--:B------:R-:W-:Y:S01]  /*25b0*/  ISETP.GE.AND P0, PT, R4, R27.reuse, PT ;  /* 0x0000001b0400720c */ /* 0x080fe20003f06270 */
[----:B------:R0:W-:Y:S01]  /*25c0*/  @!P4 STG.E desc[UR6][R2.64], R25 ;  /* 0x000000190200c986 */ /* 0x0001e2000c101906 */
[C---:B------:R-:W-:Y:S01]  /*25d0*/  VIADD R4, R33.reuse, 0x100 ;  /* 0x0000010021047836 */ /* 0x040fe20000000000 */
[-C--:B------:R-:W-:Y:S01]  /*25e0*/  ISETP.GE.AND P4, PT, R0, R27.reuse, PT ;  /* 0x0000001b0000720c */ /* 0x080fe20003f86270 */
[----:B------:R-:W-:Y:S01]  /*25f0*/  VIADD R0, R33, 0x120 ;  /* 0x0000012021007836 */ /* 0x000fe20000000000 */
[-C--:B------:R-:W-:Y:S01]  /*2600*/  ISETP.GE.AND P6, PT, R6, R27.reuse, PT ;  /* 0x0000001b0600720c */ /* 0x080fe20003fc6270 */
[----:B------:R0:W-:Y:S01]  /*2610*/  @!P3 STG.E desc[UR6][R2.64+0x80], R24 ;  /* 0x000080180200b986 */ /* 0x0001e2000c101906 */
[----:B------:R-:W-:-:S02]  /*2620*/  ISETP.GE.AND P5, PT, R8, R27, PT ;  /* 0x0000001b0800720c */ /* 0x000fc40003fa6270 */
[-C--:B------:R-:W-:Y:S01]  /*2630*/  ISETP.GE.AND P3, PT, R4, R27.reuse, PT ;  /* 0x0000001b0400720c */ /* 0x080fe20003f66270 */
[----:B------:R0:W-:Y:S01]  /*2640*/  @!P2 STG.E desc[UR6][R2.64+0x100], R23 ;  /* 0x000100170200a986 */ /* 0x0001e2000c101906 */
[C---:B------:R-:W-:Y:S01]  /*2650*/  VIADD R4, R33.reuse, 0x140 ;  /* 0x0000014021047836 */ /* 0x040fe20000000000 */
[-C--:B------:R-:W-:Y:S01]  /*2660*/  ISETP.GE.AND P2, PT, R0, R27.reuse, PT ;  /* 0x0000001b0000720c */ /* 0x080fe20003f46270 */
[C---:B------:R-:W-:Y:S01]  /*2670*/  VIADD R0, R33.reuse, 0x160 ;  /* 0x0000016021007836 */ /* 0x040fe20000000000 */
[----:B------:R0:W-:Y:S02]  /*2680*/  @!P1 STG.E desc[UR6][R2.64+0x180], R22 ;  /* 0x0001801602009986 */ /* 0x0001e4000c101906 */
[-C--:B------:R-:W-:Y:S01]  /*2690*/  ISETP.GE.AND P1, PT, R4, R27.reuse, PT ;  /* 0x0000001b0400720c */ /* 0x080fe20003f26270 */
[C---:B------:R-:W-:Y:S01]  /*26a0*/  VIADD R4, R33.reuse, 0x180 ;  /* 0x0000018021047836 */ /* 0x040fe20000000000 */
[----:B------:R0:W-:Y:S01]  /*26b0*/  @!P0 STG.E desc[UR6][R2.64+0x200], R21 ;  /* 0x0002001502008986 */ /* 0x0001e2000c101906 */
[----:B------:R-:W-:Y:S01]  /*26c0*/  ISETP.GE.AND P0, PT, R0, R27, PT ;  /* 0x0000001b0000720c */ /* 0x000fe20003f06270 */
[----:B------:R-:W-:-:S02]  /*26d0*/  VIADD R0, R33, 0x1a0 ;  /* 0x000001a021007836 */ /* 0x000fc40000000000 */
[----:B------:R0:W-:Y:S01]  /*26e0*/  @!P6 STG.E desc[UR6][R2.64+0x280], R20 ;  /* 0x000280140200e986 */ /* 0x0001e2000c101906 */
[-C--:B------:R-:W-:Y:S01]  /*26f0*/  ISETP.GE.AND P6, PT, R4, R27.reuse, PT ;  /* 0x0000001b0400720c */ /* 0x080fe20003fc6270 */
[C---:B------:R-:W-:Y:S02]  /*2700*/  VIADD R4, R33.reuse, 0x1c0 ;  /* 0x000001c021047836 */ /* 0x040fe40000000000 */
[----:B------:R0:W-:Y:S01]  /*2710*/  @!P5 STG.E desc[UR6][R2.64+0x300], R19 ;  /* 0x000300130200d986 */ /* 0x0001e2000c101906 */
[-C--:B------:R-:W-:Y:S01]  /*2720*/  ISETP.GE.AND P5, PT, R0, R27.reuse, PT ;  /* 0x0000001b0000720c */ /* 0x080fe20003fa6270 */
[C---:B------:R-:W-:Y:S02]  /*2730*/  VIADD R0, R33.reuse, 0x1e0 ;  /* 0x000001e021007836 */ /* 0x040fe40000000000 */
[----:B------:R0:W-:Y:S01]  /*2740*/  @!P4 STG.E desc[UR6][R2.64+0x380], R18 ;  /* 0x000380120200c986 */ /* 0x0001e2000c101906 */
[----:B------:R-:W-:Y:S01]  /*2750*/  ISETP.GE.AND P4, PT, R4, R27, PT ;  /* 0x0000001b0400720c */ /* 0x000fe20003f86270 */
[----:B------:R-:W-:-:S02]  /*2760*/  VIADD R4, R33, 0x200 ;  /* 0x0000020021047836 */ /* 0x000fc40000000000 */
[----:B------:R0:W-:Y:S01]  /*2770*/  @!P3 STG.E desc[UR6][R2.64+0x400], R17 ;  /* 0x000400110200b986 */ /* 0x0001e2000c101906 */
[-C--:B------:R-:W-:Y:S01]  /*2780*/  ISETP.GE.AND P3, PT, R0, R27.reuse, PT ;  /* 0x0000001b0000720c */ /* 0x080fe20003f66270 */
[----:B------:R-:W-:Y:S02]  /*2790*/  VIADD R0, R33, 0x220 ;  /* 0x0000022021007836 */ /* 0x000fe40000000000 */
[----:B------:R0:W-:Y:S01]  /*27a0*/  @!P2 STG.E desc[UR6][R2.64+0x480], R16 ;  /* 0x000480100200a986 */ /* 0x0001e2000c101906 */
[----:B------:R-:W-:-:S03]  /*27b0*/  ISETP.GE.AND P2, PT, R4, R27, PT ;  /* 0x0000001b0400720c */ /* 0x000fc60003f46270 */
[----:B------:R0:W-:Y:S01]  /*27c0*/  @!P1 STG.E desc[UR6][R2.64+0x500], R15 ;  /* 0x0005000f02009986 */ /* 0x0001e2000c101906 */
[----:B------:R-:W-:-:S03]  /*27d0*/  ISETP.GE.AND P1, PT, R0, R27, PT ;  /* 0x0000001b0000720c */ /* 0x000fc60003f26270 */
[----:B------:R0:W-:Y:S04]  /*27e0*/  @!P0 STG.E desc[UR6][R2.64+0x580], R14 ;  /* 0x0005800e02008986 */ /* 0x0001e8000c101906 */
[----:B------:R0:W-:Y:S04]  /*27f0*/  @!P6 STG.E desc[UR6][R2.64+0x600], R13 ;  /* 0x0006000d0200e986 */ /* 0x0001e8000c101906 */
[----:B------:R0:W-:Y:S04]  /*2800*/  @!P5 STG.E desc[UR6][R2.64+0x680], R12 ;  /* 0x0006800c0200d986 */ /* 0x0001e8000c101906 */
[----:B------:R0:W-:Y:S04]  /*2810*/  @!P4 STG.E desc[UR6][R2.64+0x700], R11 ;  /* 0x0007000b0200c986 */ /* 0x0001e8000c101906 */
[----:B------:R0:W-:Y:S04]  /*2820*/  @!P3 STG.E desc[UR6][R2.64+0x780], R7 ;  /* 0x000780070200b986 */ /* 0x0001e8000c101906 */
[----:B------:R0:W-:Y:S01]  /*2830*/  @!P2 STG.E desc[UR6][R2.64+0x800], R9 ;  /* 0x000800090200a986 */ /* 0x0001e2000c101906 */
[----:B------:R-:W-:Y:S05]  /*2840*/  @P1 EXIT ;  /* 0x000000000000194d */ /* 0x000fea0003800000 */
[----:B------:R-:W-:Y:S01]  /*2850*/  STG.E desc[UR6][R2.64+0x880], R31 ;  /* 0x0008801f02007986 */ /* 0x000fe2000c101906 */
[----:B------:R-:W-:Y:S05]  /*2860*/  EXIT ;  /* 0x000000000000794d */ /* 0x000fea0003800000 */
.L_x_14:
[----:B------:R-:W-:Y:S01]  /*2870*/  IMAD.MOV.U32 R2, RZ, RZ, RZ ;  /* 0x000000ffff027224 */ /* 0x000fe200078e00ff */
[C---:B------:R-:W-:Y:S01]  /*2880*/  ISETP.GT.U32.AND P0, PT, R3.reuse, 0x1f, PT ;  /* 0x0000001f0300780c */ /* 0x040fe20003f04070 */
[----:B------:R-:W-:Y:S05]  /*2890*/  WARPSYNC.ALL ;  /* 0x0000000000007948 */ /* 0x000fea0003800000 */
[----:B------:R-:W-:-:S04]  /*28a0*/  IMAD.HI.U32 R4, R3, 0x15555556, R2 ;  /* 0x1555555603047827 */ /* 0x000fc800078e0002 */
[----:B------:R-:W-:-:S05]  /*28b0*/  IMAD R5, R4, 0x4, R29 ;  /* 0x0000000404057824 */ /* 0x000fca00078e021d */
[----:B------:R0:W-:Y:S01]  /*28c0*/  STS [R5+0x3410], R0 ;  /* 0x0034100005007388 */ /* 0x0001e20000000800 */
[----:B------:R-:W-:Y:S06]  /*28d0*/  BAR.SYNC.DEFER_BLOCKING 0x0 ;  /* 0x0000000000007b1d */ /* 0x000fec0000010000 */
[----:B------:R-:W-:Y:S05]  /*28e0*/  @P0 BRA `(.L_x_25) ;  /* 0x0000000000e00947 */ /* 0x000fea0003800000 */
[C-C-:B------:R-:W-:Y:S01]  /*28f0*/  IMAD R40, R3.reuse, 0x34, R29.reuse ;  /* 0x0000003403287824 */ /* 0x140fe200078e021d */
[----:B------:R-:W-:Y:S01]  /*2900*/  UMOV UR4, 0xffffffff ;  /* 0xffffffff00047882 */ /* 0x000fe20000000000 */
[----:B------:R-:W-:-:S03]  /*2910*/  IMAD R4, R3, 0x34, R29 ;  /* 0x0000003403047824 */ /* 0x000fc600078e021d */
[----:B------:R-:W-:Y:S04]  /*2920*/  LDS R32, [R40+0x3410] ;  /* 0x0034100028207984 */ /* 0x000fe80000000800 */
[----:B0-----:R-:W-:Y:S04]  /*2930*/  LDS R5, [R40+0x3414] ;  /* 0x0034140028057984 */ /* 0x001fe80000000800 */
[----:B--2---:R-:W0:Y:S04]  /*2940*/  LDS R30, [R40+0x3418] ;  /* 0x00341800281e7984 */ /* 0x004e280000000800 */
[----:B------:R-:W-:Y:S04]  /*2950*/  LDS R28, [R40+0x341c] ;  /* 0x00341c00281c7984 */ /* 0x000fe80000000800 */
[----:B------:R-:W1:Y:S04]  /*2960*/  LDS R35, [R40+0x3420] ;  /* 0x0034200028237984 */ /* 0x000e680000000800 */
[----:B------:R-:W-:Y:S04]  /*2970*/  LDS R37, [R4+0x3424] ;  /* 0x0034240004257984 */ /* 0x000fe80000000800 */
[----:B------:R-:W2:Y:S04]  /*2980*/  LDS R36, [R4+0x3428] ;  /* 0x0034280004247984 */ /* 0x000ea80000000800 */
[----:B------:R-:W-:Y:S04]  /*2990*/  LDS R33, [R4+0x342c] ;  /* 0x00342c0004217984 */ /* 0x000fe80000000800 */
[----:B------:R-:W3:Y:S04]  /*29a0*/  LDS R38, [R4+0x3430] ;  /* 0x0034300004267984 */ /* 0x000ee80000000800 */
[----:B------:R-:W-:Y:S04]  /*29b0*/  LDS R39, [R4+0x3434] ;  /* 0x0034340004277984 */ /* 0x000fe80000000800 */
[----:B------:R-:W4:Y:S04]  /*29c0*/  LDS R34, [R4+0x3438] ;  /* 0x0034380004227984 */ /* 0x000f280000000800 */
[----:B------:R-:W5:Y:S01]  /*29d0*/  LDS R41, [R4+0x343c] ;  /* 0x00343c0004297984 */ /* 0x000f620000000800 */
[----:B0-----:R-:W-:-:S04]  /*29e0*/  IADD3 R42, PT, PT, R30, R5, R32 ;  /* 0x000000051e2a7210 */ /* 0x001fc80007ffe020 */
[----:B-1----:R-:W-:-:S04]  /*29f0*/  IADD3 R42, PT, PT, R35, R42, R28 ;  /* 0x0000002a232a7210 */ /* 0x002fc80007ffe01c */
[----:B--2---:R-:W-:-:S04]  /*2a00*/  IADD3 R42, PT, PT, R36, R42, R37 ;  /* 0x0000002a242a7210 */ /* 0x004fc80007ffe025 */
[----:B---3--:R-:W-:-:S04]  /*2a10*/  IADD3 R42, PT, PT, R38, R42, R33 ;  /* 0x0000002a262a7210 */ /* 0x008fc80007ffe021 */
[----:B----4-:R-:W-:-:S05]  /*2a20*/  IADD3 R42, PT, PT, R34, R42, R39 ;  /* 0x0000002a222a7210 */ /* 0x010fca0007ffe027 */
[----:B-----5:R-:W-:Y:S01]  /*2a30*/  IMAD.IADD R41, R41, 0x1, R42 ;  /* 0x0000000129297824 */ /* 0x020fe200078e022a */
[----:B------:R-:W-:Y:S06]  /*2a40*/  BRA.DIV UR4, `(.L_x_26) ;  /* 0x0000006604dc7947 */ /* 0x000fec000b800000 */
[----:B------:R-:W0:Y:S02]  /*2a50*/  SHFL.UP P0, R40, R41, 0x1, RZ ;  /* 0x0420000029287989 */ /* 0x000e2400000000ff */
[----:B0-----:R-:W-:-:S05]  /*2a60*/  @P0 IMAD.IADD R40, R41, 0x1, R40 ;  /* 0x0000000129280824 */ /* 0x001fca00078e0228 */
[----:B------:R-:W0:Y:S02]  /*2a70*/  SHFL.UP P0, R43, R40, 0x2, RZ ;  /* 0x04400000282b7989 */ /* 0x000e2400000000ff */
[----:B0-----:R-:W-:-:S05]  /*2a80*/  @P0 IMAD.IADD R43, R40, 0x1, R43 ;  /* 0x00000001282b0824 */ /* 0x001fca00078e022b */
[----:B------:R-:W0:Y:S02]  /*2a90*/  SHFL.UP P0, R42, R43, 0x4, RZ ;  /* 0x048000002b2a7989 */ /* 0x000e2400000000ff */
[----:B0-----:R-:W-:-:S05]  /*2aa0*/  @P0 IMAD.IADD R42, R43, 0x1, R42 ;  /* 0x000000012b2a0824 */ /* 0x001fca00078e022a */
[----:B------:R-:W0:Y:S02]  /*2ab0*/  SHFL.UP P0, R47, R42, 0x8, RZ ;  /* 0x050000002a2f7989 */ /* 0x000e2400000000ff */
[----:B0-----:R-:W-:-:S05]  /*2ac0*/  @P0 IMAD.IADD R47, R42, 0x1, R47 ;  /* 0x000000012a2f0824 */ /* 0x001fca00078e022f */
[----:B------:R0:W1:Y:S02]  /*2ad0*/  SHFL.UP P0, R44, R47, 0x10, RZ ;  /* 0x060000002f2c7989 */ /* 0x00006400000000ff */
.L_x_116:
[----:B-1----:R-:W-:-:S04]  /*2ae0*/  @P0 IMAD.IADD R44, R47, 0x1, R44 ;  /* 0x000000012f2c0824 */ /* 0x002fc800078e022c */
[----:B------:R-:W-:-:S04]  /*2af0*/  IMAD.IADD R41, R44, 0x1, -R41 ;  /* 0x000000012c297824 */ /* 0x000fc800078e0a29 */
[----:B------:R-:W-:Y:S01]  /*2b00*/  IMAD.IADD R32, R32, 0x1, R41 ;  /* 0x0000000120207824 */ /* 0x000fe200078e0229 */
[----:B------:R1:W-:Y:S03]  /*2b10*/  STS [R4+0x3410], R41 ;  /* 0x0034102904007388 */ /* 0x0003e60000000800 */
        /* <DEDUP_REMOVED lines=18> */
[----:B0-----:R-:W-:Y:S01]  /*2c40*/  IMAD.IADD R47, R34, 0x1, R39 ;  /* 0x00000001222f7824 */ /* 0x001fe200078e0227 */
[----:B------:R1:W-:Y:S04]  /*2c50*/  STS [R4+0x3438], R39 ;  /* 0x0034382704007388 */ /* 0x0003e80000000800 */
[----:B------:R1:W-:Y:S02]  /*2c60*/  STS [R4+0x343c], R47 ;  /* 0x00343c2f04007388 */ /* 0x0003e40000000800 */
.L_x_25:
[----:B------:R-:W-:Y:S05]  /*2c70*/  WARPSYNC.ALL ;  /* 0x0000000000007948 */ /* 0x000fea0003800000 */
[----:B------:R-:W-:Y:S01]  /*2c80*/  BAR.SYNC.DEFER_BLOCKING 0x0 ;  /* 0x0000000000007b1d */ /* 0x000fe20000010000 */
[----:B-1----:R-:W-:Y:S01]  /*2c90*/  IMAD.MOV.U32 R4, RZ, RZ, RZ ;  /* 0x000000ffff047224 */ /* 0x002fe200078e00ff */
[----:B------:R-:W-:Y:S01]  /*2ca0*/  ISETP.NE.AND P0, PT, R45, RZ, PT ;  /* 0x000000ff2d00720c */ /* 0x000fe20003f05270 */
[----:B0-----:R-:W-:-:S03]  /*2cb0*/  IMAD.MOV.U32 R5, RZ, RZ, R3 ;  /* 0x000000ffff057224 */ /* 0x001fc600078e0003 */
[----:B------:R-:W-:Y:S01]  /*2cc0*/  BSSY.RECONVERGENT B0, `(.L_x_27) ;  /* 0x000002a000007945 */ /* 0x000fe20003800200 */
[----:B------:R-:W-:-:S04]  /*2cd0*/  IMAD.HI.U32 R4, R3, 0x15555556, R4 ;  /* 0x1555555603047827 */ /* 0x000fc800078e0004 */
[----:B------:R-:W-:-:S05]  /*2ce0*/  IMAD R4, R4, 0x4, R29 ;  /* 0x0000000404047824 */ /* 0x000fca00078e021d */
[----:B------:R0:W1:Y:S01]  /*2cf0*/  LDS R5, [R4+0x3410] ;  /* 0x0034100004057984 */ /* 0x0000620000000800 */
[----:B------:R-:W-:Y:S05]  /*2d00*/  @P0 BRA `(.L_x_28) ;  /* 0x0000000000940947 */ /* 0x000fea0003800000 */
[----:B0-----:R-:W-:-:S05]  /*2d10*/  IMAD R4, R3, 0x4, R29 ;  /* 0x0000000403047824 */ /* 0x001fca00078e021d */
[----:B------:R-:W1:Y:S04]  /*2d20*/  LDS R28, [R4] ;  /* 0x00000000041c7984 */ /* 0x000e680000000800 */
[----:B--2---:R-:W0:Y:S04]  /*2d30*/  LDS R30, [R4+0x400] ;  /* 0x00040000041e7984 */ /* 0x004e280000000800 */
[----:B------:R-:W2:Y:S04]  /*2d40*/  LDS R32, [R4+0x800] ;  /* 0x0008000004207984 */ /* 0x000ea80000000800 */
[----:B------:R-:W3:Y:S04]  /*2d50*/  LDS R34, [R4+0xc00] ;  /* 0x000c000004227984 */ /* 0x000ee80000000800 */
[----:B------:R-:W4:Y:S04]  /*2d60*/  LDS R36, [R4+0x1000] ;  /* 0x0010000004247984 */ /* 0x000f280000000800 */
[----:B------:R-:W5:Y:S04]  /*2d70*/  LDS R38, [R4+0x1400] ;  /* 0x0014000004267984 */ /* 0x000f680000000800 */
[----:B------:R-:W5:Y:S04]  /*2d80*/  LDS R40, [R4+0x1800] ;  /* 0x0018000004287984 */ /* 0x000f680000000800 */
[----:B------:R-:W5:Y:S04]  /*2d90*/  LDS R42, [R4+0x1c00] ;  /* 0x001c0000042a7984 */ /* 0x000f680000000800 */
[----:B------:R-:W5:Y:S04]  /*2da0*/  LDS R44, [R4+0x2000] ;  /* 0x00200000042c7984 */ /* 0x000f680000000800 */
[----:B------:R-:W5:Y:S04]  /*2db0*/  LDS R46, [R4+0x2400] ;  /* 0x00240000042e7984 */ /* 0x000f680000000800 */
[----:B------:R-:W5:Y:S01]  /*2dc0*/  LDS R48, [R4+0x2800] ;  /* 0x0028000004307984 */ /* 0x000f620000000800 */
[----:B-1----:R-:W-:-:S03]  /*2dd0*/  IMAD.IADD R33, R5, 0x1, R28 ;  /* 0x0000000105217824 */ /* 0x002fc600078e021c */
[----:B------:R-:W1:Y:S01]  /*2de0*/  LDS R50, [R4+0x2c00] ;  /* 0x002c000004327984 */ /* 0x000e620000000800 */
[----:B0-----:R-:W-:-:S03]  /*2df0*/  IMAD.IADD R35, R5, 0x1, R30 ;  /* 0x0000000105237824 */ /* 0x001fc600078e021e */
[----:B------:R0:W-:Y:S01]  /*2e00*/  STS [R4], R33 ;  /* 0x0000002104007388 */ /* 0x0001e20000000800 */
[----:B--2---:R-:W-:-:S03]  /*2e10*/  IMAD.IADD R37, R5, 0x1, R32 ;  /* 0x0000000105257824 */ /* 0x004fc600078e0220 */
[----:B------:R2:W-:Y:S01]  /*2e20*/  STS [R4+0x400], R35 ;  /* 0x0004002304007388 */ /* 0x0005e20000000800 */
[C---:B---3--:R-:W-:Y:S02]  /*2e30*/  IMAD.IADD R39, R5.reuse, 0x1, R34 ;  /* 0x0000000105277824 */ /* 0x048fe400078e0222 */
[C---:B----4-:R-:W-:Y:S01]  /*2e40*/  IMAD.IADD R41, R5.reuse, 0x1, R36 ;  /* 0x0000000105297824 */ /* 0x050fe200078e0224 */
[----:B------:R3:W-:Y:S01]  /*2e50*/  STS [R4+0x800], R37 ;  /* 0x0008002504007388 */ /* 0x0007e20000000800 */
[----:B-----5:R-:W-:-:S03]  /*2e60*/  IMAD.IADD R43, R5, 0x1, R38 ;  /* 0x00000001052b7824 */ /* 0x020fc600078e0226 */
[----:B------:R3:W-:Y:S01]  /*2e70*/  STS [R4+0xc00], R39 ;  /* 0x000c002704007388 */ /* 0x0007e20000000800 */
[----:B------:R-:W-:-:S03]  /*2e80*/  IMAD.IADD R47, R5, 0x1, R40 ;  /* 0x00000001052f7824 */ /* 0x000fc600078e0228 */
[----:B------:R3:W-:Y:S01]  /*2e90*/  STS [R4+0x1000], R41 ;  /* 0x0010002904007388 */ /* 0x0007e20000000800 */
[----:B0-----:R-:W-:-:S03]  /*2ea0*/  IMAD.IADD R33, R5, 0x1, R42 ;  /* 0x0000000105217824 */ /* 0x001fc600078e022a */
[----:B------:R3:W-:Y:S01]  /*2eb0*/  STS [R4+0x1400], R43 ;  /* 0x0014002b04007388 */ /* 0x0007e20000000800 */
[----:B--2---:R-:W-:-:S03]  /*2ec0*/  IMAD.IADD R35, R5, 0x1, R44 ;  /* 0x0000000105237824 */ /* 0x004fc600078e022c */
[----:B------:R3:W-:Y:S01]  /*2ed0*/  STS [R4+0x1800], R47 ;  /* 0x0018002f04007388 */ /* 0x0007e20000000800 */
[----:B------:R-:W-:-:S03]  /*2ee0*/  IMAD.IADD R49, R5, 0x1, R46 ;  /* 0x0000000105317824 */ /* 0x000fc600078e022e */
[----:B------:R3:W-:Y:S01]  /*2ef0*/  STS [R4+0x1c00], R33 ;  /* 0x001c002104007388 */ /* 0x0007e20000000800 */
[----:B------:R-:W-:-:S03]  /*2f00*/  IMAD.IADD R51, R5, 0x1, R48 ;  /* 0x0000000105337824 */ /* 0x000fc600078e0230 */
[----:B------:R3:W-:Y:S01]  /*2f10*/  STS [R4+0x2000], R35 ;  /* 0x0020002304007388 */ /* 0x0007e20000000800 */
[----:B-1----:R-:W-:-:S03]  /*2f20*/  IMAD.IADD R53, R5, 0x1, R50 ;  /* 0x0000000105357824 */ /* 0x002fc600078e0232 */
[----:B------:R3:W-:Y:S04]  /*2f30*/  STS [R4+0x2400], R49 ;  /* 0x0024003104007388 */ /* 0x0007e80000000800 */
[----:B------:R3:W-:Y:S04]  /*2f40*/  STS [R4+0x2800], R51 ;  /* 0x0028003304007388 */ /* 0x0007e80000000800 */
[----:B------:R3:W-:Y:S02]  /*2f50*/  STS [R4+0x2c00], R53 ;  /* 0x002c003504007388 */ /* 0x0007e40000000800 */
.L_x_28:
[----:B------:R-:W-:Y:S05]  /*2f60*/  BSYNC.RECONVERGENT B0 ;  /* 0x0000000000007941 */ /* 0x000fea0003800200 */
.L_x_27:
[----:B------:R-:W-:Y:S01]  /*2f70*/  BAR.SYNC.DEFER_BLOCKING 0x0 ;  /* 0x0000000000007b1d */ /* 0x000fe20000010000 */
[----:B------:R-:W-:-:S05]  /*2f80*/  R2P PR, R31, 0x7f ;  /* 0x0000007f1f007804 */ /* 0x000fca0000000000 */
[----:B------:R-:W-:Y:S08]  /*2f90*/  BSSY.RECONVERGENT B0, `(.L_x_29) ;  /* 0x0000022000007945 */ /* 0x000ff00003800200 */
[----:B0--3--:R-:W-:Y:S02]  /*2fa0*/  VOTE.ANY R4, PT, P0 ;  /* 0x0000000000047806 */ /* 0x009fe400000e0100 */
[----:B------:R-:W-:-:S02]  /*2fb0*/  VOTE.ANY R33, PT, P1 ;  /* 0x0000000000217806 */ /* 0x000fc400008e0100 */
[----:B------:R-:W-:Y:S02]  /*2fc0*/  @!P0 LOP3.LUT R4, RZ, R4, RZ, 0x33, !PT ;  /* 0x00000004ff048212 */ /* 0x000fe400078e33ff */
[----:B--2---:R-:W-:Y:S02]  /*2fd0*/  VOTE.ANY R35, PT, P2 ;  /* 0x0000000000237806 */ /* 0x004fe400010e0100 */
[----:B------:R-:W-:Y:S02]  /*2fe0*/  @!P1 LOP3.LUT R33, RZ, R33, RZ, 0x33, !PT ;  /* 0x00000021ff219212 */ /* 0x000fe400078e33ff */
[----:B------:R-:W-:Y:S02]  /*2ff0*/  VOTE.ANY R37, PT, P3 ;  /* 0x0000000000257806 */ /* 0x000fe400018e0100 */
[----:B------:R-:W-:Y:S02]  /*3000*/  @!P2 LOP3.LUT R35, RZ, R35, RZ, 0x33, !PT ;  /* 0x00000023ff23a212 */ /* 0x000fe400078e33ff */
[----:B------:R-:W-:-:S02]  /*3010*/  LOP3.LUT R4, R33, R4, RZ, 0xc0, !PT ;  /* 0x0000000421047212 */ /* 0x000fc400078ec0ff */
[----:B------:R-:W-:Y:S02]  /*3020*/  @!P3 LOP3.LUT R37, RZ, R37, RZ, 0x33, !PT ;  /* 0x00000025ff25b212 */ /* 0x000fe400078e33ff */
[----:B------:R-:W-:Y:S02]  /*3030*/  LOP3.LUT R4, R35, R4, RZ, 0xc0, !PT ;  /* 0x0000000423047212 */ /* 0x000fe400078ec0ff */
[----:B------:R-:W-:Y:S02]  /*3040*/  VOTE.ANY R33, PT, P4 ;  /* 0x0000000000217806 */ /* 0x000fe400020e0100 */
[----:B------:R-:W-:Y:S02]  /*3050*/  LOP3.LUT R4, R37, R4, RZ, 0xc0, !PT ;  /* 0x0000000425047212 */ /* 0x000fe400078ec0ff */
[----:B------:R-:W-:Y:S02]  /*3060*/  @!P4 LOP3.LUT R33, RZ, R33, RZ, 0x33, !PT ;  /* 0x00000021ff21c212 */ /* 0x000fe400078e33ff */
[----:B------:R-:W-:-:S02]  /*3070*/  VOTE.ANY R35, PT, P5 ;  /* 0x0000000000237806 */ /* 0x000fc400028e0100 */
[----:B------:R-:W-:Y:S02]  /*3080*/  LOP3.LUT R4, R33, R4, RZ, 0xc0, !PT ;  /* 0x0000000421047212 */ /* 0x000fe400078ec0ff */
[----:B------:R-:W-:Y:S02]  /*3090*/  LOP3.LUT P0, RZ, R31, 0x80, RZ, 0xc0, !PT ;  /* 0x000000801fff7812 */ /* 0x000fe4000780c0ff */
[----:B------:R-:W-:Y:S02]  /*30a0*/  @!P5 LOP3.LUT R35, RZ, R35, RZ, 0x33, !PT ;  /* 0x00000023ff23d212 */ /* 0x000fe400078e33ff */
[----:B------:R-:W-:Y:S02]  /*30b0*/  VOTE.ANY R28, PT, P6 ;  /* 0x00000000001c7806 */ /* 0x000fe400030e0100 */
[----:B------:R-:W-:Y:S02]  /*30c0*/  LOP3.LUT R35, R35, R4, RZ, 0xc0, !PT ;  /* 0x0000000423237212 */ /* 0x000fe400078ec0ff */
[----:B------:R-:W0:Y:S01]  /*30d0*/  S2R R4, SR_LEMASK ;  /* 0x0000000000047919 */ /* 0x000e220000003a00 */
[----:B------:R-:W-:-:S04]  /*30e0*/  @!P6 LOP3.LUT R28, RZ, R28, RZ, 0x33, !PT ;  /* 0x0000001cff1ce212 */ /* 0x000fc800078e33ff */
[----:B------:R-:W-:Y:S02]  /*30f0*/  VOTE.ANY R30, PT, P0 ;  /* 0x00000000001e7806 */ /* 0x000fe400000e0100 */
[----:B------:R-:W-:Y:S02]  /*3100*/  LOP3.LUT R35, R28, R35, RZ, 0xc0, !PT ;  /* 0x000000231c237212 */ /* 0x000fe400078ec0ff */
[----:B------:R-:W-:-:S04]  /*3110*/  @!P0 LOP3.LUT R30, RZ, R30, RZ, 0x33, !PT ;  /* 0x0000001eff1e8212 */ /* 0x000fc800078e33ff */
[----:B------:R-:W-:Y:S01]  /*3120*/  LOP3.LUT R35, R30, R35, RZ, 0xc0, !PT ;  /* 0x000000231e237212 */ /* 0x000fe200078ec0ff */
[----:B------:R-:W-:-:S03]  /*3130*/  IMAD.MOV.U32 R30, RZ, RZ, RZ ;  /* 0x000000ffff1e7224 */ /* 0x000fc600078e00ff */
[----:B------:R-:W2:Y:S01]  /*3140*/  FLO.U32 R53, R35 ;  /* 0x0000002300357300 */ /* 0x000ea200000e0000 */
[----:B0-----:R-:W-:Y:S02]  /*3150*/  LOP3.LUT R32, R4, R35, RZ, 0xc0, !PT ;  /* 0x0000002304207212 */ /* 0x001fe400078ec0ff */
[----:B--2---:R-:W-:-:S05]  /*3160*/  ISETP.NE.AND P0, PT, R26, R53, PT ;  /* 0x000000351a00720c */ /* 0x004fca0003f05270 */
[----:B------:R-:W0:Y:S08]  /*3170*/  POPC R32, R32 ;  /* 0x0000002000207309 */ /* 0x000e300000000000 */
[----:B------:R-:W-:Y:S05]  /*3180*/  @P0 BRA `(.L_x_30) ;  /* 0x0000000000080947 */ /* 0x000fea0003800000 */
[----:B------:R-:W-:-:S05]  /*3190*/  IMAD R31, R31, 0x4, R6 ;  /* 0x000000041f1f7824 */ /* 0x000fca00078e0206 */
[----:B0-----:R2:W3:Y:S02]  /*31a0*/  ATOMS.ADD R30, [R31], R32 ;  /* 0x000000201f1e738c */ /* 0x0014e40000000000 */
.L_x_30:
[----:B------:R-:W-:Y:S05]  /*31b0*/  BSYNC.RECONVERGENT B0 ;  /* 0x0000000000007941 */ /* 0x000fea0003800200 */
.L_x_29:
[----:B------:R-:W4:Y:S01]  /*31c0*/  LDCU UR4, c[0x0][0x3c4] ;  /* 0x00007880ff0477ac */ /* 0x000f220008000800 */
[C---:B------:R-:W-:Y:S01]  /*31d0*/  ISETP.NE.AND P0, PT, R24.reuse, 0x7fffffff, PT ;  /* 0x7fffffff1800780c */ /* 0x040fe20003f05270 */
[----:B---3--:R3:W0:Y:S01]  /*31e0*/  SHFL.IDX PT, R53, R30, R53, 0x1f ;  /* 0x00001f351e357589 */ /* 0x00862200000e0000 */
[----:B------:R-:W-:Y:S02]  /*31f0*/  BSSY.RECONVERGENT B0, `(.L_x_31) ;  /* 0x0000029000007945 */ /* 0x000fe40003800200 */
[----:B------:R-:W-:-:S04]  /*3200*/  SEL R28, R24, 0x80000000, P0 ;  /* 0x80000000181c7807 */ /* 0x000fc80000000000 */
[----:B----4-:R-:W-:-:S04]  /*3210*/  SHF.R.U32.HI R28, RZ, UR4, R28 ;  /* 0x00000004ff1c7c19 */ /* 0x010fc8000801161c */
[----:B--2---:R-:W-:-:S04]  /*3220*/  LOP3.LUT R31, R28, R7, RZ, 0x30, !PT ;  /* 0x000000071c1f7212 */ /* 0x004fc800078e30ff */
[----:B------:R-:W-:-:S13]  /*3230*/  R2P PR, R31, 0x7f ;  /* 0x0000007f1f007804 */ /* 0x000fda0000000000 */
[----:B------:R-:W-:Y:S02]  /*3240*/  VOTE.ANY R28, PT, P0 ;  /* 0x00000000001c7806 */ /* 0x000fe400000e0100 */
[----:B------:R-:W-:Y:S02]  /*3250*/  VOTE.ANY R33, PT, P1 ;  /* 0x0000000000217806 */ /* 0x000fe400008e0100 */
[----:B------:R-:W-:Y:S02]  /*3260*/  @!P0 LOP3.LUT R28, RZ, R28, RZ, 0x33, !PT ;  /* 0x0000001cff1c8212 */ /* 0x000fe400078e33ff */
[----:B------:R-:W-:Y:S02]  /*3270*/  VOTE.ANY R35, PT, P2 ;  /* 0x0000000000237806 */ /* 0x000fe400010e0100 */
[----:B------:R-:W-:Y:S02]  /*3280*/  @!P1 LOP3.LUT R33, RZ, R33, RZ, 0x33, !PT ;  /* 0x00000021ff219212 */ /* 0x000fe400078e33ff */
[----:B------:R-:W-:-:S02]  /*3290*/  @!P2 LOP3.LUT R35, RZ, R35, RZ, 0x33, !PT ;  /* 0x00000023ff23a212 */ /* 0x000fc400078e33ff */
[----:B------:R-:W-:Y:S02]  /*32a0*/  LOP3.LUT R28, R33, R28, RZ, 0xc0, !PT ;  /* 0x0000001c211c7212 */ /* 0x000fe400078ec0ff */
[----:B------:R-:W-:Y:S02]  /*32b0*/  VOTE.ANY R33, PT, P3 ;  /* 0x0000000000217806 */ /* 0x000fe400018e0100 */
[----:B------:R-:W-:Y:S02]  /*32c0*/  LOP3.LUT R28, R35, R28, RZ, 0xc0, !PT ;  /* 0x0000001c231c7212 */ /* 0x000fe400078ec0ff */
[----:B------:R-:W-:Y:S02]  /*32d0*/  LOP3.LUT P0, RZ, R31, 0x80, RZ, 0xc0, !PT ;  /* 0x000000801fff7812 */ /* 0x000fe4000780c0ff */
[----:B------:R-:W-:Y:S02]  /*32e0*/  VOTE.ANY R35, PT, P4 ;  /* 0x0000000000237806 */ /* 0x000fe400020e0100 */
[----:B------:R-:W-:-:S02]  /*32f0*/  @!P3 LOP3.LUT R33, RZ, R33, RZ, 0x33, !PT ;  /* 0x00000021ff21b212 */ /* 0x000fc400078e33ff */
[----:B------:R-:W-:Y:S02]  /*3300*/  @!P4 LOP3.LUT R35, RZ, R35, RZ, 0x33, !PT ;  /* 0x00000023ff23c212 */ /* 0x000fe400078e33ff */
[----:B------:R-:W-:Y:S02]  /*3310*/  LOP3.LUT R28, R33, R28, RZ, 0xc0, !PT ;  /* 0x0000001c211c7212 */ /* 0x000fe400078ec0ff */
[----:B------:R-:W-:Y:S02]  /*3320*/  VOTE.ANY R33, PT, P5 ;  /* 0x0000000000217806 */ /* 0x000fe400028e0100 */
[----:B------:R-:W-:Y:S02]  /*3330*/  LOP3.LUT R28, R35, R28, RZ, 0xc0, !PT ;  /* 0x0000001c231c7212 */ /* 0x000fe400078ec0ff */
[----:B------:R-:W-:Y:S02]  /*3340*/  VOTE.ANY R35, PT, P6 ;  /* 0x0000000000237806 */ /* 0x000fe400030e0100 */
[----:B------:R-:W-:-:S02]  /*3350*/  @!P5 LOP3.LUT R33, RZ, R33, RZ, 0x33, !PT ;  /* 0x00000021ff21d212 */ /* 0x000fc400078e33ff */
[----:B------:R-:W-:Y:S02]  /*3360*/  VOTE.ANY R37, PT, P0 ;  /* 0x0000000000257806 */ /* 0x000fe400000e0100 */
[----:B------:R-:W-:Y:S02]  /*3370*/  @!P6 LOP3.LUT R35, RZ, R35, RZ, 0x33, !PT ;  /* 0x00000023ff23e212 */ /* 0x000fe400078e33ff */
[----:B------:R-:W-:Y:S02]  /*3380*/  LOP3.LUT R28, R33, R28, RZ, 0xc0, !PT ;  /* 0x0000001c211c7212 */ /* 0x000fe400078ec0ff */
[----:B------:R-:W-:Y:S02]  /*3390*/  @!P0 LOP3.LUT R37, RZ, R37, RZ, 0x33, !PT ;  /* 0x00000025ff258212 */ /* 0x000fe400078e33ff */
[----:B------:R-:W-:Y:S02]  /*33a0*/  LOP3.LUT R28, R35, R28, RZ, 0xc0, !PT ;  /* 0x0000001c231c7212 */ /* 0x000fe400078ec0ff */
[----:B------:R-:W-:-:S02]  /*33b0*/  ISETP.NE.AND P0, PT, R23, 0x7fffffff, PT ;  /* 0x7fffffff1700780c */ /* 0x000fc40003f05270 */
[----:B------:R-:W-:Y:S02]  /*33c0*/  LOP3.LUT R35, R37, R28, RZ, 0xc0, !PT ;  /* 0x0000001c25237212 */ /* 0x000fe400078ec0ff */
[----:B------:R-:W-:Y:S02]  /*33d0*/  SEL R28, R23, 0x80000000, P0 ;  /* 0x80000000171c7807 */ /* 0x000fe40000000000 */
[----:B------:R-:W2:Y:S01]  /*33e0*/  FLO.U32 R37, R35 ;  /* 0x0000002300257300 */ /* 0x000ea200000e0000 */
[----:B------:R-:W-:Y:S02]  /*33f0*/  LOP3.LUT R34, R4, R35, RZ, 0xc0, !PT ;  /* 0x0000002304227212 */ /* 0x000fe400078ec0ff */
[----:B------:R-:W-:Y:S01]  /*3400*/  SHF.R.U32.HI R36, RZ, UR4, R28 ;  /* 0x00000004ff247c19 */ /* 0x000fe2000801161c */
[----:B------:R-:W-:-:S03]  /*3410*/  IMAD.MOV.U32 R28, RZ, RZ, RZ ;  /* 0x000000ffff1c7224 */ /* 0x000fc600078e00ff */
[----:B------:R-:W-:Y:S01]  /*3420*/  LOP3.LUT R33, R36, R7, RZ, 0x30, !PT ;  /* 0x0000000724217212 */ /* 0x000fe200078e30ff */
[----:B------:R-:W4:Y:S01]  /*3430*/  POPC R34, R34 ;  /* 0x0000002200227309 */ /* 0x000f220000000000 */
[----:B--2---:R-:W-:-:S13]  /*3440*/  ISETP.NE.AND P0, PT, R26, R37, PT ;  /* 0x000000251a00720c */ /* 0x004fda0003f05270 */
[----:B0--34-:R-:W-:Y:S05]  /*3450*/  @P0 BRA `(.L_x_32) ;  /* 0x0000000000080947 */ /* 0x019fea0003800000 */
[----:B------:R-:W-:-:S05]  /*3460*/  IMAD R31, R31, 0x4, R6 ;  /* 0x000000041f1f7824 */ /* 0x000fca00078e0206 */
[----:B------:R0:W2:Y:S02]  /*3470*/  ATOMS.ADD R28, [R31], R34 ;  /* 0x000000221f1c738c */ /* 0x0000a40000000000 */
.L_x_32:
[----:B------:R-:W-:Y:S05]  /*3480*/  BSYNC.RECONVERGENT B0 ;  /* 0x0000000000007941 */ /* 0x000fea0003800200 */
.L_x_31:
[----:B------:R-:W-:Y:S01]  /*3490*/  R2P PR, R33, 0x7f ;  /* 0x0000007f21007804 */ /* 0x000fe20000000000 */
[----:B--2---:R2:W3:Y:S01]  /*34a0*/  SHFL.IDX PT, R37, R28, R37, 0x1f ;  /* 0x00001f251c257589 */ /* 0x0044e200000e0000 */
[----:B------:R-:W-:Y:S01]  /*34b0*/  BSSY.RECONVERGENT B0, `(.L_x_33) ;  /* 0x0000025000007945 */ /* 0x000fe20003800200 */
[----:B------:R-:W-:-:S10]  /*34c0*/  IMAD.MOV.U32 R36, RZ, RZ, RZ ;  /* 0x000000ffff247224 */ /* 0x000fd400078e00ff */
[----:B------:R-:W-:Y:S02]  /*34d0*/  VOTE.ANY R30, PT, P0 ;  /* 0x00000000001e7806 */ /* 0x000fe400000e0100 */
[----:B0-----:R-:W-:Y:S02]  /*34e0*/  VOTE.ANY R31, PT, P1 ;  /* 0x00000000001f7806 */ /* 0x001fe400008e0100 */
        /* <DEDUP_REMOVED lines=24> */
[----:B------:R-:W0:Y:S01]  /*3670*/  FLO.U32 R35, R39 ;  /* 0x0000002700237300 */ /* 0x000e2200000e0000 */
[----:B------:R-:W-:Y:S02]  /*3680*/  LOP3.LUT R51, R4, R39, RZ, 0xc0, !PT ;  /* 0x0000002704337212 */ /* 0x000fe400078ec0ff */
[----:B------:R-:W-:-:S04]  /*3690*/  SHF.R.U32.HI R30, RZ, UR4, R30 ;  /* 0x00000004ff1e7c19 */ /* 0x000fc8000801161e */
[----:B------:R-:W-:Y:S01]  /*36a0*/  LOP3.LUT R31, R30, R7, RZ, 0x30, !PT ;  /* 0x000000071e1f7212 */ /* 0x000fe200078e30ff */
[----:B------:R-:W4:Y:S01]  /*36b0*/  POPC R51, R51 ;  /* 0x0000003300337309 */ /* 0x000f220000000000 */
[----:B0-----:R-:W-:-:S13]  /*36c0*/  ISETP.NE.AND P0, PT, R26, R35, PT ;  /* 0x000000231a00720c */ /* 0x001fda0003f05270 */
[----:B--234-:R-:W-:Y:S05]  /*36d0*/  @P0 BRA `(.L_x_34) ;  /* 0x0000000000080947 */ /* 0x01cfea0003800000 */
[----:B------:R-:W-:-:S06]  /*36e0*/  IMAD R36, R33, 0x4, R6 ;  /* 0x0000000421247824 */ /* 0x000fcc00078e0206 */
[----:B------:R0:W2:Y:S02]  /*36f0*/  ATOMS.ADD R36, [R36], R51 ;  /* 0x000000332424738c */ /* 0x0000a40000000000 */
.L_x_34:
[----:B------:R-:W-:Y:S05]  /*3700*/  BSYNC.RECONVERGENT B0 ;  /* 0x0000000000007941 */ /* 0x000fea0003800200 */
.L_x_33:
[----:B------:R-:W-:Y:S01]  /*3710*/  R2P PR, R31, 0x7f ;  /* 0x0000007f1f007804 */ /* 0x000fe20000000000 */
[----:B--2---:R2:W3:Y:S01]  /*3720*/  SHFL.IDX PT, R36, R36, R35, 0x1f ;  /* 0x00001f2324247589 */ /* 0x0044e200000e0000 */
[----:B------:R-:W-:Y:S11]  /*3730*/  BSSY.RECONVERGENT B0, `(.L_x_35) ;  /* 0x0000025000007945 */ /* 0x000ff60003800200 */
[----:B------:R-:W-:-:S02]  /*3740*/  VOTE.ANY R28, PT, P0 ;  /* 0x00000000001c7806 */ /* 0x000fc400000e0100 */
[----:B------:R-:W-:Y:S02]  /*3750*/  VOTE.ANY R33, PT, P1 ;  /* 0x0000000000217806 */ /* 0x000fe400008e0100 */
[----:B------:R-:W-:Y:S02]  /*3760*/  @!P0 LOP3.LUT R28, RZ, R28, RZ, 0x33, !PT ;  /* 0x0000001cff1c8212 */ /* 0x000fe400078e33ff */
[----:B------:R-:W-:Y:S02]  /*3770*/  VOTE.ANY R39, PT, P2 ;  /* 0x0000000000277806 */ /* 0x000fe400010e0100 */
[----:B------:R-:W-:Y:S02]  /*3780*/  @!P1 LOP3.LUT R33, RZ, R33, RZ, 0x33, !PT ;  /* 0x00000021ff219212 */ /* 0x000fe400078e33ff */
[----:B------:R-:W-:Y:S02]  /*3790*/  @!P2 LOP3.LUT R39, RZ, R39, RZ, 0x33, !PT ;  /* 0x00000027ff27a212 */ /* 0x000fe400078e33ff */
[----:B------:R-:W-:-:S02]  /*37a0*/  LOP3.LUT R28, R33, R28, RZ, 0xc0, !PT ;  /* 0x0000001c211c7212 */ /* 0x000fc400078ec0ff */
[----:B------:R-:W-:Y:S02]  /*37b0*/  VOTE.ANY R33, PT, P3 ;  /* 0x0000000000217806 */ /* 0x000fe400018e0100 */
[----:B------:R-:W-:Y:S02]  /*37c0*/  LOP3.LUT R28, R39, R28, RZ, 0xc0, !PT ;  /* 0x0000001c271c7212 */ /* 0x000fe400078ec0ff */
[----:B------:R-:W-:Y:S02]  /*37d0*/  LOP3.LUT P0, RZ, R31, 0x80, RZ, 0xc0, !PT ;  /* 0x000000801fff7812 */ /* 0x000fe4000780c0ff */
[----:B------:R-:W-:Y:S02]  /*37e0*/  VOTE.ANY R39, PT, P4 ;  /* 0x0000000000277806 */ /* 0x000fe400020e0100 */
[----:B------:R-:W-:Y:S02]  /*37f0*/  @!P3 LOP3.LUT R33, RZ, R33, RZ, 0x33, !PT ;  /* 0x00000021ff21b212 */ /* 0x000fe400078e33ff */
[----:B------:R-:W-:-:S02]  /*3800*/  @!P4 LOP3.LUT R39, RZ, R39, RZ, 0x33, !PT ;  /* 0x00000027ff27c212 */ /* 0x000fc400078e33ff */
[----:B------:R-:W-:Y:S02]  /*3810*/  LOP3.LUT R28, R33, R28, RZ, 0xc0, !PT ;  /* 0x0000001c211c7212 */ /* 0x000fe400078ec0ff */
[----:B------:R-:W-:Y:S02]  /*3820*/  VOTE.ANY R33, PT, P5 ;  /* 0x0000000000217806 */ /* 0x000fe400028e0100 */
[----:B------:R-:W-:Y:S02]  /*3830*/  LOP3.LUT R28, R39, R28, RZ, 0xc0, !PT ;  /* 0x0000001c271c7212 */ /* 0x000fe400078ec0ff */
[----:B------:R-:W-:Y:S02]  /*3840*/  VOTE.ANY R39, PT, P6 ;  /* 0x0000000000277806 */ /* 0x000fe400030e0100 */
[----:B------:R-:W-:Y:S02]  /*3850*/  @!P5 LOP3.LUT R33, RZ, R33, RZ, 0x33, !PT ;  /* 0x00000021ff21d212 */ /* 0x000fe400078e33ff */
[----:B------:R-:W-:-:S02]  /*3860*/  VOTE.ANY R41, PT, P0 ;  /* 0x0000000000297806 */ /* 0x000fc400000e0100 */
[----:B------:R-:W-:Y:S02]  /*3870*/  @!P6 LOP3.LUT R39, RZ, R39, RZ, 0x33, !PT ;  /* 0x00000027ff27e212 */ /* 0x000fe400078e33ff */
[----:B------:R-:W-:Y:S02]  /*3880*/  LOP3.LUT R28, R33, R28, RZ, 0xc0, !PT ;  /* 0x0000001c211c7212 */ /* 0x000fe400078ec0ff */
[----:B------:R-:W-:Y:S02]  /*3890*/  @!P0 LOP3.LUT R41, RZ, R41, RZ, 0x33, !PT ;  /* 0x00000029ff298212 */ /* 0x000fe400078e33ff */
[----:B------:R-:W-:Y:S02]  /*38a0*/  LOP3.LUT R28, R39, R28, RZ, 0xc0, !PT ;  /* 0x0000001c271c7212 */ /* 0x000fe400078ec0ff */
[----:B------:R-:W-:Y:S02]  /*38b0*/  ISETP.NE.AND P0, PT, R21, 0x7fffffff, PT ;  /* 0x7fffffff1500780c */ /* 0x000fe40003f05270 */
[----:B------:R-:W-:-:S02]  /*38c0*/  LOP3.LUT R39, R41, R28, RZ, 0xc0, !PT ;  /* 0x0000001c29277212 */ /* 0x000fc400078ec0ff */
[----:B------:R-:W-:Y:S02]  /*38d0*/  SEL R28, R21, 0x80000000, P0 ;  /* 0x80000000151c7807 */ /* 0x000fe40000000000 */
[----:B------:R-:W4:Y:S01]  /*38e0*/  FLO.U32 R41, R39 ;  /* 0x0000002700297300 */ /* 0x000f2200000e0000 */
[----:B------:R-:W-:Y:S02]  /*38f0*/  LOP3.LUT R38, R4, R39, RZ, 0xc0, !PT ;  /* 0x0000002704267212 */ /* 0x000fe400078ec0ff */
[----:B------:R-:W-:Y:S01]  /*3900*/  SHF.R.U32.HI R30, RZ, UR4, R28 ;  /* 0x00000004ff1e7c19 */ /* 0x000fe2000801161c */
[----:B------:R-:W-:-:S03]  /*3910*/  IMAD.MOV.U32 R28, RZ, RZ, RZ ;  /* 0x000000ffff1c7224 */ /* 0x000fc600078e00ff */
[----:B------:R-:W-:Y:S01]  /*3920*/  LOP3.LUT R33, R30, R7, RZ, 0x30, !PT ;  /* 0x000000071e217212 */ /* 0x000fe200078e30ff */
[----:B------:R-:W0:Y:S01]  /*3930*/  POPC R38, R38 ;  /* 0x0000002600267309 */ /* 0x000e220000000000 */
[----:B----4-:R-:W-:-:S13]  /*3940*/  ISETP.NE.AND P0, PT, R26, R41, PT ;  /* 0x000000291a00720c */ /* 0x010fda0003f05270 */
[----:B0-23--:R-:W-:Y:S05]  /*3950*/  @P0 BRA `(.L_x_36) ;  /* 0x0000000000080947 */ /* 0x00dfea0003800000 */
[----:B------:R-:W-:-:S05]  /*3960*/  IMAD R31, R31, 0x4, R6 ;  /* 0x000000041f1f7824 */ /* 0x000fca00078e0206 */
[----:B------:R0:W2:Y:S02]  /*3970*/  ATOMS.ADD R28, [R31], R38 ;  /* 0x000000261f1c738c */ /* 0x0000a40000000000 */
.L_x_36:
[----:B------:R-:W-:Y:S05]  /*3980*/  BSYNC.RECONVERGENT B0 ;  /* 0x0000000000007941 */ /* 0x000fea0003800200 */
.L_x_35:
        /* <DEDUP_REMOVED lines=39> */
.L_x_38:
[----:B------:R-:W-:Y:S05]  /*3c00*/  BSYNC.RECONVERGENT B0 ;  /* 0x0000000000007941 */ /* 0x000fea0003800200 */
.L_x_37:
        /* <DEDUP_REMOVED lines=39> */
.L_x_40:
[----:B------:R-:W-:Y:S05]  /*3e80*/  BSYNC.RECONVERGENT B0 ;  /* 0x0000000000007941 */ /* 0x000fea0003800200 */
.L_x_39:
        /* <DEDUP_REMOVED lines=39> */
.L_x_42:
[----:B------:R-:W-:Y:S05]  /*4100*/  BSYNC.RECONVERGENT B0 ;  /* 0x0000000000007941 */ /* 0x000fea0003800200 */
.L_x_41:
[----:B------:R-:W-:Y:S01]  /*4110*/  R2P PR, R31, 0x7f ;  /* 0x0000007f1f007804 */ /* 0x000fe20000000000 */
[----:B--2---:R2:W3:Y:S01]  /*4120*/  SHFL.IDX PT, R52, R52, R35, 0x1f ;  /* 0x00001f2334347589 */ /* 0x0044e200000e0000 */
[----:B------:R-:W-:Y:S11]  /*4130*/  BSSY.RECONVERGENT B0, `(.L_x_43) ;  /* 0x0000025000007945 */ /* 0x000ff60003800200 */
[----:B------:R-:W-:-:S02]  /*4140*/  VOTE.ANY R28, PT, P0 ;  /* 0x00000000001c7806 */ /* 0x000fc400000e0100 */
[----:B------:R-:W-:Y:S02]  /*4150*/  VOTE.ANY R33, PT, P1 ;  /* 0x0000000000217806 */ /* 0x000fe400008e0100 */
[----:B------:R-:W-:Y:S02]  /*4160*/  @!P0 LOP3.LUT R28, RZ, R28, RZ, 0x33, !PT ;  /* 0x0000001cff1c8212 */ /* 0x000fe400078e33ff */
[----:B------:R-:W-:Y:S02]  /*4170*/  @!P1 LOP3.LUT R33, RZ, R33, RZ, 0x33, !PT ;  /* 0x00000021ff219212 */ /* 0x000fe400078e33ff */
[----:B------:R-:W-:Y:S02]  /*4180*/  VOTE.ANY R47, PT, P2 ;  /* 0x00000000002f7806 */ /* 0x000fe400010e0100 */
[----:B------:R-:W-:Y:S02]  /*4190*/  LOP3.LUT R28, R33, R28, RZ, 0xc0, !PT ;  /* 0x0000001c211c7212 */ /* 0x000fe400078ec0ff */
[----:B------:R-:W-:-:S02]  /*41a0*/  VOTE.ANY R33, PT, P3 ;  /* 0x0000000000217806 */ /* 0x000fc400018e0100 */
[----:B------:R-:W-:Y:S02]  /*41b0*/  @!P2 LOP3.LUT R47, RZ, R47, RZ, 0x33, !PT ;  /* 0x0000002fff2fa212 */ /* 0x000fe400078e33ff */
[----:B------:R-:W-:Y:S02]  /*41c0*/  @!P3 LOP3.LUT R33, RZ, R33, RZ, 0x33, !PT ;  /* 0x00000021ff21b212 */ /* 0x000fe400078e33ff */
[----:B------:R-:W-:Y:S02]  /*41d0*/  LOP3.LUT R28, R47, R28, RZ, 0xc0, !PT ;  /* 0x0000001c2f1c7212 */ /* 0x000fe400078ec0ff */
[----:B------:R-:W-:Y:S02]  /*41e0*/  LOP3.LUT P0, RZ, R31, 0x80, RZ, 0xc0, !PT ;  /* 0x000000801fff7812 */ /* 0x000fe4000780c0ff */
[----:B------:R-:W-:Y:S02]  /*41f0*/  VOTE.ANY R47, PT, P4 ;  /* 0x00000000002f7806 */ /* 0x000fe400020e0100 */
[----:B------:R-:W-:-:S02]  /*4200*/  LOP3.LUT R28, R33, R28, RZ, 0xc0, !PT ;  /* 0x0000001c211c7212 */ /* 0x000fc400078ec0ff */
[----:B------:R-:W-:Y:S02]  /*4210*/  VOTE.ANY R33, PT, P5 ;  /* 0x0000000000217806 */ /* 0x000fe400028e0100 */
[----:B------:R-:W-:Y:S02]  /*4220*/  @!P4 LOP3.LUT R47, RZ, R47, RZ, 0x33, !PT ;  /* 0x0000002fff2fc212 */ /* 0x000fe400078e33ff */
[----:B------:R-:W-:Y:S02]  /*4230*/  @!P5 LOP3.LUT R33, RZ, R33, RZ, 0x33, !PT ;  /* 0x00000021ff21d212 */ /* 0x000fe400078e33ff */
[----:B------:R-:W-:Y:S02]  /*4240*/  LOP3.LUT R28, R47, R28, RZ, 0xc0, !PT ;  /* 0x0000001c2f1c7212 */ /* 0x000fe400078ec0ff */
[----:B------:R-:W-:Y:S02]  /*4250*/  VOTE.ANY R47, PT, P6 ;  /* 0x00000000002f7806 */ /* 0x000fe400030e0100 */
[----:B------:R-:W-:-:S02]  /*4260*/  LOP3.LUT R28, R33, R28, RZ, 0xc0, !PT ;  /* 0x0000001c211c7212 */ /* 0x000fc400078ec0ff */
[----:B------:R-:W-:Y:S02]  /*4270*/  VOTE.ANY R33, PT, P0 ;  /* 0x0000000000217806 */ /* 0x000fe400000e0100 */
[----:B------:R-:W-:Y:S02]  /*4280*/  @!P6 LOP3.LUT R47, RZ, R47, RZ, 0x33, !PT ;  /* 0x0000002fff2fe212 */ /* 0x000fe400078e33ff */
        /* <DEDUP_REMOVED lines=13> */
[----:B------:R-:W-:-:S06]  /*4360*/  IMAD R30, R31, 0x4, R6 ;  /* 0x000000041f1e7824 */ /* 0x000fcc00078e0206 */
[----:B------:R0:W2:Y:S02]  /*4370*/  ATOMS.ADD R30, [R30], R47 ;  /* 0x0000002f1e1e738c */ /* 0x0000a40000000000 */
.L_x_44:
[----:B------:R-:W-:Y:S05]  /*4380*/  BSYNC.RECONVERGENT B0 ;  /* 0x0000000000007941 */ /* 0x000fea0003800200 */
.L_x_43:
[----:B------:R-:W-:Y:S01]  /*4390*/  R2P PR, R33, 0x7f ;  /* 0x0000007f21007804 */ /* 0x000fe20000000000 */
[----:B--2---:R2:W3:Y:S01]  /*43a0*/  SHFL.IDX PT, R50, R30, R50, 0x1f ;  /* 0x00001f321e327589 */ /* 0x0044e200000e0000 */
[----:B------:R-:W-:Y:S01]  /*43b0*/  BSSY.RECONVERGENT B0, `(.L_x_45) ;  /* 0x0000025000007945 */ /* 0x000fe20003800200 */
[----:B------:R-:W-:-:S10]  /*43c0*/  IMAD.MOV.U32 R48, RZ, RZ, RZ ;  /* 0x000000ffff307224 */ /* 0x000fd400078e00ff */
[----:B------:R-:W-:Y:S02]  /*43d0*/  VOTE.ANY R28, PT, P0 ;  /* 0x00000000001c7806 */ /* 0x000fe400000e0100 */
[----:B------:R-:W-:Y:S02]  /*43e0*/  VOTE.ANY R31, PT, P1 ;  /* 0x00000000001f7806 */ /* 0x000fe400008e0100 */
[----:B------:R-:W-:Y:S02]  /*43f0*/  @!P0 LOP3.LUT R28, RZ, R28, RZ, 0x33, !PT ;  /* 0x0000001cff1c8212 */ /* 0x000fe400078e33ff */
[----:B------:R-:W-:Y:S02]  /*4400*/  @!P1 LOP3.LUT R31, RZ, R31, RZ, 0x33, !PT ;  /* 0x0000001fff1f9212 */ /* 0x000fe400078e33ff */
[----:B------:R-:W-:Y:S02]  /*4410*/  LOP3.LUT P0, RZ, R33, 0x80, RZ, 0xc0, !PT ;  /* 0x0000008021ff7812 */ /* 0x000fe4000780c0ff */
[----:B------:R-:W-:-:S02]  /*4420*/  LOP3.LUT R28, R31, R28, RZ, 0xc0, !PT ;  /* 0x0000001c1f1c7212 */ /* 0x000fc400078ec0ff */
[----:B------:R-:W-:-:S04]  /*4430*/  VOTE.ANY R31, PT, P2 ;  /* 0x00000000001f7806 */ /* 0x000fc800010e0100 */
[----:B------:R-:W-:-:S04]  /*4440*/  @!P2 LOP3.LUT R31, RZ, R31, RZ, 0x33, !PT ;  /* 0x0000001fff1fa212 */ /* 0x000fc800078e33ff */
[----:B------:R-:W-:Y:S02]  /*4450*/  LOP3.LUT R28, R31, R28, RZ, 0xc0, !PT ;  /* 0x0000001c1f1c7212 */ /* 0x000fe400078ec0ff */
        /* <DEDUP_REMOVED lines=13> */
[----:B------:R-:W-:Y:S02]  /*4530*/  @!P0 LOP3.LUT R31, RZ, R31, RZ, 0x33, !PT ;  /* 0x0000001fff1f8212 */ /* 0x000fe400078e33ff */
[C---:B------:R-:W-:Y:S02]  /*4540*/  ISETP.NE.AND P0, PT, R16.reuse, 0x7fffffff, PT ;  /* 0x7fffffff1000780c */ /* 0x040fe40003f05270 */
[----:B------:R-:W-:Y:S02]  /*4550*/  LOP3.LUT R35, R31, R28, RZ, 0xc0, !PT ;  /* 0x0000001c1f237212 */ /* 0x000fe400078ec0ff */
[----:B------:R-:W-:Y:S02]  /*4560*/  SEL R28, R16, 0x80000000, P0 ;  /* 0x80000000101c7807 */ /* 0x000fe40000000000 */
[----:B------:R-:W4:Y:S02]  /*4570*/  FLO.U32 R31, R35 ;  /* 0x00000023001f7300 */ /* 0x000f2400000e0000 */
[----:B------:R-:W-:-:S02]  /*4580*/  SHF.R.U32.HI R40, RZ, UR4, R28 ;  /* 0x00000004ff287c19 */ /* 0x000fc4000801161c */
[----:B------:R-:W-:Y:S02]  /*4590*/  LOP3.LUT R28, R4, R35, RZ, 0xc0, !PT ;  /* 0x00000023041c7212 */ /* 0x000fe400078ec0ff */
[----:B------:R-:W-:-:S04]  /*45a0*/  LOP3.LUT R40, R40, R7, RZ, 0x30, !PT ;  /* 0x0000000728287212 */ /* 0x000fc800078e30ff */
[----:B------:R-:W0:Y:S01]  /*45b0*/  POPC R28, R28 ;  /* 0x0000001c001c7309 */ /* 0x000e220000000000 */
[----:B----4-:R-:W-:-:S13]  /*45c0*/  ISETP.NE.AND P0, PT, R26, R31, PT ;  /* 0x0000001f1a00720c */ /* 0x010fda0003f05270 */
[----:B0-23--:R-:W-:Y:S05]  /*45d0*/  @P0 BRA `(.L_x_46) ;  /* 0x0000000000080947 */ /* 0x00dfea0003800000 */
[----:B------:R-:W-:-:S05]  /*45e0*/  IMAD R33, R33, 0x4, R6 ;  /* 0x0000000421217824 */ /* 0x000fca00078e0206 */
[----:B------:R0:W2:Y:S02]  /*45f0*/  ATOMS.ADD R48, [R33], R28 ;  /* 0x0000001c2130738c */ /* 0x0000a40000000000 */
.L_x_46:
[----:B------:R-:W-:Y:S05]  /*4600*/  BSYNC.RECONVERGENT B0 ;  /* 0x0000000000007941 */ /* 0x000fea0003800200 */
.L_x_45:
[----:B------:R-:W-:Y:S01]  /*4610*/  R2P PR, R40, 0x7f ;  /* 0x0000007f28007804 */ /* 0x000fe20000000000 */
[----:B--2---:R2:W3:Y:S01]  /*4620*/  SHFL.IDX PT, R31, R48, R31, 0x1f ;  /* 0x00001f1f301f7589 */ /* 0x0044e200000e0000 */
[----:B------:R-:W-:Y:S11]  /*4630*/  BSSY.RECONVERGENT B0, `(.L_x_47) ;  /* 0x0000025000007945 */ /* 0x000ff60003800200 */
[----:B------:R-:W-:-:S02]  /*4640*/  VOTE.ANY R30, PT, P0 ;  /* 0x00000000001e7806 */ /* 0x000fc400000e0100 */
[----:B0-----:R-:W-:Y:S02]  /*4650*/  VOTE.ANY R33, PT, P1 ;  /* 0x0000000000217806 */ /* 0x001fe400008e0100 */
[----:B------:R-:W-:Y:S02]  /*4660*/  @!P0 LOP3.LUT R30, RZ, R30, RZ, 0x33, !PT ;  /* 0x0000001eff1e8212 */ /* 0x000fe400078e33ff */
[----:B------:R-:W-:Y:S02]  /*4670*/  @!P1 LOP3.LUT R33, RZ, R33, RZ, 0x33, !PT ;  /* 0x00000021ff219212 */ /* 0x000fe400078e33ff */
[----:B------:R-:W-:Y:S02]  /*4680*/  LOP3.LUT P0, RZ, R40, 0x80, RZ, 0xc0, !PT ;  /* 0x0000008028ff7812 */ /* 0x000fe4000780c0ff */
[----:B------:R-:W-:Y:S02]  /*4690*/  LOP3.LUT R30, R33, R30, RZ, 0xc0, !PT ;  /* 0x0000001e211e7212 */ /* 0x000fe400078ec0ff */
[----:B------:R-:W-:-:S04]  /*46a0*/  VOTE.ANY R33, PT, P2 ;  /* 0x0000000000217806 */ /* 0x000fc800010e0100 */
[----:B------:R-:W-:-:S04]  /*46b0*/  @!P2 LOP3.LUT R33, RZ, R33, RZ, 0x33, !PT ;  /* 0x00000021ff21a212 */ /* 0x000fc800078e33ff */
[----:B------:R-:W-:Y:S02]  /*46c0*/  LOP3.LUT R30, R33, R30, RZ, 0xc0, !PT ;  /* 0x0000001e211e7212 */ /* 0x000fe400078ec0ff */
[----:B------:R-:W-:Y:S02]  /*46d0*/  VOTE.ANY R33, PT, P3 ;  /* 0x0000000000217806 */ /* 0x000fe400018e0100 */
[----:B------:R-:W-:Y:S02]  /*46e0*/  VOTE.ANY R35, PT, P0 ;  /* 0x0000000000237806 */ /* 0x000fe400000e0100 */
[----:B------:R-:W-:Y:S02]  /*46f0*/  @!P3 LOP3.LUT R33, RZ, R33, RZ, 0x33, !PT ;  /* 0x00000021ff21b212 */ /* 0x000fe400078e33ff */
[----:B------:R-:W-:Y:S02]  /*4700*/  @!P0 LOP3.LUT R35, RZ, R35, RZ, 0x33, !PT ;  /* 0x00000023ff238212 */ /* 0x000fe400078e33ff */
[----:B------:R-:W-:-:S02]  /*4710*/  LOP3.LUT R30, R33, R30, RZ, 0xc0, !PT ;  /* 0x0000001e211e7212 */ /* 0x000fc400078ec0ff */
[----:B------:R-:W-:Y:S02]  /*4720*/  VOTE.ANY R33, PT, P4 ;  /* 0x0000000000217806 */ /* 0x000fe400020e0100 */
[----:B------:R-:W-:Y:S02]  /*4730*/  ISETP.NE.AND P0, PT, R15, 0x7fffffff, PT ;  /* 0x7fffffff0f00780c */ /* 0x000fe40003f05270 */
[----:B------:R-:W-:-:S04]  /*4740*/  @!P4 LOP3.LUT R33, RZ, R33, RZ, 0x33, !PT ;  /* 0x00000021ff21c212 */ /* 0x000fc800078e33ff */
[----:B------:R-:W-:Y:S02]  /*4750*/  LOP3.LUT R30, R33, R30, RZ, 0xc0, !PT ;  /* 0x0000001e211e7212 */ /* 0x000fe400078ec0ff */
[----:B------:R-:W-:-:S04]  /*4760*/  VOTE.ANY R33, PT, P5 ;  /* 0x0000000000217806 */ /* 0x000fc800028e0100 */
[----:B------:R-:W-:-:S04]  /*4770*/  @!P5 LOP3.LUT R33, RZ, R33, RZ, 0x33, !PT ;  /* 0x00000021ff21d212 */ /* 0x000fc800078e33ff */
[----:B------:R-:W-:Y:S02]  /*4780*/  LOP3.LUT R30, R33, R30, RZ, 0xc0, !PT ;  /* 0x0000001e211e7212 */ /* 0x000fe400078ec0ff */
[----:B------:R-:W-:-:S04]  /*4790*/  VOTE.ANY R33, PT, P6 ;  /* 0x0000000000217806 */ /* 0x000fc800030e0100 */
[----:B------:R-:W-:-:S04]  /*47a0*/  @!P6 LOP3.LUT R33, RZ, R33, RZ, 0x33, !PT ;  /* 0x00000021ff21e212 */ /* 0x000fc800078e33ff */
[----:B------:R-:W-:-:S04]  /*47b0*/  LOP3.LUT R30, R33, R30, RZ, 0xc0, !PT ;  /* 0x0000001e211e7212 */ /* 0x000fc800078ec0ff */
[----:B------:R-:W-:Y:S02]  /*47c0*/  LOP3.LUT R35, R35, R30, RZ, 0xc0, !PT ;  /* 0x0000001e23237212 */ /* 0x000fe400078ec0ff */
[----:B------:R-:W-:Y:S02]  /*47d0*/  SEL R30, R15, 0x80000000, P0 ;  /* 0x800000000f1e7807 */ /* 0x000fe40000000000 */
[----:B------:R0:W4:Y:S02]  /*47e0*/  FLO.U32 R33, R35 ;  /* 0x0000002300217300 */ /* 0x00012400000e0000 */
[----:B------:R-:W-:Y:S02]  /*47f0*/  SHF.R.U32.HI R46, RZ, UR4, R30 ;  /* 0x00000004ff2e7c19 */ /* 0x000fe4000801161e */
[----:B------:R-:W-:Y:S02]  /*4800*/  LOP3.LUT R30, R4, R35, RZ, 0xc0, !PT ;  /* 0x00000023041e7212 */ /* 0x000fe400078ec0ff */
[----:B------:R-:W-:Y:S01]  /*4810*/  LOP3.LUT R46, R46, R7, RZ, 0x30, !PT ;  /* 0x000000072e2e7212 */ /* 0x000fe200078e30ff */
[----:B0-----:R-:W-:-:S03]  /*4820*/  IMAD.MOV.U32 R35, RZ, RZ, RZ ;  /* 0x000000ffff237224 */ /* 0x001fc600078e00ff */
[----:B------:R-:W0:Y:S01]  /*4830*/  POPC R30, R30 ;  /* 0x0000001e001e7309 */ /* 0x000e220000000000 */
[----:B----4-:R-:W-:-:S13]  /*4840*/  ISETP.NE.AND P0, PT, R26, R33, PT ;  /* 0x000000211a00720c */ /* 0x010fda0003f05270 */
[----:B0-23--:R-:W-:Y:S05]  /*4850*/  @P0 BRA `(.L_x_48) ;  /* 0x0000000000080947 */ /* 0x00dfea0003800000 */
[----:B------:R-:W-:-:S06]  /*4860*/  IMAD R35, R40, 0x4, R6 ;  /* 0x0000000428237824 */ /* 0x000fcc00078e0206 */
[----:B------:R0:W2:Y:S02]  /*4870*/  ATOMS.ADD R35, [R35], R30 ;  /* 0x0000001e2323738c */ /* 0x0000a40000000000 */
.L_x_48:
[----:B------:R-:W-:Y:S05]  /*4880*/  BSYNC.RECONVERGENT B0 ;  /* 0x0000000000007941 */ /* 0x000fea0003800200 */
.L_x_47:
[----:B------:R-:W-:Y:S01]  /*4890*/  R2P PR, R46, 0x7f ;  /* 0x0000007f2e007804 */ /* 0x000fe20000000000 */
[----:B------:R-:W-:Y:S01]  /*48a0*/  IMAD.IADD R32, R32, 0x1, R53 ;  /* 0x0000000120207824 */ /* 0x000fe200078e0235 */
[----:B--2---:R2:W3:Y:S01]  /*48b0*/  SHFL.IDX PT, R33, R35, R33, 0x1f ;  /* 0x00001f2123217589 */ /* 0x0044e200000e0000 */
[----:B------:R-:W-:Y:S01]  /*48c0*/  IMAD.IADD R34, R34, 0x1, R37 ;  /* 0x0000000122227824 */ /* 0x000fe200078e0225 */
[----:B------:R-:W-:Y:S09]  /*48d0*/  BSSY.RECONVERGENT B0, `(.L_x_49) ;  /* 0x0000025000007945 */ /* 0x000ff20003800200 */
[----:B------:R-:W-:-:S02]  /*48e0*/  VOTE.ANY R40, PT, P0 ;  /* 0x0000000000287806 */ /* 0x000fc400000e0100 */
[----:B------:R-:W-:Y:S02]  /*48f0*/  VOTE.ANY R53, PT, P1 ;  /* 0x0000000000357806 */ /* 0x000fe400008e0100 */
[----:B------:R-:W-:Y:S02]  /*4900*/  @!P0 LOP3.LUT R40, RZ, R40, RZ, 0x33, !PT ;  /* 0x00000028ff288212 */ /* 0x000fe400078e33ff */
[----:B------:R-:W-:Y:S02]  /*4910*/  @!P1 LOP3.LUT R53, RZ, R53, RZ, 0x33, !PT ;  /* 0x00000035ff359212 */ /* 0x000fe400078e33ff */
[----:B------:R-:W-:Y:S02]  /*4920*/  LOP3.LUT P0, RZ, R46, 0x80, RZ, 0xc0, !PT ;  /* 0x000000802eff7812 */ /* 0x000fe4000780c0ff */
        /* <DEDUP_REMOVED lines=21> */
[----:B------:R4:W5:Y:S02]  /*4a80*/  FLO.U32 R40, R48 ;  /* 0x0000003000287300 */ /* 0x00096400000e0000 */
[----:B------:R-:W-:-:S04]  /*4a90*/  SHF.R.U32.HI R37, RZ, UR4, R37 ;  /* 0x00000004ff257c19 */ /* 0x000fc80008011625 */
[----:B------:R-:W-:Y:S01]  /*4aa0*/  LOP3.LUT R53, R37, R7, RZ, 0x30, !PT ;  /* 0x0000000725357212 */ /* 0x000fe200078e30ff */
[----:B------:R-:W-:Y:S01]  /*4ab0*/  IMAD.MOV.U32 R37, RZ, RZ, RZ ;  /* 0x000000ffff257224 */ /* 0x000fe200078e00ff */
[----:B----4-:R-:W-:-:S04]  /*4ac0*/  LOP3.LUT R48, R4, R48, RZ, 0xc0, !PT ;  /* 0x0000003004307212 */ /* 0x010fc800078ec0ff */
[----:B--2---:R2:W4:Y:S01]  /*4ad0*/  POPC R35, R48 ;  /* 0x0000003000237309 */ /* 0x0045220000000000 */
[----:B-----5:R-:W-:-:S13]  /*4ae0*/  ISETP.NE.AND P0, PT, R26, R40, PT ;  /* 0x000000281a00720c */ /* 0x020fda0003f05270 */
[----:B--234-:R-:W-:Y:S05]  /*4af0*/  @P0 BRA `(.L_x_50) ;  /* 0x0000000000080947 */ /* 0x01cfea0003800000 */
[----:B------:R-:W-:-:S05]  /*4b00*/  IMAD R46, R46, 0x4, R6 ;  /* 0x000000042e2e7824 */ /* 0x000fca00078e0206 */
[----:B------:R2:W3:Y:S02]  /*4b10*/  ATOMS.ADD R37, [R46], R35 ;  /* 0x000000232e25738c */ /* 0x0004e40000000000 */
.L_x_50:
[----:B------:R-:W-:Y:S05]  /*4b20*/  BSYNC.RECONVERGENT B0 ;  /* 0x0000000000007941 */ /* 0x000fea0003800200 */
.L_x_49:
[----:B------:R-:W-:Y:S01]  /*4b30*/  R2P PR, R53, 0x7f ;  /* 0x0000007f35007804 */ /* 0x000fe20000000000 */
[----:B------:R-:W-:Y:S01]  /*4b40*/  IMAD.IADD R36, R51, 0x1, R36 ;  /* 0x0000000133247824 */ /* 0x000fe200078e0224 */
[----:B---3--:R3:W4:Y:S01]  /*4b50*/  SHFL.IDX PT, R40, R37, R40, 0x1f ;  /* 0x00001f2825287589 */ /* 0x00872200000e0000 */
[----:B------:R-:W-:Y:S01]  /*4b60*/  IMAD.IADD R38, R38, 0x1, R41 ;  /* 0x0000000126267824 */ /* 0x000fe200078e0229 */
[----:B------:R-:W-:Y:S09]  /*4b70*/  BSSY.RECONVERGENT B0, `(.L_x_51) ;  /* 0x0000025000007945 */ /* 0x000ff20003800200 */
[----:B--2---:R-:W-:-:S02]  /*4b80*/  VOTE.ANY R46, PT, P0 ;  /* 0x00000000002e7806 */ /* 0x004fc400000e0100 */
        /* <DEDUP_REMOVED lines=22> */
[----:B------:R-:W-:Y:S02]  /*4cf0*/  ISETP.NE.AND P0, PT, R13, 0x7fffffff, PT ;  /* 0x7fffffff0d00780c */ /* 0x000fe40003f05270 */
[----:B------:R-:W-:Y:S02]  /*4d00*/  LOP3.LUT R48, R51, R46, RZ, 0xc0, !PT ;  /* 0x0000002e33307212 */ /* 0x000fe400078ec0ff */
[----:B------:R-:W-:Y:S02]  /*4d10*/  SEL R41, R13, 0x80000000, P0 ;  /* 0x800000000d297807 */ /* 0x000fe40000000000 */
[----:B------:R2:W5:Y:S02]  /*4d20*/  FLO.U32 R46, R48 ;  /* 0x00000030002e7300 */ /* 0x00056400000e0000 */
[----:B------:R-:W-:-:S04]  /*4d30*/  SHF.R.U32.HI R41, RZ, UR4, R41 ;  /* 0x00000004ff297c19 */ /* 0x000fc80008011629 */
[----:B------:R-:W-:Y:S01]  /*4d40*/  LOP3.LUT R51, R41, R7, RZ, 0x30, !PT ;  /* 0x0000000729337212 */ /* 0x000fe200078e30ff */
[----:B------:R-:W-:Y:S01]  /*4d50*/  IMAD.MOV.U32 R41, RZ, RZ, RZ ;  /* 0x000000ffff297224 */ /* 0x000fe200078e00ff */
[----:B--2---:R-:W-:-:S04]  /*4d60*/  LOP3.LUT R48, R4, R48, RZ, 0xc0, !PT ;  /* 0x0000003004307212 */ /* 0x004fc800078ec0ff */
[----:B---3--:R2:W3:Y:S01]  /*4d70*/  POPC R37, R48 ;  /* 0x0000003000257309 */ /* 0x0084e20000000000 */
[----:B-----5:R-:W-:-:S13]  /*4d80*/  ISETP.NE.AND P0, PT, R26, R46, PT ;  /* 0x0000002e1a00720c */ /* 0x020fda0003f05270 */
[----:B--234-:R-:W-:Y:S05]  /*4d90*/  @P0 BRA `(.L_x_52) ;  /* 0x0000000000080947 */ /* 0x01cfea0003800000 */
[----:B------:R-:W-:-:S05]  /*4da0*/  IMAD R48, R53, 0x4, R6 ;  /* 0x0000000435307824 */ /* 0x000fca00078e0206 */
[----:B------:R2:W3:Y:S02]  /*4db0*/  ATOMS.ADD R41, [R48], R37 ;  /* 0x000000253029738c */ /* 0x0004e40000000000 */
.L_x_52:
[----:B------:R-:W-:Y:S05]  /*4dc0*/  BSYNC.RECONVERGENT B0 ;  /* 0x0000000000007941 */ /* 0x000fea0003800200 */
.L_x_51:
        /* <DEDUP_REMOVED lines=31> */
[----:B------:R-:W2:Y:S02]  /*4fc0*/  FLO.U32 R39, R53 ;  /* 0x0000003500277300 */ /* 0x000ea400000e0000 */
[----:B------:R-:W-:-:S02]  /*4fd0*/  SHF.R.U32.HI R48, RZ, UR4, R43 ;  /* 0x00000004ff307c19 */ /* 0x000fc4000801162b */
[----:B------:R-:W-:Y:S02]  /*4fe0*/  LOP3.LUT R43, R4, R53, RZ, 0xc0, !PT ;  /* 0x00000035042b7212 */ /* 0x000fe400078ec0ff */
[----:B---3--:R-:W-:Y:S01]  /*4ff0*/  LOP3.LUT R41, R48, R7, RZ, 0x30, !PT ;  /* 0x0000000730297212 */ /* 0x008fe200078e30ff */
[----:B------:R-:W-:-:S03]  /*5000*/  IMAD.MOV.U32 R48, RZ, RZ, RZ ;  /* 0x000000ffff307224 */ /* 0x000fc600078e00ff */
[----:B------:R-:W3:Y:S01]  /*5010*/  POPC R43, R43 ;  /* 0x0000002b002b7309 */ /* 0x000ee20000000000 */
[----:B--2---:R-:W-:-:S13]  /*5020*/  ISETP.NE.AND P0, PT, R26, R39, PT ;  /* 0x000000271a00720c */ /* 0x004fda0003f05270 */
[----:B---34-:R-:W-:Y:S05]  /*5030*/  @P0 BRA `(.L_x_54) ;  /* 0x0000000000080947 */ /* 0x018fea0003800000 */
[----:B------:R-:W-:-:S06]  /*5040*/  IMAD R48, R51, 0x4, R6 ;  /* 0x0000000433307824 */ /* 0x000fcc00078e0206 */
[----:B------:R2:W3:Y:S02]  /*5050*/  ATOMS.ADD R48, [R48], R43 ;  /* 0x0000002b3030738c */ /* 0x0004e40000000000 */
.L_x_54:
[----:B------:R-:W-:Y:S05]  /*5060*/  BSYNC.RECONVERGENT B0 ;  /* 0x0000000000007941 */ /* 0x000fea0003800200 */
.L_x_53:
[----:B------:R-:W-:Y:S01]  /*5070*/  R2P PR, R41, 0x7f ;  /* 0x0000007f29007804 */ /* 0x000fe20000000000 */
[----:B------:R-:W-:Y:S01]  /*5080*/  IMAD.IADD R52, R49, 0x1, R52 ;  /* 0x0000000131347824 */ /* 0x000fe200078e0234 */
[----:B---3--:R3:W4:Y:S01]  /*5090*/  SHFL.IDX PT, R48, R48, R39, 0x1f ;  /* 0x00001f2730307589 */ /* 0x00872200000e0000 */
        /* <DEDUP_REMOVED lines=28> */
[----:B------:R5:W0:Y:S01]  /*5260*/  FLO.U32 R49, R51 ;  /* 0x0000003300317300 */ /* 0x000a2200000e0000 */
[----:B------:R-:W-:Y:S02]  /*5270*/  LOP3.LUT R53, R4, R51, RZ, 0xc0, !PT ;  /* 0x0000003304357212 */ /* 0x000fe400078ec0ff */
[----:B------:R-:W-:-:S05]  /*5280*/  SHF.R.U32.HI R47, RZ, UR4, R47 ;  /* 0x00000004ff2f7c19 */ /* 0x000fca000801162f */
[----:B------:R-:W1:Y:S01]  /*5290*/  POPC R53, R53 ;  /* 0x0000003500357309 */ /* 0x000e620000000000 */
[----:B-----5:R-:W-:Y:S01]  /*52a0*/  LOP3.LUT R51, R47, R7, RZ, 0x30, !PT ;  /* 0x000000072f337212 */ /* 0x020fe200078e30ff */
[----:B------:R-:W-:Y:S01]  /*52b0*/  IMAD.MOV.U32 R47, RZ, RZ, RZ ;  /* 0x000000ffff2f7224 */ /* 0x000fe200078e00ff */
[----:B0-----:R-:W-:-:S13]  /*52c0*/  ISETP.NE.AND P0, PT, R26, R49, PT ;  /* 0x000000311a00720c */ /* 0x001fda0003f05270 */
[----:B-1-34-:R-:W-:Y:S05]  /*52d0*/  @P0 BRA `(.L_x_56) ;  /* 0x0000000000080947 */ /* 0x01afea0003800000 */
[----:B------:R-:W-:-:S05]  /*52e0*/  IMAD R41, R41, 0x4, R6 ;  /* 0x0000000429297824 */ /* 0x000fca00078e0206 */
[----:B------:R0:W1:Y:S02]  /*52f0*/  ATOMS.ADD R47, [R41], R53 ;  /* 0x00000035292f738c */ /* 0x0000640000000000 */
.L_x_56:
[----:B------:R-:W-:Y:S05]  /*5300*/  BSYNC.RECONVERGENT B0 ;  /* 0x0000000000007941 */ /* 0x000fea0003800200 */
.L_x_55:
[----:B------:R-:W-:Y:S01]  /*5310*/  R2P PR, R51, 0x7f ;  /* 0x0000007f33007804 */ /* 0x000fe20000000000 */
[----:B------:R-:W-:Y:S01]  /*5320*/  IMAD.IADD R28, R28, 0x1, R31 ;  /* 0x000000011c1c7824 */ /* 0x000fe200078e021f */
[----:B-1----:R1:W3:Y:S01]  /*5330*/  SHFL.IDX PT, R47, R47, R49, 0x1f ;  /* 0x00001f312f2f7589 */ /* 0x0022e200000e0000 */
        /* <DEDUP_REMOVED lines=28> */
[----:B------:R4:W5:Y:S01]  /*5500*/  FLO.U32 R31, R39 ;  /* 0x00000027001f7300 */ /* 0x00096200000e0000 */
[----:B0-----:R-:W-:Y:S02]  /*5510*/  LOP3.LUT R41, R4, R39, RZ, 0xc0, !PT ;  /* 0x0000002704297212 */ /* 0x001fe400078ec0ff */
[----:B------:R-:W-:-:S05]  /*5520*/  SHF.R.U32.HI R33, RZ, UR4, R33 ;  /* 0x00000004ff217c19 */ /* 0x000fca0008011621 */
[----:B------:R-:W0:Y:S01]  /*5530*/  POPC R41, R41 ;  /* 0x0000002900297309 */ /* 0x000e220000000000 */
[----:B----4-:R-:W-:Y:S01]  /*5540*/  LOP3.LUT R39, R33, R7, RZ, 0x30, !PT ;  /* 0x0000000721277212 */ /* 0x010fe200078e30ff */
[----:B------:R-:W-:Y:S01]  /*5550*/  IMAD.MOV.U32 R33, RZ, RZ, RZ ;  /* 0x000000ffff217224 */ /* 0x000fe200078e00ff */
[----:B-----5:R-:W-:-:S13]  /*5560*/  ISETP.NE.AND P0, PT, R26, R31, PT ;  /* 0x0000001f1a00720c */ /* 0x020fda0003f05270 */
[----:B01-3--:R-:W-:Y:S05]  /*5570*/  @P0 BRA `(.L_x_58) ;  /* 0x0000000000080947 */ /* 0x00bfea0003800000 */
[----:B------:R-:W-:-:S06]  /*5580*/  IMAD R33, R51, 0x4, R6 ;  /* 0x0000000433217824 */ /* 0x000fcc00078e0206 */
[----:B------:R0:W1:Y:S02]  /*5590*/  ATOMS.ADD R33, [R33], R41 ;  /* 0x000000292121738c */ /* 0x0000640000000000 */
.L_x_58:
[----:B------:R-:W-:Y:S05]  /*55a0*/  BSYNC.RECONVERGENT B0 ;  /* 0x0000000000007941 */ /* 0x000fea0003800200 */
.L_x_57:
        /* <DEDUP_REMOVED lines=31> */
[----:B------:R4:W5:Y:S01]  /*57a0*/  FLO.U32 R35, R49 ;  /* 0x0000003100237300 */ /* 0x00096200000e0000 */
[----:B------:R-:W-:Y:S02]  /*57b0*/  LOP3.LUT R51, R4, R49, RZ, 0xc0, !PT ;  /* 0x0000003104337212 */ /* 0x000fe400078ec0ff */
        /* <DEDUP_REMOVED lines=8> */
.L_x_60:
[----:B------:R-:W-:Y:S05]  /*5840*/  BSYNC.RECONVERGENT B0 ;  /* 0x0000000000007941 */ /* 0x000fea0003800200 */
.L_x_59:
        /* <DEDUP_REMOVED lines=30> */
[----:B--2---:R-:W-:Y:S02]  /*5a30*/  SEL R43, R8, 0x80000000, P0 ;  /* 0x80000000082b7807 */ /* 0x004fe40000000000 */
[----:B------:R2:W4:Y:S02]  /*5a40*/  FLO.U32 R31, R39 ;  /* 0x00000027001f7300 */ /* 0x00052400000e0000 */
[----:B------:R-:W-:-:S02]  /*5a50*/  SHF.R.U32.HI R53, RZ, UR4, R43 ;  /* 0x00000004ff357c19 */ /* 0x000fc4000801162b */
[----:B------:R-:W-:Y:S02]  /*5a60*/  LOP3.LUT R43, R4, R39, RZ, 0xc0, !PT ;  /* 0x00000027042b7212 */ /* 0x000fe400078ec0ff */
[----:B------:R-:W-:Y:S01]  /*5a70*/  LOP3.LUT R53, R53, R7, RZ, 0x30, !PT ;  /* 0x0000000735357212 */ /* 0x000fe200078e30ff */
[----:B--2---:R-:W-:-:S03]  /*5a80*/  IMAD.MOV.U32 R39, RZ, RZ, RZ ;  /* 0x000000ffff277224 */ /* 0x004fc600078e00ff */
[----:B------:R-:W2:Y:S01]  /*5a90*/  POPC R43, R43 ;  /* 0x0000002b002b7309 */ /* 0x000ea20000000000 */
[----:B----4-:R-:W-:-:S13]  /*5aa0*/  ISETP.NE.AND P0, PT, R26, R31, PT ;  /* 0x0000001f1a00720c */ /* 0x010fda0003f05270 */
[----:B-123--:R-:W-:Y:S05]  /*5ab0*/  @P0 BRA `(.L_x_62) ;  /* 0x0000000000080947 */ /* 0x00efea0003800000 */
[----:B------:R-:W-:-:S06]  /*5ac0*/  IMAD R39, R49, 0x4, R6 ;  /* 0x0000000431277824 */ /* 0x000fcc00078e0206 */
[----:B------:R1:W2:Y:S02]  /*5ad0*/  ATOMS.ADD R39, [R39], R43 ;  /* 0x0000002b2727738c */ /* 0x0002a40000000000 */
.L_x_62:
[----:B------:R-:W-:Y:S05]  /*5ae0*/  BSYNC.RECONVERGENT B0 ;  /* 0x0000000000007941 */ /* 0x000fea0003800200 */
.L_x_61:
[----:B------:R-:W-:Y:S01]  /*5af0*/  R2P PR, R53, 0x7f ;  /* 0x0000007f35007804 */ /* 0x000fe20000000000 */
[----:B--2---:R2:W3:Y:S01]  /*5b00*/  SHFL.IDX PT, R31, R39, R31, 0x1f ;  /* 0x00001f1f271f7589 */ /* 0x0044e200000e0000 */
[----:B------:R-:W-:Y:S11]  /*5b10*/  BSSY.RECONVERGENT B0, `(.L_x_63) ;  /* 0x0000021000007945 */ /* 0x000ff60003800200 */
[----:B------:R-:W-:-:S02]  /*5b20*/  VOTE.ANY R35, PT, P0 ;  /* 0x0000000000237806 */ /* 0x000fc400000e0100 */
[----:B------:R-:W-:Y:S02]  /*5b30*/  VOTE.ANY R49, PT, P1 ;  /* 0x0000000000317806 */ /* 0x000fe400008e0100 */
[----:B------:R-:W-:Y:S02]  /*5b40*/  @!P0 LOP3.LUT R35, RZ, R35, RZ, 0x33, !PT ;  /* 0x00000023ff238212 */ /* 0x000fe400078e33ff */
[----:B------:R-:W-:Y:S02]  /*5b50*/  @!P1 LOP3.LUT R49, RZ, R49, RZ, 0x33, !PT ;  /* 0x00000031ff319212 */ /* 0x000fe400078e33ff */
[----:B--2---:R-:W-:Y:S02]  /*5b60*/  VOTE.ANY R39, PT, P5 ;  /* 0x0000000000277806 */ /* 0x004fe400028e0100 */
[----:B------:R-:W-:Y:S02]  /*5b70*/  LOP3.LUT R35, R49, R35, RZ, 0xc0, !PT ;  /* 0x0000002331237212 */ /* 0x000fe400078ec0ff */
[----:B------:R-:W-:-:S02]  /*5b80*/  VOTE.ANY R49, PT, P2 ;  /* 0x0000000000317806 */ /* 0x000fc400010e0100 */
        /* <DEDUP_REMOVED lines=9> */
[----:B------:R-:W-:Y:S01]  /*5c20*/  LOP3.LUT R35, R49, R35, RZ, 0xc0, !PT ;  /* 0x0000002331237212 */ /* 0x000fe200078ec0ff */
[----:B------:R-:W-:-:S03]  /*5c30*/  IMAD.MOV.U32 R49, RZ, RZ, RZ ;  /* 0x000000ffff317224 */ /* 0x000fc600078e00ff */
[----:B------:R-:W-:Y:S02]  /*5c40*/  LOP3.LUT R35, R39, R35, RZ, 0xc0, !PT ;  /* 0x0000002327237212 */ /* 0x000fe400078ec0ff */
[----:B------:R-:W-:-:S04]  /*5c50*/  VOTE.ANY R39, PT, P6 ;  /* 0x0000000000277806 */ /* 0x000fc800030e0100 */
[----:B------:R-:W-:-:S04]  /*5c60*/  @!P6 LOP3.LUT R39, RZ, R39, RZ, 0x33, !PT ;  /* 0x00000027ff27e212 */ /* 0x000fc800078e33ff */
[----:B------:R-:W-:Y:S02]  /*5c70*/  LOP3.LUT R35, R39, R35, RZ, 0xc0, !PT ;  /* 0x0000002327237212 */ /* 0x000fe400078ec0ff */
[----:B------:R-:W-:-:S04]  /*5c80*/  VOTE.ANY R39, PT, P0 ;  /* 0x0000000000277806 */ /* 0x000fc800000e0100 */
[----:B------:R-:W-:-:S04]  /*5c90*/  @!P0 LOP3.LUT R39, RZ, R39, RZ, 0x33, !PT ;  /* 0x00000027ff278212 */ /* 0x000fc800078e33ff */
[----:B------:R-:W-:-:S04]  /*5ca0*/  LOP3.LUT R39, R39, R35, RZ, 0xc0, !PT ;  /* 0x0000002327277212 */ /* 0x000fc800078ec0ff */
[----:B------:R-:W2:Y:S01]  /*5cb0*/  FLO.U32 R35, R39 ;  /* 0x0000002700237300 */ /* 0x000ea200000e0000 */
[----:B------:R-:W-:-:S07]  /*5cc0*/  LOP3.LUT R4, R4, R39, RZ, 0xc0, !PT ;  /* 0x0000002704047212 */ /* 0x000fce00078ec0ff */
[----:B------:R-:W4:Y:S01]  /*5cd0*/  POPC R4, R4 ;  /* 0x0000000400047309 */ /* 0x000f220000000000 */
[----:B--2---:R-:W-:-:S13]  /*5ce0*/  ISETP.NE.AND P0, PT, R26, R35, PT ;  /* 0x000000231a00720c */ /* 0x004fda0003f05270 */
[----:B---34-:R-:W-:Y:S05]  /*5cf0*/  @P0 BRA `(.L_x_64) ;  /* 0x0000000000080947 */ /* 0x018fea0003800000 */
[----:B------:R-:W-:-:S06]  /*5d00*/  IMAD R49, R53, 0x4, R6 ;  /* 0x0000000435317824 */ /* 0x000fcc00078e0206 */
[----:B------:R2:W3:Y:S02]  /*5d10*/  ATOMS.ADD R49, [R49], R4 ;  /* 0x000000043131738c */ /* 0x0004e40000000000 */
.L_x_64:
[----:B------:R-:W-:Y:S05]  /*5d20*/  BSYNC.RECONVERGENT B0 ;  /* 0x0000000000007941 */ /* 0x000fea0003800200 */
.L_x_63:
[----:B------:R-:W-:Y:S01]  /*5d30*/  BAR.SYNC.DEFER_BLOCKING 0x0 ;  /* 0x0000000000007b1d */ /* 0x000fe20000010000 */
[----:B------:R-:W-:Y:S01]  /*5d40*/  IMAD.IADD R6, R41, 0x1, R33 ;  /* 0x0000000129067824 */ /* 0x000fe200078e0221 */
[----:B------:R-:W-:Y:S01]  /*5d50*/  ISETP.NE.AND P0, PT, R45, RZ, PT ;  /* 0x000000ff2d00720c */ /* 0x000fe20003f05270 */
[----:B------:R-:W-:Y:S02]  /*5d60*/  IMAD R33, R32, 0x4, R29 ;  /* 0x0000000420217824 */ /* 0x000fe400078e021d */
[----:B------:R-:W-:Y:S01]  /*5d70*/  IMAD.IADD R32, R43, 0x1, R31 ;  /* 0x000000012b207824 */ /* 0x000fe200078e021f */
[----:B------:R-:W-:Y:S01]  /*5d80*/  BSSY B1, `(.L_x_65) ;  /* 0x0000058000017945 */ /* 0x000fe20003800000 */
[--C-:B------:R-:W-:Y:S01]  /*5d90*/  IMAD R31, R34, 0x4, R29.reuse ;  /* 0x00000004221f7824 */ /* 0x100fe200078e021d */
[----:B---3--:R3:W2:Y:S01]  /*5da0*/  SHFL.IDX PT, R49, R49, R35, 0x1f ;  /* 0x00001f2331317589 */ /* 0x0086a200000e0000 */
[----:B------:R-:W-:Y:S02]  /*5db0*/  IMAD R36, R36, 0x4, R29 ;  /* 0x0000000424247824 */ /* 0x000fe400078e021d */
[----:B------:R-:W-:-:S02]  /*5dc0*/  IMAD.IADD R26, R51, 0x1, R37 ;  /* 0x00000001331a7824 */ /* 0x000fc400078e0225 */
[--C-:B------:R-:W-:Y:S02]  /*5dd0*/  IMAD R42, R42, 0x4, R29.reuse ;  /* 0x000000042a2a7824 */ /* 0x100fe400078e021d */
[--C-:B------:R-:W-:Y:S02]  /*5de0*/  IMAD R37, R44, 0x4, R29.reuse ;  /* 0x000000042c257824 */ /* 0x100fe400078e021d */
[--C-:B------:R-:W-:Y:S02]  /*5df0*/  IMAD R52, R52, 0x4, R29.reuse ;  /* 0x0000000434347824 */ /* 0x100fe400078e021d */
[--C-:B---3--:R-:W-:Y:S02]  /*5e00*/  IMAD R35, R38, 0x4, R29.reuse ;  /* 0x0000000426237824 */ /* 0x108fe400078e021d */
[--C-:B------:R-:W-:Y:S02]  /*5e10*/  IMAD R39, R50, 0x4, R29.reuse ;  /* 0x0000000432277824 */ /* 0x100fe400078e021d */
[--C-:B------:R-:W-:Y:S01]  /*5e20*/  IMAD R28, R28, 0x4, R29.reuse ;  /* 0x000000041c1c7824 */ /* 0x100fe200078e021d */
[----:B------:R3:W-:Y:S01]  /*5e30*/  STS [R33+-0x4], R25 ;  /* 0xfffffc1921007388 */ /* 0x0007e20000000800 */
[----:B------:R-:W-:-:S02]  /*5e40*/  IMAD R40, R40, 0x4, R29 ;  /* 0x0000000428287824 */ /* 0x000fc400078e021d */
[--C-:B------:R-:W-:Y:S01]  /*5e50*/  IMAD R48, R48, 0x4, R29.reuse ;  /* 0x0000000430307824 */ /* 0x100fe200078e021d */
[----:B------:R-:W-:Y:S01]  /*5e60*/  STS [R31+-0x4], R24 ;  /* 0xfffffc181f007388 */ /* 0x000fe20000000800 */
[--C-:B------:R-:W-:Y:S02]  /*5e70*/  IMAD R47, R47, 0x4, R29.reuse ;  /* 0x000000042f2f7824 */ /* 0x100fe400078e021d */
[----:B------:R-:W-:Y:S01]  /*5e80*/  IMAD R6, R6, 0x4, R29 ;  /* 0x0000000406067824 */ /* 0x000fe200078e021d */
[----:B------:R4:W-:Y:S01]  /*5e90*/  STS [R36+-0x4], R23 ;  /* 0xfffffc1724007388 */ /* 0x0009e20000000800 */
[----:B--2---:R-:W-:Y:S02]  /*5ea0*/  IMAD.IADD R4, R4, 0x1, R49 ;  /* 0x0000000104047824 */ /* 0x004fe400078e0231 */
[--C-:B---3--:R-:W-:Y:S01]  /*5eb0*/  IMAD R25, R46, 0x4, R29.reuse ;  /* 0x000000042e197824 */ /* 0x108fe200078e021d */
[----:B------:R-:W-:Y:S01]  /*5ec0*/  STS [R35+-0x4], R22 ;  /* 0xfffffc1623007388 */ /* 0x000fe20000000800 */
[----:B------:R-:W-:-:S03]  /*5ed0*/  IMAD R32, R32, 0x4, R29 ;  /* 0x0000000420207824 */ /* 0x000fc600078e021d */
[----:B------:R2:W-:Y:S01]  /*5ee0*/  STS [R42+-0x4], R21 ;  /* 0xfffffc152a007388 */ /* 0x0005e20000000800 */
[----:B----4-:R-:W-:-:S03]  /*5ef0*/  IMAD R23, R30, 0x4, R29 ;  /* 0x000000041e177824 */ /* 0x010fc600078e021d */
[----:B------:R-:W-:Y:S04]  /*5f00*/  STS [R37+-0x4], R20 ;  /* 0xfffffc1425007388 */ /* 0x000fe80000000800 */
[----:B------:R3:W-:Y:S01]  /*5f10*/  STS [R52+-0x4], R19 ;  /* 0xfffffc1334007388 */ /* 0x0007e20000000800 */
[----:B--2---:R-:W-:-:S03]  /*5f20*/  IMAD R21, R4, 0x4, R29 ;  /* 0x0000000404157824 */ /* 0x004fc600078e021d */
[----:B------:R-:W-:Y:S04]  /*5f30*/  STS [R39+-0x4], R18 ;  /* 0xfffffc1227007388 */ /* 0x000fe80000000800 */
[----:B------:R2:W-:Y:S01]  /*5f40*/  STS [R28+-0x4], R17 ;  /* 0xfffffc111c007388 */ /* 0x0005e20000000800 */
[----:B---3--:R-:W-:-:S03]  /*5f50*/  IMAD R19, R26, 0x4, R29 ;  /* 0x000000041a137824 */ /* 0x008fc600078e021d */
[----:B------:R3:W-:Y:S04]  /*5f60*/  STS [R23+-0x4], R16 ;  /* 0xfffffc1017007388 */ /* 0x0007e80000000800 */
[----:B------:R3:W-:Y:S01]  /*5f70*/  STS [R40+-0x4], R15 ;  /* 0xfffffc0f28007388 */ /* 0x0007e20000000800 */
[----:B--2---:R-:W-:-:S03]  /*5f80*/  IMAD R17, R3, 0x8, R29 ;  /* 0x0000000803117824 */ /* 0x004fc600078e021d */
[----:B------:R3:W-:Y:S04]  /*5f90*/  STS [R25+-0x4], R14 ;  /* 0xfffffc0e19007388 */ /* 0x0007e80000000800 */
[----:B------:R3:W-:Y:S04]  /*5fa0*/  STS [R48+-0x4], R13 ;  /* 0xfffffc0d30007388 */ /* 0x0007e80000000800 */
[----:B------:R3:W-:Y:S04]  /*5fb0*/  STS [R47+-0x4], R12 ;  /* 0xfffffc0c2f007388 */ /* 0x0007e80000000800 */
[----:B------:R3:W-:Y:S04]  /*5fc0*/  STS [R6+-0x4], R11 ;  /* 0xfffffc0b06007388 */ /* 0x0007e80000000800 */
[----:B------:R3:W-:Y:S04]  /*5fd0*/  STS [R19+-0x4], R10 ;  /* 0xfffffc0a13007388 */ /* 0x0007e80000000800 */
[----:B------:R3:W-:Y:S04]  /*5fe0*/  STS [R32+-0x4], R9 ;  /* 0xfffffc0920007388 */ /* 0x0007e80000000800 */
[----:B------:R3:W-:Y:S01]  /*5ff0*/  STS [R21+-0x4], R8 ;  /* 0xfffffc0815007388 */ /* 0x0007e20000000800 */
[----:B------:R-:W-:Y:S05]  /*6000*/  @P0 BRA `(.L_x_66) ;  /* 0x0000000000bc0947 */ /* 0x000fea0003800000 */
[----:B------:R-:W3:Y:S02]  /*6010*/  LDCU.64 UR4, c[0x0][0x398] ;  /* 0x00007300ff0477ac */ /* 0x000ee40008000a00 */
[----:B---3--:R-:W-:-:S04]  /*6020*/  LEA R10, P0, R3, UR4, 0x3 ;  /* 0x00000004030a7c11 */ /* 0x008fc8000f8018ff */
[----:B------:R-:W-:-:S05]  /*6030*/  LEA.HI.X R11, R3, UR5, RZ, 0x3, P0 ;  /* 0x00000005030b7c11 */ /* 0x000fca00080f1cff */
[----:B------:R-:W2:Y:S01]  /*6040*/  LDG.E.64 R8, desc[UR6][R10.64] ;  /* 0x000000060a087981 */ /* 0x000ea2000c1e1b00 */
[----:B------:R-:W-:Y:S02]  /*6050*/  SHF.R.S32.HI R13, RZ, 0x1f, R5 ;  /* 0x0000001fff0d7819 */ /* 0x000fe40000011405 */
[----:B--2---:R-:W-:-:S05]  /*6060*/  IADD3 R8, P0, PT, -R5, R8, RZ ;  /* 0x0000000805087210 */ /* 0x004fca0007f1e1ff */
[----:B------:R-:W-:Y:S01]  /*6070*/  IMAD.X R9, R9, 0x1, ~R13, P0 ;  /* 0x0000000109097824 */ /* 0x000fe200000e0e0d */
[----:B------:R-:W-:Y:S01]  /*6080*/  ISETP.GE.AND P0, PT, R27, 0x1, PT ;  /* 0x000000011b00780c */ /* 0x000fe20003f06270 */
[----:B------:R-:W-:-:S03]  /*6090*/  IMAD.MOV.U32 R13, RZ, RZ, R0 ;  /* 0x000000ffff0d7224 */ /* 0x000fc600078e0000 */
[----:B------:R2:W-:Y:S09]  /*60a0*/  STS.64 [R17+0x6c00], R8 ;  /* 0x006c000811007388 */ /* 0x0005f20000000a00 */
[----:B------:R-:W-:Y:S05]  /*60b0*/  @!P0 BRA `(.L_x_67) ;  /* 0x00000000006c8947 */ /* 0x000fea0003800000 */
[----:B------:R-:W-:Y:S01]  /*60c0*/  BSSY B0, `(.L_x_68) ;  /* 0x0000019000007945 */ /* 0x000fe20003800000 */
[----:B------:R-:W-:Y:S02]  /*60d0*/  IMAD.MOV.U32 R4, RZ, RZ, -0x1 ;  /* 0xffffffffff047424 */ /* 0x000fe400078e00ff */
[----:B------:R-:W-:Y:S02]  /*60e0*/  IMAD.MOV.U32 R6, RZ, RZ, R27 ;  /* 0x000000ffff067224 */ /* 0x000fe400078e001b */
[----:B------:R-:W-:-:S07]  /*60f0*/  IMAD.MOV.U32 R13, RZ, RZ, R0 ;  /* 0x000000ffff0d7224 */ /* 0x000fce00078e0000 */
.L_x_72:
[----:B--2---:R-:W2:Y:S01]  /*6100*/  LDC.64 R8, c[0x0][0x380] ;  /* 0x0000e000ff087b82 */ /* 0x004ea20000000a00 */
[----:B------:R-:W-:Y:S01]  /*6110*/  VIADD R15, R6, 0xffffffff ;  /* 0xffffffff060f7836 */ /* 0x000fe20000000000 */
[----:B------:R-:W-:Y:S03]  /*6120*/  BSSY B2, `(.L_x_69) ;  /* 0x0000008000027945 */ /* 0x000fe60003800000 */
[----:B------:R-:W-:-:S04]  /*6130*/  IMAD R11, R15, 0x100, R3 ;  /* 0x000001000f0b7824 */ /* 0x000fc800078e0203 */
[----:B--2---:R-:W-:-:S07]  /*6140*/  IMAD.WIDE R8, R11, 0x4, R8 ;  /* 0x000000040b087825 */ /* 0x004fce00078e0208 */
.L_x_70:
[----:B------:R-:W-:Y:S05]  /*6150*/  YIELD ;  /* 0x0000000000007946 */ /* 0x000fea0003800000 */
[----:B------:R2:W-:Y:S06]  /*6160*/  MEMBAR.SC.CTA ;  /* 0x0000000000007992 */ /* 0x0005ec0000000000 */
[----:B--2---:R-:W2:Y:S02]  /*6170*/  LDG.E.STRONG.SYS R10, desc[UR6][R8.64] ;  /* 0x00000006080a7981 */ /* 0x004ea4000c1f5900 */
[----:B--2---:R-:W-:-:S13]  /*6180*/  ISETP.NE.AND P0, PT, R10, RZ, PT ;  /* 0x000000ff0a00720c */ /* 0x004fda0003f05270 */
[----:B------:R-:W-:Y:S05]  /*6190*/  @!P0 BRA `(.L_x_70) ;  /* 0xfffffffc00ec8947 */ /* 0x000fea000383ffff */
[----:B------:R-:W-:Y:S05]  /*61a0*/  BSYNC B2 ;  /* 0x0000000000027941 */ /* 0x000fea0003800000 */
.L_x_69:
[----:B------:R-:W-:Y:S01]  /*61b0*/  BSSY.RECONVERGENT B2, `(.L_x_71) ;  /* 0x0000006000027945 */ /* 0x000fe20003800200 */
[C---:B------:R-:W-:Y:S02]  /*61c0*/  ISETP.GT.AND P0, PT, R10.reuse, -0x1, PT ;  /* 0xffffffff0a00780c */ /* 0x040fe40003f04270 */
[----:B------:R-:W-:Y:S01]  /*61d0*/  LOP3.LUT R10, R10, 0x3fffffff, RZ, 0xc0, !PT ;  /* 0x3fffffff0a0a7812 */ /* 0x000fe200078ec0ff */
[----:B------:R-:W-:Y:S05]  /*61e0*/  WARPSYNC.EXCLUSIVE R4 ;  /* 0x0000000004007348 */ /* 0x000fea0003a00000 */
[----:B------:R-:W-:-:S05]  /*61f0*/  IMAD.IADD R13, R10, 0x1, R13 ;  /* 0x000000010a0d7824 */ /* 0x000fca00078e020d */
[----:B------:R-:W-:-:S07]  /*6200*/  VOTE.ANY R4, PT, P0 ;  /* 0x0000000000047806 */ /* 0x000fce00000e0100 */
[----:B------:R-:W-:Y:S05]  /*6210*/  BSYNC.RECONVERGENT B2 ;  /* 0x0000000000027941 */ /* 0x000fea0003800200 */
.L_x_71:
[----:B------:R-:W-:Y:S01]  /*6220*/  ISETP.GT.U32.AND P1, PT, R6, 0x1, PT ;  /* 0x000000010600780c */ /* 0x000fe20003f24070 */
[----:B------:R-:W-:-:S12]  /*6230*/  IMAD.MOV.U32 R6, RZ, RZ, R15 ;  /* 0x000000ffff067224 */ /* 0x000fd800078e000f */
[----:B------:R-:W-:Y:S05]  /*6240*/  @P0 BRA P1, `(.L_x_72) ;  /* 0xfffffffc00ac0947 */ /* 0x000fea000083ffff */
[----:B------:R-:W-:Y:S05]  /*6250*/  BSYNC B0 ;  /* 0x0000000000007941 */ /* 0x000fea0003800000 */
.L_x_68:
[----:B------:R3:W4:Y:S02]  /*6260*/  LDS.64 R8, [R17+0x6c00] ;  /* 0x006c000011087984 */ /* 0x0007240000000a00 */
.L_x_67:
[----:B------:R-:W5:Y:S01]  /*6270*/  LDC.64 R10, c[0x0][0x380] ;  /* 0x0000e000ff0a7b82 */ /* 0x000f620000000a00 */
[C---:B------:R-:W-:Y:S01]  /*6280*/  IMAD.IADD R15, R13.reuse, 0x1, -R0 ;  /* 0x000000010d0f7824 */ /* 0x040fe200078e0a00 */
[----:B------:R-:W-:Y:S01]  /*6290*/  LOP3.LUT R13, R13, 0x80000000, RZ, 0xfc, !PT ;  /* 0x800000000d0d7812 */ /* 0x000fe200078efcff */
[----:B------:R-:W-:-:S03]  /*62a0*/  IMAD R19, R27, 0x100, R3 ;  /* 0x000001001b137824 */ /* 0x000fc600078e0203 */
[----:B--2-4-:R-:W-:-:S04]  /*62b0*/  IADD3 R8, P0, PT, R15, R8, RZ ;  /* 0x000000080f087210 */ /* 0x014fc80007f1e0ff */
[----:B------:R-:W-:-:S05]  /*62c0*/  LEA.HI.X.SX32 R9, R15, R9, 0x1, P0 ;  /* 0x000000090f097211 */ /* 0x000fca00000f0eff */
[----:B------:R2:W-:Y:S01]  /*62d0*/  STS.64 [R17+0x6c00], R8 ;  /* 0x006c000811007388 */ /* 0x0005e20000000a00 */
[----:B-----5:R-:W-:-:S05]  /*62e0*/  IMAD.WIDE R10, R19, 0x4, R10 ;  /* 0x00000004130a7825 */ /* 0x020fca00078e020a */
[----:B------:R2:W-:Y:S02]  /*62f0*/  STG.E.STRONG.SYS desc[UR6][R10.64], R13 ;  /* 0x0000000d0a007986 */ /* 0x0005e4000c115906 */
.L_x_66:
[----:B------:R-:W-:Y:S05]  /*6300*/  BSYNC B1 ;  /* 0x0000000000017941 */ /* 0x000fea0003800000 */
.L_x_65:
[----:B--23--:R-:W2:Y:S01]  /*6310*/  LDC.64 R10, c[0x0][0x390] ;  /* 0x0000e400ff0a7b82 */ /* 0x00cea20000000a00 */
[----:B------:R-:W-:-:S04]  /*6320*/  IMAD R4, R27, 0x1b00, RZ ;  /* 0x00001b001b047824 */ /* 0x000fc800078e02ff */
[----:B------:R-:W-:-:S03]  /*6330*/  VIADD R4, R4, 0x1b00 ;  /* 0x00001b0004047836 */ /* 0x000fc60000000000 */
[----:B------:R-:W3:Y:S01]  /*6340*/  LDC R13, c[0x0][0x3c0] ;  /* 0x0000f000ff0d7b82 */ /* 0x000ee20000000800 */
[----:B--2---:R-:W-:Y:S02]  /*6350*/  ISETP.EQ.U32.AND P1, PT, R10, RZ, PT ;  /* 0x000000ff0a00720c */ /* 0x004fe40003f22070 */
[CC--:B---3--:R-:W-:Y:S02]  /*6360*/  ISETP.GE.AND P0, PT, R4.reuse, R13.reuse, PT ;  /* 0x0000000d0400720c */ /* 0x0c8fe40003f06270 */
[----:B------:R-:W-:Y:S01]  /*6370*/  ISETP.GT.AND P3, PT, R4, R13, PT ;  /* 0x0000000d0400720c */ /* 0x000fe20003f64270 */
[----:B------:R-:W-:Y:S01]  /*6380*/  IMAD R4, R3, 0x4, R29 ;  /* 0x0000000403047824 */ /* 0x000fe200078e021d */
[----:B------:R-:W-:-:S04]  /*6390*/  ISETP.EQ.OR.EX P0, PT, R11, RZ, !P0, P1 ;  /* 0x000000ff0b00720c */ /* 0x000fc80004702710 */
[----:B------:R-:W-:-:S13]  /*63a0*/  ISETP.GT.U32.OR P0, PT, R3, 0xff, P0 ;  /* 0x000000ff0300780c */ /* 0x000fda0000704470 */
[----:B------:R-:W-:Y:S05]  /*63b0*/  @P0 BRA `(.L_x_73) ;  /* 0x0000000000200947 */ /* 0x000fea0003800000 */
[----:B------:R-:W2:Y:S01]  /*63c0*/  LDS.64 R8, [R17+0x6c00] ;  /* 0x006c000011087984 */ /* 0x000ea20000000a00 */
[C---:B------:R-:W-:Y:S02]  /*63d0*/  LEA R10, P2, R3.reuse, R10, 0x3 ;  /* 0x0000000a030a7211 */ /* 0x040fe400078418ff */
[--C-:B------:R-:W-:Y:S02]  /*63e0*/  SHF.R.S32.HI R15, RZ, 0x1f, R0.reuse ;  /* 0x0000001fff0f7819 */ /* 0x100fe40000011400 */
[----:B------:R-:W-:Y:S02]  /*63f0*/  LEA.HI.X R11, R3, R11, RZ, 0x3, P2 ;  /* 0x0000000b030b7211 */ /* 0x000fe400010f1cff */
[----:B--2---:R-:W-:Y:S02]  /*6400*/  IADD3 R8, P0, P1, R8, R5, R0 ;  /* 0x0000000508087210 */ /* 0x004fe4000791e000 */
[----:B------:R-:W-:-:S04]  /*6410*/  SHF.R.S32.HI R5, RZ, 0x1f, R5 ;  /* 0x0000001fff057819 */ /* 0x000fc80000011405 */
[----:B------:R-:W-:-:S05]  /*6420*/  IADD3.X R9, PT, PT, R9, R5, R15, P0, P1 ;  /* 0x0000000509097210 */ /* 0x000fca00007e240f */
[----:B------:R2:W-:Y:S02]  /*6430*/  STG.E.64 desc[UR6][R10.64], R8 ;  /* 0x000000080a007986 */ /* 0x0005e4000c101b06 */
.L_x_73:
[----:B------:R-:W-:Y:S05]  /*6440*/  WARPSYNC.ALL ;  /* 0x0000000000007948 */ /* 0x000fea0003800000 */
[----:B------:R-:W-:Y:S06]  /*6450*/  BAR.SYNC.DEFER_BLOCKING 0x0 ;  /* 0x0000000000007b1d */ /* 0x000fec0000010000 */
[----:B------:R-:W-:Y:S05]  /*6460*/  @P3 BRA `(.L_x_74) ;  /* 0x0000001000903947 */ /* 0x000fea0003800000 */
[----:B------:R-:W3:Y:S01]  /*6470*/  LDS R2, [R4] ;  /* 0x0000000004027984 */ /* 0x000ee20000000800 */
[----:B------:R-:W4:Y:S01]  /*6480*/  LDCU UR4, c[0x0][0x3c4] ;  /* 0x00007880ff0477ac */ /* 0x000f220008000800 */
[----:B------:R-:W5:Y:S01]  /*6490*/  LDCU.64 UR8, c[0x0][0x3a0] ;  /* 0x00007400ff0877ac */ /* 0x000f620008000a00 */
[----:B---3--:R-:W-:-:S04]  /*64a0*/  ISETP.NE.AND P0, PT, R2, 0x7fffffff, PT ;  /* 0x7fffffff0200780c */ /* 0x008fc80003f05270 */
[C---:B------:R-:W-:Y:S02]  /*64b0*/  SEL R0, R2.reuse, 0x80000000, P0 ;  /* 0x8000000002007807 */ /* 0x040fe40000000000 */
[----:B------:R-:W-:Y:S02]  /*64c0*/  ISETP.GT.AND P0, PT, R2, -0x1, PT ;  /* 0xffffffff0200780c */ /* 0x000fe40003f04270 */
[----:B----4-:R-:W-:-:S04]  /*64d0*/  SHF.R.U32.HI R0, RZ, UR4, R0 ;  /* 0x00000004ff007c19 */ /* 0x010fc80008011600 */
[----:B------:R-:W-:-:S05]  /*64e0*/  LOP3.LUT R0, R0, R7, RZ, 0x30, !PT ;  /* 0x0000000700007212 */ /* 0x000fca00078e30ff */
[----:B--2---:R-:W-:Y:S02]  /*64f0*/  IMAD R8, R0, 0x8, R29 ;  /* 0x0000000800087824 */ /* 0x004fe400078e021d */
[----:B------:R-:W-:-:S04]  /*6500*/  IMAD.MOV.U32 R0, RZ, RZ, -0x1 ;  /* 0xffffffffff007424 */ /* 0x000fc800078e00ff */
[----:B------:R-:W2:Y:S01]  /*6510*/  LDS.64 R8, [R8+0x6c00] ;  /* 0x006c000008087984 */ /* 0x000ea20000000a00 */
[----:B------:R-:W-:-:S04]  /*6520*/  SEL R5, R0, 0x80000000, P0 ;  /* 0x8000000000057807 */ /* 0x000fc80000000000 */
[----:B------:R-:W-:Y:S02]  /*6530*/  LOP3.LUT R5, R5, R2, RZ, 0x3c, !PT ;  /* 0x0000000205057212 */ /* 0x000fe400078e3cff */
[----:B--2---:R-:W-:-:S05]  /*6540*/  IADD3 R6, P1, PT, R8, R3, RZ ;  /* 0x0000000308067210 */ /* 0x004fca0007f3e0ff */
[----:B------:R-:W-:Y:S01]  /*6550*/  IMAD.X R9, RZ, RZ, R9, P1 ;  /* 0x000000ffff097224 */ /* 0x000fe200008e0609 */
[----:B-----5:R-:W-:-:S04]  /*6560*/  LEA R10, P1, R6, UR8, 0x2 ;  /* 0x00000008060a7c11 */ /* 0x020fc8000f8210ff */
[----:B------:R-:W-:-:S05]  /*6570*/  LEA.HI.X R11, R6, UR9, R9, 0x2, P1 ;  /* 0x00000009060b7c11 */ /* 0x000fca00088f1409 */
[----:B------:R-:W-:Y:S01]  /*6580*/  STG.E desc[UR6][R10.64], R5 ;  /* 0x000000050a007986 */ /* 0x000fe2000c101906 */
[----:B------:R-:W-:-:S03]  /*6590*/  NOP ;  /* 0x0000000000007918 */ /* 0x000fc60000000000 */
[----:B------:R-:W2:Y:S02]  /*65a0*/  LDS R2, [R4+0x600] ;  /* 0x0006000004027984 */ /* 0x000ea40000000800 */
[----:B--2---:R-:W-:-:S04]  /*65b0*/  ISETP.NE.AND P0, PT, R2, 0x7fffffff, PT ;  /* 0x7fffffff0200780c */ /* 0x004fc80003f05270 */
[C---:B------:R-:W-:Y:S02]  /*65c0*/  SEL R6, R2.reuse, 0x80000000, P0 ;  /* 0x8000000002067807 */ /* 0x040fe40000000000 */
[----:B------:R-:W-:Y:S02]  /*65d0*/  ISETP.GT.AND P0, PT, R2, -0x1, PT ;  /* 0xffffffff0200780c */ /* 0x000fe40003f04270 */
[----:B------:R-:W-:Y:S02]  /*65e0*/  SHF.R.U32.HI R6, RZ, UR4, R6 ;  /* 0x00000004ff067c19 */ /* 0x000fe40008011606 */
[----:B------:R-:W-:Y:S02]  /*65f0*/  SEL R5, R0, 0x80000000, P0 ;  /* 0x8000000000057807 */ /* 0x000fe40000000000 */
[----:B------:R-:W-:Y:S02]  /*6600*/  LOP3.LUT R6, R6, R7, RZ, 0x30, !PT ;  /* 0x0000000706067212 */ /* 0x000fe400078e30ff */
[----:B------:R-:W-:-:S03]  /*6610*/  LOP3.LUT R5, R5, R2, RZ, 0x3c, !PT ;  /* 0x0000000205057212 */ /* 0x000fc600078e3cff */
[----:B------:R-:W-:-:S05]  /*6620*/  IMAD R6, R6, 0x8, R29 ;  /* 0x0000000806067824 */ /* 0x000fca00078e021d */
[----:B------:R-:W2:Y:S02]  /*6630*/  LDS.64 R8, [R6+0x6c00] ;  /* 0x006c000006087984 */ /* 0x000ea40000000a00 */
[----:B--2---:R-:W-:-:S05]  /*6640*/  IADD3 R8, P1, PT, R8, R3, RZ ;  /* 0x0000000308087210 */ /* 0x004fca0007f3e0ff */
[----:B------:R-:W-:Y:S01]  /*6650*/  IMAD.X R9, RZ, RZ, R9, P1 ;  /* 0x000000ffff097224 */ /* 0x000fe200008e0609 */
[----:B------:R-:W-:-:S04]  /*6660*/  LEA R10, P1, R8, UR8, 0x2 ;  /* 0x00000008080a7c11 */ /* 0x000fc8000f8210ff */
        /* <DEDUP_REMOVED lines=251> */
[----:B------:R-:W-:-:S06]  /*7620*/  IMAD R6, R2, 0x8, R29 ;  /* 0x0000000802067824 */ /* 0x000fcc00078e021d */
[----:B------:R-:W2:Y:S02]  /*7630*/  LDS.64 R6, [R6+0x6c00] ;  /* 0x006c000006067984 */ /* 0x000ea40000000a00 */
[----:B--2---:R-:W-:-:S05]  /*7640*/  IADD3 R3, P1, PT, R6, R3, RZ ;  /* 0x0000000306037210 */ /* 0x004fca0007f3e0ff */
[----:B------:R-:W-:Y:S01]  /*7650*/  IMAD.X R8, RZ, RZ, R7, P1 ;  /* 0x000000ffff087224 */ /* 0x000fe200008e0607 */
[----:B------:R-:W-:-:S04]  /*7660*/  LEA R2, P1, R3, UR8, 0x2 ;  /* 0x0000000803027c11 */ /* 0x000fc8000f8210ff */
[----:B------:R-:W-:-:S05]  /*7670*/  LEA.HI.X R3, R3, UR9, R8, 0x2, P1 ;  /* 0x0000000903037c11 */ /* 0x000fca00088f1408 */
[----:B------:R-:W-:Y:S01]  /*7680*/  STG.E desc[UR6][R2.64+0x6600], R5 ;  /* 0x0066000502007986 */ /* 0x000fe2000c101906 */
[----:B------:R-:W-:Y:S01]  /*7690*/  NOP ;  /* 0x0000000000007918 */ /* 0x000fe20000000000 */
[----:B------:R-:W-:Y:S05]  /*76a0*/  EXIT ;  /* 0x000000000000794d */ /* 0x000fea0003800000 */
.L_x_74:
[----:B------:R-:W-:Y:S01]  /*76b0*/  IMAD R27, R27, -0x1b00, R13 ;  /* 0xffffe5001b1b7824 */ /* 0x000fe200078e020d */
[----:B------:R-:W-:Y:S01]  /*76c0*/  BSSY.RECONVERGENT B0, `(.L_x_75) ;  /* 0x0000020000007945 */ /* 0x000fe20003800200 */
[C---:B------:R-:W-:Y:S02]  /*76d0*/  VIADD R0, R3.reuse, 0x180 ;  /* 0x0000018003007836 */ /* 0x040fe40000000000 */
[C---:B------:R-:W-:Y:S01]  /*76e0*/  VIADD R6, R3.reuse, 0x300 ;  /* 0x0000030003067836 */ /* 0x040fe20000000000 */
[CC--:B------:R-:W-:Y:S01]  /*76f0*/  ISETP.GE.AND P4, PT, R3.reuse, R27.reuse, PT ;  /* 0x0000001b0300720c */ /* 0x0c0fe20003f86270 */
[C---:B--2---:R-:W-:Y:S01]  /*7700*/  VIADD R8, R3.reuse, 0x480 ;  /* 0x0000048003087836 */ /* 0x044fe20000000000 */
[-C--:B------:R-:W-:Y:S01]  /*7710*/  ISETP.GE.AND P0, PT, R0, R27.reuse, PT ;  /* 0x0000001b0000720c */ /* 0x080fe20003f06270 */
[C---:B------:R-:W-:Y:S01]  /*7720*/  VIADD R0, R3.reuse, 0x600 ;  /* 0x0000060003007836 */ /* 0x040fe20000000000 */
[-C--:B------:R-:W-:Y:S01]  /*7730*/  ISETP.GE.AND P1, PT, R6, R27.reuse, PT ;  /* 0x0000001b0600720c */ /* 0x080fe20003f26270 */
[C---:B------:R-:W-:Y:S01]  /*7740*/  VIADD R6, R3.reuse, 0x780 ;  /* 0x0000078003067836 */ /* 0x040fe20000000000 */
[-C--:B------:R-:W-:Y:S01]  /*7750*/  ISETP.GE.AND P2, PT, R8, R27.reuse, PT ;  /* 0x0000001b0800720c */ /* 0x080fe20003f46270 */
[----:B------:R-:W-:Y:S01]  /*7760*/  VIADD R10, R3, 0x900 ;  /* 0x00000900030a7836 */ /* 0x000fe20000000000 */
[----:B------:R-:W-:-:S02]  /*7770*/  ISETP.GE.AND P3, PT, R0, R27, PT ;  /* 0x0000001b0000720c */ /* 0x000fc40003f66270 */
[----:B------:R-:W-:-:S03]  /*7780*/  ISETP.GE.AND P5, PT, R6, R27, PT ;  /* 0x0000001b0600720c */ /* 0x000fc60003fa6270 */
[----:B------:R-:W-:Y:S10]  /*7790*/  @P4 BRA `(.L_x_76) ;  /* 0x0000000000484947 */ /* 0x000ff40003800000 */
[----:B------:R-:W2:Y:S01]  /*77a0*/  LDS R0, [R4] ;  /* 0x0000000004007984 */ /* 0x000ea20000000800 */
[----:B------:R-:W3:Y:S01]  /*77b0*/  LDCU UR4, c[0x0][0x3c4] ;  /* 0x00007880ff0477ac */ /* 0x000ee20008000800 */
[----:B--2---:R-:W-:-:S04]  /*77c0*/  ISETP.NE.AND P4, PT, R0, 0x7fffffff, PT ;  /* 0x7fffffff0000780c */ /* 0x004fc80003f85270 */
[C---:B------:R-:W-:Y:S02]  /*77d0*/  SEL R5, R0.reuse, 0x80000000, P4 ;  /* 0x8000000000057807 */ /* 0x040fe40002000000 */
[----:B------:R-:W-:Y:S02]  /*77e0*/  ISETP.GT.AND P4, PT, R0, -0x1, PT ;  /* 0xffffffff0000780c */ /* 0x000fe40003f84270 */
[----:B---3--:R-:W-:Y:S01]  /*77f0*/  SHF.R.U32.HI R6, RZ, UR4, R5 ;  /* 0x00000004ff067c19 */ /* 0x008fe20008011605 */
[----:B------:R-:W2:Y:S01]  /*7800*/  LDCU.64 UR4, c[0x0][0x3a0] ;  /* 0x00007400ff0477ac */ /* 0x000ea20008000a00 */
[----:B------:R-:W-:Y:S02]  /*7810*/  IMAD.MOV.U32 R5, RZ, RZ, -0x1 ;  /* 0xffffffffff057424 */ /* 0x000fe400078e00ff */
[----:B------:R-:W-:-:S03]  /*7820*/  LOP3.LUT R6, R6, R7, RZ, 0x30, !PT ;  /* 0x0000000706067212 */ /* 0x000fc600078e30ff */
[----:B------:R-:W-:Y:S02]  /*7830*/  SEL R5, R5, 0x80000000, P4 ;  /* 0x8000000005057807 */ /* 0x000fe40002000000 */
[----:B------:R-:W-:Y:S02]  /*7840*/  IMAD R6, R6, 0x8, R29 ;  /* 0x0000000806067824 */ /* 0x000fe400078e021d */
[----:B------:R-:W-:-:S03]  /*7850*/  LOP3.LUT R5, R5, R0, RZ, 0x3c, !PT ;  /* 0x0000000005057212 */ /* 0x000fc600078e3cff */
[----:B------:R-:W3:Y:S02]  /*7860*/  LDS.64 R8, [R6+0x6c00] ;  /* 0x006c000006087984 */ /* 0x000ee40000000a00 */
[----:B---3--:R-:W-:-:S04]  /*7870*/  IADD3 R11, P6, PT, R8, R3, RZ ;  /* 0x00000003080b7210 */ /* 0x008fc80007fde0ff */
[----:B--2---:R-:W-:Y:S01]  /*7880*/  LEA R8, P4, R11, UR4, 0x2 ;  /* 0x000000040b087c11 */ /* 0x004fe2000f8810ff */
[----:B------:R-:W-:-:S05]  /*7890*/  IMAD.X R12, RZ, RZ, R9, P6 ;  /* 0x000000ffff0c7224 */ /* 0x000fca00030e0609 */
[----:B------:R-:W-:-:S05]  /*78a0*/  LEA.HI.X R9, R11, UR5, R12, 0x2, P4 ;  /* 0x000000050b097c11 */ /* 0x000fca000a0f140c */
[----:B------:R2:W-:Y:S02]  /*78b0*/  STG.E desc[UR6][R8.64], R5 ;  /* 0x0000000508007986 */ /* 0x0005e4000c101906 */
.L_x_76:
[----:B------:R-:W-:Y:S05]  /*78c0*/  BSYNC.RECONVERGENT B0 ;  /* 0x0000000000007941 */ /* 0x000fea0003800200 */
.L_x_75:
[----:B------:R-:W-:Y:S01]  /*78d0*/  NOP ;  /* 0x0000000000007918 */ /* 0x000fe20000000000 */
[----:B------:R-:W-:Y:S01]  /*78e0*/  BSSY.RECONVERGENT B0, `(.L_x_77) ;  /* 0x0000016000007945 */ /* 0x000fe20003800200 */
[----:B------:R-:W-:Y:S01]  /*78f0*/  ISETP.GE.AND P4, PT, R10, R27, PT ;  /* 0x0000001b0a00720c */ /* 0x000fe20003f86270 */
[----:B------:R-:W-:Y:S02]  /*7900*/  VIADD R10, R3, 0xa80 ;  /* 0x00000a80030a7836 */ /* 0x000fe40000000000 */
[----:B------:R-:W-:Y:S10]  /*7910*/  @P0 BRA `(.L_x_78) ;  /* 0x0000000000480947 */ /* 0x000ff40003800000 */
[----:B------:R-:W3:Y:S01]  /*7920*/  LDS R0, [R4+0x600] ;  /* 0x0006000004007984 */ /* 0x000ee20000000800 */
[----:B------:R-:W4:Y:S01]  /*7930*/  LDCU UR4, c[0x0][0x3c4] ;  /* 0x00007880ff0477ac */ /* 0x000f220008000800 */
[----:B---3--:R-:W-:-:S04]  /*7940*/  ISETP.NE.AND P0, PT, R0, 0x7fffffff, PT ;  /* 0x7fffffff0000780c */ /* 0x008fc80003f05270 */
[C---:B--2---:R-:W-:Y:S02]  /*7950*/  SEL R5, R0.reuse, 0x80000000, P0 ;  /* 0x8000000000057807 */ /* 0x044fe40000000000 */
[----:B------:R-:W-:Y:S02]  /*7960*/  ISETP.GT.AND P0, PT, R0, -0x1, PT ;  /* 0xffffffff0000780c */ /* 0x000fe40003f04270 */
[----:B----4-:R-:W-:Y:S01]  /*7970*/  SHF.R.U32.HI R6, RZ, UR4, R5 ;  /* 0x00000004ff067c19 */ /* 0x010fe20008011605 */
        /* <DEDUP_REMOVED lines=12> */
.L_x_78:
[----:B------:R-:W-:Y:S05]  /*7a40*/  BSYNC.RECONVERGENT B0 ;  /* 0x0000000000007941 */ /* 0x000fea0003800200 */
.L_x_77:
[----:B------:R-:W-:Y:S01]  /*7a50*/  NOP ;  /* 0x0000000000007918 */ /* 0x000fe20000000000 */
[----:B------:R-:W-:Y:S01]  /*7a60*/  BSSY.RECONVERGENT B0, `(.L_x_79) ;  /* 0x0000016000007945 */ /* 0x000fe20003800200 */
[----:B------:R-:W-:Y:S02]  /*7a70*/  ISETP.GE.AND P0, PT, R10, R27, PT ;  /* 0x0000001b0a00720c */ /* 0x000fe40003f06270 */
[----:B------:R-:W-:Y:S01]  /*7a80*/  LOP3.LUT R10, R3, 0xc00, RZ, 0xfc, !PT ;  /* 0x00000c00030a7812 */ /* 0x000fe200078efcff */
[----:B------:R-:W-:Y:S10]  /*7a90*/  @P1 BRA `(.L_x_80) ;  /* 0x0000000000481947 */ /* 0x000ff40003800000 */
[----:B------:R-:W4:Y:S01]  /*7aa0*/  LDS R0, [R4+0xc00] ;  /* 0x000c000004007984 */ /* 0x000f220000000800 */
[----:B------:R-:W5:Y:S01]  /*7ab0*/  LDCU UR4, c[0x0][0x3c4] ;  /* 0x00007880ff0477ac */ /* 0x000f620008000800 */
[----:B----4-:R-:W-:-:S04]  /*7ac0*/  ISETP.NE.AND P1, PT, R0, 0x7fffffff, PT ;  /* 0x7fffffff0000780c */ /* 0x010fc80003f25270 */
[C---:B--23--:R-:W-:Y:S02]  /*7ad0*/  SEL R5, R0.reuse, 0x80000000, P1 ;  /* 0x8000000000057807 */ /* 0x04cfe40000800000 */
[----:B------:R-:W-:Y:S02]  /*7ae0*/  ISETP.GT.AND P1, PT, R0, -0x1, PT ;  /* 0xffffffff0000780c */ /* 0x000fe40003f24270 */
[----:B-----5:R-:W-:Y:S01]  /*7af0*/  SHF.R.U32.HI R6, RZ, UR4, R5 ;  /* 0x00000004ff067c19 */ /* 0x020fe20008011605 */
        /* <DEDUP_REMOVED lines=12> */
.L_x_80:
[----:B------:R-:W-:Y:S05]  /*7bc0*/  BSYNC.RECONVERGENT B0 ;  /* 0x0000000000007941 */ /* 0x000fea0003800200 */
.L_x_79:
[----:B------:R-:W-:Y:S01]  /*7bd0*/  NOP ;  /* 0x0000000000007918 */ /* 0x000fe20000000000 */
[----:B------:R-:W-:Y:S01]  /*7be0*/  BSSY.RECONVERGENT B0, `(.L_x_81) ;  /* 0x0000016000007945 */ /* 0x000fe20003800200 */
[----:B------:R-:W-:Y:S01]  /*7bf0*/  ISETP.GE.AND P1, PT, R10, R27, PT ;  /* 0x0000001b0a00720c */ /* 0x000fe20003f26270 */
[----:B------:R-:W-:Y:S02]  /*7c00*/  VIADD R10, R3, 0xd80 ;  /* 0x00000d80030a7836 */ /* 0x000fe40000000000 */
[----:B------:R-:W-:Y:S10]  /*7c10*/  @P2 BRA `(.L_x_82) ;  /* 0x0000000000482947 */ /* 0x000ff40003800000 */
[----:B------:R-:W5:Y:S01]  /*7c20*/  LDS R0, [R4+0x1200] ;  /* 0x0012000004007984 */ /* 0x000f620000000800 */
[----:B------:R-:W0:Y:S01]  /*7c30*/  LDCU UR4, c[0x0][0x3c4] ;  /* 0x00007880ff0477ac */ /* 0x000e220008000800 */
[----:B-----5:R-:W-:-:S04]  /*7c40*/  ISETP.NE.AND P2, PT, R0, 0x7fffffff, PT ;  /* 0x7fffffff0000780c */ /* 0x020fc80003f45270 */
[C---:B--234-:R-:W-:Y:S02]  /*7c50*/  SEL R5, R0.reuse, 0x80000000, P2 ;  /* 0x8000000000057807 */ /* 0x05cfe40001000000 */
[----:B------:R-:W-:Y:S02]  /*7c60*/  ISETP.GT.AND P2, PT, R0, -0x1, PT ;  /* 0xffffffff0000780c */ /* 0x000fe40003f44270 */
[----:B0-----:R-:W-:Y:S01]  /*7c70*/  SHF.R.U32.HI R6, RZ, UR4, R5 ;  /* 0x00000004ff067c19 */ /* 0x001fe20008011605 */
[----:B------:R-:W0:Y:S01]  /*7c80*/  LDCU.64 UR4, c[0x0][0x3a0] ;  /* 0x00007400ff0477ac */ /* 0x000e220008000a00 */
[----:B------:R-:W-:Y:S02]  /*7c90*/  IMAD.MOV.U32 R5, RZ, RZ, -0x1 ;  /* 0xffffffffff057424 */ /* 0x000fe400078e00ff */
[----:B------:R-:W-:-:S03]  /*7ca0*/  LOP3.LUT R6, R6, R7, RZ, 0x30, !PT ;  /* 0x0000000706067212 */ /* 0x000fc600078e30ff */
[----:B------:R-:W-:Y:S02]  /*7cb0*/  SEL R5, R5, 0x80000000, P2 ;  /* 0x8000000005057807 */ /* 0x000fe40001000000 */
[----:B------:R-:W-:Y:S02]  /*7cc0*/  IMAD R6, R6, 0x8, R29 ;  /* 0x0000000806067824 */ /* 0x000fe400078e021d */
[----:B------:R-:W-:-:S03]  /*7cd0*/  LOP3.LUT R5, R5, R0, RZ, 0x3c, !PT ;  /* 0x0000000005057212 */ /* 0x000fc600078e3cff */
[----:B------:R-:W2:Y:S02]  /*7ce0*/  LDS.64 R8, [R6+0x6c00] ;  /* 0x006c000006087984 */ /* 0x000ea40000000a00 */
[----:B--2---:R-:W-:-:S04]  /*7cf0*/  IADD3 R11, P6, PT, R8, R3, RZ ;  /* 0x00000003080b7210 */ /* 0x004fc80007fde0ff */
[----:B0-----:R-:W-:Y:S01]  /*7d00*/  LEA R8, P2, R11, UR4, 0x2 ;  /* 0x000000040b087c11 */ /* 0x001fe2000f8410ff */
[----:B------:R-:W-:-:S05]  /*7d10*/  IMAD.X R12, RZ, RZ, R9, P6 ;  /* 0x000000ffff0c7224 */ /* 0x000fca00030e0609 */
[----:B------:R-:W-:-:S05]  /*7d20*/  LEA.HI.X R9, R11, UR5, R12, 0x2, P2 ;  /* 0x000000050b097c11 */ /* 0x000fca00090f140c */
[----:B------:R0:W-:Y:S02]  /*7d30*/  STG.E desc[UR6][R8.64+0x1200], R5 ;  /* 0x0012000508007986 */ /* 0x0001e4000c101906 */
.L_x_82:
[----:B------:R-:W-:Y:S05]  /*7d40*/  BSYNC.RECONVERGENT B0 ;  /* 0x0000000000007941 */ /* 0x000fea0003800200 */
.L_x_81:
[----:B------:R-:W-:Y:S01]  /*7d50*/  NOP ;  /* 0x0000000000007918 */ /* 0x000fe20000000000 */
[----:B------:R-:W-:Y:S01]  /*7d60*/  BSSY.RECONVERGENT B0, `(.L_x_83) ;  /* 0x0000016000007945 */ /* 0x000fe20003800200 */
[----:B------:R-:W-:Y:S01]  /*7d70*/  ISETP.GE.AND P2, PT, R10, R27, PT ;  /* 0x0000001b0a00720c */ /* 0x000fe20003f46270 */
[----:B------:R-:W-:Y:S02]  /*7d80*/  VIADD R10, R3, 0xf00 ;  /* 0x00000f00030a7836 */ /* 0x000fe40000000000 */
[----:B------:R-:W-:Y:S10]  /*7d90*/  @P3 BRA `(.L_x_84) ;  /* 0x0000000000483947 */ /* 0x000ff40003800000 */
[----:B------:R-:W5:Y:S01]  /*7da0*/  LDS R0, [R4+0x1800] ;  /* 0x0018000004007984 */ /* 0x000f620000000800 */
[----:B------:R-:W1:Y:S01]  /*7db0*/  LDCU UR4, c[0x0][0x3c4] ;  /* 0x00007880ff0477ac */ /* 0x000e620008000800 */
[----:B-----5:R-:W-:-:S04]  /*7dc0*/  ISETP.NE.AND P3, PT, R0, 0x7fffffff, PT ;  /* 0x7fffffff0000780c */ /* 0x020fc80003f65270 */
[C---:B0-234-:R-:W-:Y:S02]  /*7dd0*/  SEL R5, R0.reuse, 0x80000000, P3 ;  /* 0x8000000000057807 */ /* 0x05dfe40001800000 */
[----:B------:R-:W-:Y:S02]  /*7de0*/  ISETP.GT.AND P3, PT, R0, -0x1, PT ;  /* 0xffffffff0000780c */ /* 0x000fe40003f64270 */
[----:B-1----:R-:W-:Y:S01]  /*7df0*/  SHF.R.U32.HI R6, RZ, UR4, R5 ;  /* 0x00000004ff067c19 */ /* 0x002fe20008011605 */
[----:B------:R-:W0:Y:S01]  /*7e00*/  LDCU.64 UR4, c[0x0][0x3a0] ;  /* 0x00007400ff0477ac */ /* 0x000e220008000a00 */
[----:B------:R-:W-:Y:S02]  /*7e10*/  IMAD.MOV.U32 R5, RZ, RZ, -0x1 ;  /* 0xffffffffff057424 */ /* 0x000fe400078e00ff */
[----:B------:R-:W-:-:S03]  /*7e20*/  LOP3.LUT R6, R6, R7, RZ, 0x30, !PT ;  /* 0x0000000706067212 */ /* 0x000fc600078e30ff */
[----:B------:R-:W-:Y:S02]  /*7e30*/  SEL R5, R5, 0x80000000, P3 ;  /* 0x8000000005057807 */ /* 0x000fe40001800000 */
[----:B------:R-:W-:Y:S02]  /*7e40*/  IMAD R6, R6, 0x8, R29 ;  /* 0x0000000806067824 */ /* 0x000fe400078e021d */
[----:B------:R-:W-:-:S03]  /*7e50*/  LOP3.LUT R5, R5, R0, RZ, 0x3c, !PT ;  /* 0x0000000005057212 */ /* 0x000fc600078e3cff */
[----:B------:R-:W1:Y:S02]  /*7e60*/  LDS.64 R8, [R6+0x6c00] ;  /* 0x006c000006087984 */ /* 0x000e640000000a00 */
[----:B-1----:R-:W-:-:S04]  /*7e70*/  IADD3 R11, P6, PT, R8, R3, RZ ;  /* 0x00000003080b7210 */ /* 0x002fc80007fde0ff */
[----:B0-----:R-:W-:Y:S01]  /*7e80*/  LEA R8, P3, R11, UR4, 0x2 ;  /* 0x000000040b087c11 */ /* 0x001fe2000f8610ff */
[----:B------:R-:W-:-:S05]  /*7e90*/  IMAD.X R12, RZ, RZ, R9, P6 ;  /* 0x000000ffff0c7224 */ /* 0x000fca00030e0609 */
[----:B------:R-:W-:-:S05]  /*7ea0*/  LEA.HI.X R9, R11, UR5, R12, 0x2, P3 ;  /* 0x000000050b097c11 */ /* 0x000fca00098f140c */
[----:B------:R0:W-:Y:S02]  /*7eb0*/  STG.E desc[UR6][R8.64+0x1800], R5 ;  /* 0x0018000508007986 */ /* 0x0001e4000c101906 */
.L_x_84:
[----:B------:R-:W-:Y:S05]  /*7ec0*/  BSYNC.RECONVERGENT B0 ;  /* 0x0000000000007941 */ /* 0x000fea0003800200 */
.L_x_83:
        /* <DEDUP_REMOVED lines=23> */
.L_x_86:
[----:B------:R-:W-:Y:S05]  /*8040*/  BSYNC.RECONVERGENT B0 ;  /* 0x0000000000007941 */ /* 0x000fea0003800200 */
.L_x_85:
        /* <DEDUP_REMOVED lines=23> */
.L_x_88:
[----:B------:R-:W-:Y:S05]  /*81c0*/  BSYNC.RECONVERGENT B0 ;  /* 0x0000000000007941 */ /* 0x000fea0003800200 */
.L_x_87:
        /* <DEDUP_REMOVED lines=23> */
.L_x_90:
[----:B------:R-:W-:Y:S05]  /*8340*/  BSYNC.RECONVERGENT B0 ;  /* 0x0000000000007941 */ /* 0x000fea0003800200 */
.L_x_89:
        /* <DEDUP_REMOVED lines=23> */
.L_x_92:
[----:B------:R-:W-:Y:S05]  /*84c0*/  BSYNC.RECONVERGENT B0 ;  /* 0x0000000000007941 */ /* 0x000fea0003800200 */
.L_x_91:
        /* <DEDUP_REMOVED lines=23> */
.L_x_94:
[----:B------:R-:W-:Y:S05]  /*8640*/  BSYNC.RECONVERGENT B0 ;  /* 0x0000000000007941 */ /* 0x000fea0003800200 */
.L_x_93:
[----:B------:R-:W-:Y:S01]  /*8650*/  NOP ;  /* 0x0000000000007918 */ /* 0x000fe20000000000 */
[----:B------:R-:W-:Y:S01]  /*8660*/  BSSY.RECONVERGENT B0, `(.L_x_95) ;  /* 0x0000016000007945 */ /* 0x000fe20003800200 */
[----:B------:R-:W-:Y:S02]  /*8670*/  ISETP.GE.AND P2, PT, R10, R27, PT ;  /* 0x0000001b0a00720c */ /* 0x000fe40003f46270 */
[----:B------:R-:W-:Y:S01]  /*8680*/  LOP3.LUT R10, R3, 0x1800, RZ, 0xfc, !PT ;  /* 0x00001800030a7812 */ /* 0x000fe200078efcff */
        /* <DEDUP_REMOVED lines=19> */
.L_x_96:
[----:B------:R-:W-:Y:S05]  /*87c0*/  BSYNC.RECONVERGENT B0 ;  /* 0x0000000000007941 */ /* 0x000fea0003800200 */
.L_x_95:
[----:B------:R-:W-:Y:S01]  /*87d0*/  NOP ;  /* 0x0000000000007918 */ /* 0x000fe20000000000 */
[----:B------:R-:W-:Y:S01]  /*87e0*/  BSSY.RECONVERGENT B0, `(.L_x_97) ;  /* 0x0000015000007945 */ /* 0x000fe20003800200 */
[----:B------:R-:W-:-:S03]  /*87f0*/  ISETP.GE.AND P3, PT, R10, R27, PT ;  /* 0x0000001b0a00720c */ /* 0x000fc60003f66270 */
        /* <DEDUP_REMOVED lines=19> */
.L_x_98:
[----:B------:R-:W-:Y:S05]  /*8930*/  BSYNC.RECONVERGENT B0 ;  /* 0x0000000000007941 */ /* 0x000fea0003800200 */
.L_x_97:
[----:B------:R-:W-:Y:S01]  /*8940*/  NOP ;  /* 0x0000000000007918 */ /* 0x000fe20000000000 */
[----:B------:R-:W-:Y:S04]  /*8950*/  BSSY.RECONVERGENT B0, `(.L_x_99) ;  /* 0x0000014000007945 */ /* 0x000fe80003800200 */
[----:B------:R-:W-:Y:S05]  /*8960*/  @P4 BRA `(.L_x_100) ;  /* 0x0000000000484947 */ /* 0x000fea0003800000 */
        /* <DEDUP_REMOVED lines=13> */
[----:B-1----:R-:W-:-:S05]  /*8a40*/  IADD3 R10, P5, PT, R8, R3, RZ ;  /* 0x00000003080a7210 */ /* 0x002fca0007fbe0ff */
[----:B------:R-:W-:Y:S01]  /*8a50*/  IMAD.X R9, RZ, RZ, R9, P5 ;  /* 0x000000ffff097224 */ /* 0x000fe200028e0609 */
[----:B0-----:R-:W-:-:S04]  /*8a60*/  LEA R8, P5, R10, UR4, 0x2 ;  /* 0x000000040a087c11 */ /* 0x001fc8000f8a10ff */
[----:B------:R-:W-:-:S05]  /*8a70*/  LEA.HI.X R9, R10, UR5, R9, 0x2, P5 ;  /* 0x000000050a097c11 */ /* 0x000fca000a8f1409 */
[----:B------:R0:W-:Y:S04]  /*8a80*/  STG.E desc[UR6][R8.64+0x4800], R5 ;  /* 0x0048000508007986 */ /* 0x0001e8000c101906 */
.L_x_100:
[----:B------:R-:W-:Y:S05]  /*8a90*/  BSYNC.RECONVERGENT B0 ;  /* 0x0000000000007941 */ /* 0x000fea0003800200 */
.L_x_99:
        /* <DEDUP_REMOVED lines=21> */
.L_x_102:
[----:B------:R-:W-:Y:S05]  /*8bf0*/  BSYNC.RECONVERGENT B0 ;  /* 0x0000000000007941 */ /* 0x000fea0003800200 */
.L_x_101:
        /* <DEDUP_REMOVED lines=21> */
.L_x_104:
[----:B------:R-:W-:Y:S05]  /*8d50*/  BSYNC.RECONVERGENT B0 ;  /* 0x0000000000007941 */ /* 0x000fea0003800200 */
.L_x_103:
        /* <DEDUP_REMOVED lines=21> */
.L_x_106:
[----:B------:R-:W-:Y:S05]  /*8eb0*/  BSYNC.RECONVERGENT B0 ;  /* 0x0000000000007941 */ /* 0x000fea0003800200 */
.L_x_105:
        /* <DEDUP_REMOVED lines=21> */
.L_x_108:
[----:B------:R-:W-:Y:S05]  /*9010*/  BSYNC.RECONVERGENT B0 ;  /* 0x0000000000007941 */ /* 0x000fea0003800200 */
.L_x_107:
[----:B------:R-:W-:Y:S01]  /*9020*/  NOP ;  /* 0x0000000000007918 */ /* 0x000fe20000000000 */
[----:B------:R-:W5:Y:S01]  /*9030*/  LDS R4, [R4+0x6600] ;  /* 0x0066000004047984 */ /* 0x000f620000000800 */
[----:B------:R-:W1:Y:S01]  /*9040*/  LDCU UR4, c[0x0][0x3c4] ;  /* 0x00007880ff0477ac */ /* 0x000e620008000800 */
[----:B------:R-:W-:Y:S01]  /*9050*/  BSSY.RECONVERGENT B0, `(.L_x_109) ;  /* 0x0000014000007945 */ /* 0x000fe20003800200 */
[----:B-----5:R-:W-:-:S04]  /*9060*/  ISETP.NE.AND P0, PT, R4, 0x7fffffff, PT ;  /* 0x7fffffff0400780c */ /* 0x020fc80003f05270 */
[----:B------:R-:W-:-:S04]  /*9070*/  SEL R0, R4, 0x80000000, P0 ;  /* 0x8000000004007807 */ /* 0x000fc80000000000 */
[----:B-1----:R-:W-:-:S04]  /*9080*/  SHF.R.U32.HI R0, RZ, UR4, R0 ;  /* 0x00000004ff007c19 */ /* 0x002fc80008011600 */
[----:B------:R-:W-:-:S05]  /*9090*/  LOP3.LUT R0, R0, R7, RZ, 0x30, !PT ;  /* 0x0000000700007212 */ /* 0x000fca00078e30ff */
[----:B------:R-:W-:Y:S02]  /*90a0*/  IMAD R6, R0, 0x8, R29 ;  /* 0x0000000800067824 */ /* 0x000fe400078e021d */
[----:B------:R-:W-:-:S04]  /*90b0*/  VIADD R0, R3, 0x1980 ;  /* 0x0000198003007836 */ /* 0x000fc80000000000 */
[----:B------:R-:W1:Y:S01]  /*90c0*/  LDS.64 R6, [R6+0x6c00] ;  /* 0x006c000006067984 */ /* 0x000e620000000a00 */
[----:B------:R-:W-:Y:S02]  /*90d0*/  ISETP.GE.AND P0, PT, R0, R27, PT ;  /* 0x0000001b0000720c */ /* 0x000fe40003f06270 */
[----:B-1----:R-:W-:-:S05]  /*90e0*/  IADD3 R3, P1, PT, R6, R3, RZ ;  /* 0x0000000306037210 */ /* 0x002fca0007f3e0ff */
[----:B------:R-:W-:-:S06]  /*90f0*/  IMAD.X R0, RZ, RZ, R7, P1 ;  /* 0x000000ffff007224 */ /* 0x000fcc00008e0607 */
[----:B------:R-:W-:Y:S05]  /*9100*/  @P0 BRA `(.L_x_110) ;  /* 0x0000000000200947 */ /* 0x000fea0003800000 */
[----:B------:R-:W1:Y:S01]  /*9110*/  LDCU.64 UR4, c[0x0][0x3a0] ;  /* 0x00007400ff0477ac */ /* 0x000e620008000a00 */
[----:B0-234-:R-:W-:Y:S01]  /*9120*/  IMAD.MOV.U32 R5, RZ, RZ, -0x1 ;  /* 0xffffffffff057424 */ /* 0x01dfe200078e00ff */
[----:B------:R-:W-:-:S04]  /*9130*/  ISETP.GT.AND P0, PT, R4, -0x1, PT ;  /* 0xffffffff0400780c */ /* 0x000fc80003f04270 */
[----:B------:R-:W-:-:S04]  /*9140*/  SEL R5, R5, 0x80000000, P0 ;  /* 0x8000000005057807 */ /* 0x000fc80000000000 */
[----:B------:R-:W-:Y:S02]  /*9150*/  LOP3.LUT R5, R5, R4, RZ, 0x3c, !PT ;  /* 0x0000000405057212 */ /* 0x000fe400078e3cff */
[----:B-1----:R-:W-:-:S04]  /*9160*/  LEA R2, P1, R3, UR4, 0x2 ;  /* 0x0000000403027c11 */ /* 0x002fc8000f8210ff */
[----:B------:R-:W-:-:S05]  /*9170*/  LEA.HI.X R3, R3, UR5, R0, 0x2, P1 ;  /* 0x0000000503037c11 */ /* 0x000fca00088f1400 */
[----:B------:R1:W-:Y:S04]  /*9180*/  STG.E desc[UR6][R2.64+0x6600], R5 ;  /* 0x0066000502007986 */ /* 0x0003e8000c101906 */
.L_x_110:
[----:B------:R-:W-:Y:S05]  /*9190*/  BSYNC.RECONVERGENT B0 ;  /* 0x0000000000007941 */ /* 0x000fea0003800200 */
.L_x_109:
[----:B------:R-:W-:Y:S01]  /*91a0*/  NOP ;  /* 0x0000000000007918 */ /* 0x000fe20000000000 */
[----:B------:R-:W-:Y:S05]  /*91b0*/  EXIT ;  /* 0x000000000000794d */ /* 0x000fea0003800000 */
.L_x_26:
[----:B------:R-:W-:Y:S02]  /*91c0*/  IMAD.MOV.U32 R49, RZ, RZ, R41 ;  /* 0x000000ffff317224 */ /* 0x000fe400078e0029 */
[----:B------:R-:W-:Y:S02]  /*91d0*/  IMAD.MOV.U32 R48, RZ, RZ, 0x1 ;  /* 0x00000001ff307424 */ /* 0x000fe400078e00ff */
[----:B------:R-:W-:Y:S02]  /*91e0*/  IMAD.MOV.U32 R51, RZ, RZ, RZ ;  /* 0x000000ffff337224 */ /* 0x000fe400078e00ff */
[----:B------:R-:W-:-:S07]  /*91f0*/  IMAD.MOV.U32 R46, RZ, RZ, -0x1 ;  /* 0xffffffffff2e7424 */ /* 0x000fce00078e00ff */
[----:B------:R-:W-:Y:S05]  /*9200*/  WARPSYNC.COLLECTIVE R46, `(.L_x_111) ;  /* 0x000000002e087348 */ /* 0x000fea0003c00000 */
[----:B------:R0:W1:Y:S02]  /*9210*/  SHFL.UP P0, R44, R49, R48, R51 ;  /* 0x04000030312c7389 */ /* 0x0000640000000033 */
[----:B01----:R-:W-:Y:S05]  /*9220*/  ENDCOLLECTIVE ;  /* 0x000000000000791b */ /* 0x003fea0003800000 */
.L_x_111:
[----:B------:R-:W-:Y:S02]  /*9230*/  IMAD.MOV.U32 R48, RZ, RZ, 0x2 ;  /* 0x00000002ff307424 */ /* 0x000fe400078e00ff */
[----:B------:R-:W-:-:S04]  /*9240*/  IMAD.MOV.U32 R40, RZ, RZ, R44 ;  /* 0x000000ffff287224 */ /* 0x000fc800078e002c */
[----:B------:R-:W-:-:S04]  /*9250*/  @P0 IMAD.IADD R40, R41, 0x1, R40 ;  /* 0x0000000129280824 */ /* 0x000fc800078e0228 */
[----:B------:R-:W-:-:S07]  /*9260*/  IMAD.MOV.U32 R49, RZ, RZ, R40 ;  /* 0x000000ffff317224 */ /* 0x000fce00078e0028 */
[----:B------:R-:W-:Y:S05]  /*9270*/  WARPSYNC.COLLECTIVE R46, `(.L_x_112) ;  /* 0x000000002e087348 */ /* 0x000fea0003c00000 */
[----:B------:R0:W1:Y:S02]  /*9280*/  SHFL.UP P0, R44, R49, R48, R51 ;  /* 0x04000030312c7389 */ /* 0x0000640000000033 */
[----:B01----:R-:W-:Y:S05]  /*9290*/  ENDCOLLECTIVE ;  /* 0x000000000000791b */ /* 0x003fea0003800000 */
.L_x_112:
[----:B------:R-:W-:Y:S02]  /*92a0*/  IMAD.MOV.U32 R48, RZ, RZ, 0x4 ;  /* 0x00000004ff307424 */ /* 0x000fe400078e00ff */
[----:B------:R-:W-:-:S04]  /*92b0*/  IMAD.MOV.U32 R43, RZ, RZ, R44 ;  /* 0x000000ffff2b7224 */ /* 0x000fc800078e002c */
[----:B------:R-:W-:-:S04]  /*92c0*/  @P0 IMAD.IADD R43, R40, 0x1, R43 ;  /* 0x00000001282b0824 */ /* 0x000fc800078e022b */
[----:B------:R-:W-:-:S07]  /*92d0*/  IMAD.MOV.U32 R49, RZ, RZ, R43 ;  /* 0x000000ffff317224 */ /* 0x000fce00078e002b */
[----:B------:R-:W-:Y:S05]  /*92e0*/  WARPSYNC.COLLECTIVE R46, `(.L_x_113) ;  /* 0x000000002e087348 */ /* 0x000fea0003c00000 */
[----:B------:R0:W1:Y:S02]  /*92f0*/  SHFL.UP P0, R44, R49, R48, R51 ;  /* 0x04000030312c7389 */ /* 0x0000640000000033 */
[----:B01----:R-:W-:Y:S05]  /*9300*/  ENDCOLLECTIVE ;  /* 0x000000000000791b */ /* 0x003fea0003800000 */
.L_x_113:
[----:B------:R-:W-:Y:S02]  /*9310*/  IMAD.MOV.U32 R48, RZ, RZ, 0x8 ;  /* 0x00000008ff307424 */ /* 0x000fe400078e00ff */
[----:B------:R-:W-:-:S04]  /*9320*/  IMAD.MOV.U32 R42, RZ, RZ, R44 ;  /* 0x000000ffff2a7224 */ /* 0x000fc800078e002c */
[----:B------:R-:W-:-:S04]  /*9330*/  @P0 IMAD.IADD R42, R43, 0x1, R42 ;  /* 0x000000012b2a0824 */ /* 0x000fc800078e022a */
[----:B------:R-:W-:-:S07]  /*9340*/  IMAD.MOV.U32 R49, RZ, RZ, R42 ;  /* 0x000000ffff317224 */ /* 0x000fce00078e002a */
[----:B------:R-:W-:Y:S05]  /*9350*/  WARPSYNC.COLLECTIVE R46, `(.L_x_114) ;  /* 0x000000002e087348 */ /* 0x000fea0003c00000 */
[----:B------:R0:W1:Y:S02]  /*9360*/  SHFL.UP P0, R44, R49, R48, R51 ;  /* 0x04000030312c7389 */ /* 0x0000640000000033 */
[----:B01----:R-:W-:Y:S05]  /*9370*/  ENDCOLLECTIVE ;  /* 0x000000000000791b */ /* 0x003fea0003800000 */
.L_x_114:
[----:B------:R-:W-:Y:S02]  /*9380*/  IMAD.MOV.U32 R48, RZ, RZ, 0x10 ;  /* 0x00000010ff307424 */ /* 0x000fe400078e00ff */
[----:B------:R-:W-:-:S04]  /*9390*/  IMAD.MOV.U32 R47, RZ, RZ, R44 ;  /* 0x000000ffff2f7224 */ /* 0x000fc800078e002c */
[----:B------:R-:W-:-:S04]  /*93a0*/  @P0 IMAD.IADD R47, R42, 0x1, R47 ;  /* 0x000000012a2f0824 */ /* 0x000fc800078e022f */
[----:B------:R-:W-:-:S07]  /*93b0*/  IMAD.MOV.U32 R49, RZ, RZ, R47 ;  /* 0x000000ffff317224 */ /* 0x000fce00078e002f */
[----:B------:R-:W-:Y:S05]  /*93c0*/  WARPSYNC.COLLECTIVE R46, `(.L_x_115) ;  /* 0x000000002e087348 */ /* 0x000fea0003c00000 */
[----:B------:R0:W1:Y:S02]  /*93d0*/  SHFL.UP P0, R44, R49, R48, R51 ;  /* 0x04000030312c7389 */ /* 0x0000640000000033 */
[----:B01----:R-:W-:Y:S05]  /*93e0*/  ENDCOLLECTIVE ;  /* 0x000000000000791b */ /* 0x003fea0003800000 */
.L_x_115:
[----:B------:R-:W-:Y:S05]  /*93f0*/  BRA `(.L_x_116) ;  /* 0xffffff9400b87947 */ /* 0x000fea000383ffff */
.L_x_117:
[----:B------:R-:W-:-:S00]  /*9400*/  BRA `(.L_x_117) ;  /* 0xfffffffc00fc7947 */ /* 0x000fc0000383ffff */
[----:B------:R-:W-:-:S00]  /*9410*/  NOP ;  /* 0x0000000000007918 */ /* 0x000fc00000000000 */
        /* <DEDUP_REMOVED lines=14> */
.L_x_606:


//--------------------- .text._ZN3cub18CUB_300001_SM_10006detail10radix_sort33DeviceRadixSortExclusiveSumKernelINS1_5radix10policy_hubIfNS0_8NullTypeEyE10Policy1000EyEEvPT0_ --------------------------
	.section	.text._ZN3cub18CUB_300001_SM_10006detail10radix_sort33DeviceRadixSortExclusiveSumKernelINS1_5radix10policy_hubIfNS0_8NullTypeEyE10Policy1000EyEEvPT0_,"ax",@progbits
	.align	128
        .global         _ZN3cub18CUB_300001_SM_10006detail10radix_sort33DeviceRadixSortExclusiveSumKernelINS1_5radix10policy_hubIfNS0_8NullTypeEyE10Policy1000EyEEvPT0_
        .type           _ZN3cub18CUB_300001_SM_10006detail10radix_sort33DeviceRadixSortExclusiveSumKernelINS1_5radix10policy_hubIfNS0_8NullTypeEyE10Policy1000EyEEvPT0_,@function
        .size           _ZN3cub18CUB_300001_SM_10006detail10radix_sort33DeviceRadixSortExclusiveSumKernelINS1_5radix10policy_hubIfNS0_8NullTypeEyE10Policy1000EyEEvPT0_,(.L_x_607 - _ZN3cub18CUB_300001_SM_10006detail10radix_sort33DeviceRadixSortExclusiveSumKernelINS1_5radix10policy_hubIfNS0_8NullTypeEyE10Policy1000EyEEvPT0_)
        .other          _ZN3cub18CUB_300001_SM_10006detail10radix_sort33DeviceRadixSortExclusiveSumKernelINS1_5radix10policy_hubIfNS0_8NullTypeEyE10Policy1000EyEEvPT0_,@"STO_CUDA_ENTRY STV_DEFAULT"
_ZN3cub18CUB_300001_SM_10006detail10radix_sort33DeviceRadixSortExclusiveSumKernelINS1_5radix10policy_hubIfNS0_8NullTypeEyE10Policy1000EyEEvPT0_:
.text._ZN3cub18CUB_300001_SM_10006detail10radix_sort33DeviceRadixSortExclusiveSumKernelINS1_5radix10policy_hubIfNS0_8NullTypeEyE10Policy1000EyEEvPT0_:
[----:B------:R-:W-:Y:S01]  /*0000*/  LDC R1, c[0x0][0x37c] ;  /* 0x0000df00ff017b82 */ /* 0x000fe20000000800 */
[----:B------:R-:W0:Y:S07]  /*0010*/  S2R R18, SR_TID.X ;  /* 0x0000000000127919 */ /* 0x000e2e0000002100 */
[----:B------:R-:W1:Y:S01]  /*0020*/  LDC.64 R16, c[0x0][0x380] ;  /* 0x0000e000ff107b82 */ /* 0x000e620000000a00 */
[----:B------:R-:W2:Y:S01]  /*0030*/  LDCU.64 UR4, c[0x0][0x358] ;  /* 0x00006b00ff0477ac */ /* 0x000ea20008000a00 */
[----:B------:R-:W3:Y:S01]  /*0040*/  S2R R5, SR_CTAID.X ;  /* 0x0000000000057919 */ /* 0x000ee20000002500 */
[----:B0-----:R-:W-:Y:S01]  /*0050*/  ISETP.GT.U32.AND P1, PT, R18, 0xff, PT ;  /* 0x000000ff1200780c */ /* 0x001fe20003f24070 */
[----:B---3--:R-:W-:-:S04]  /*0060*/  IMAD R5, R5, 0x100, R18 ;  /* 0x0000010005057824 */ /* 0x008fc800078e0212 */
[----:B-1----:R-:W-:-:S08]  /*0070*/  IMAD.WIDE R16, R5, 0x8, R16 ;  /* 0x0000000805107825 */ /* 0x002fd000078e0210 */
[----:B--2---:R-:W2:Y:S01]  /*0080*/  @!P1 LDG.E.64 R2, desc[UR4][R16.64] ;  /* 0x0000000410029981 */ /* 0x004ea2000c1e1b00 */
[----:B------:R-:W-:Y:S02]  /*0090*/  MOV R0, 0x400 ;  /* 0x0000040000007802 */ /* 0x000fe40000000f00 */
[C---:B------:R-:W-:Y:S01]  /*00a0*/  ISETP.GT.U32.AND P0, PT, R18.reuse, 0x1f, PT ;  /* 0x0000001f1200780c */ /* 0x040fe20003f04070 */
[----:B------:R-:W0:Y:S02]  /*00b0*/  S2R R5, SR_CgaCtaId ;  /* 0x0000000000057919 */ /* 0x000e240000008800 */
[----:B0-----:R-:W-:Y:S02]  /*00c0*/  LEA R5, R5, R0, 0x18 ;  /* 0x0000000005057211 */ /* 0x001fe400078ec0ff */
[----:B------:R-:W-:-:S05]  /*00d0*/  LEA.HI R0, R18, R18, RZ, 0x1d ;  /* 0x0000001212007211 */ /* 0x000fca00078fe8ff */
[----:B------:R-:W-:-:S05]  /*00e0*/  IMAD R0, R0, 0x8, R5 ;  /* 0x0000000800007824 */ /* 0x000fca00078e0205 */
[----:B--2---:R0:W-:Y:S01]  /*00f0*/  STS.64 [R0+0x10], R2 ;  /* 0x0000100200007388 */ /* 0x0041e20000000a00 */
[----:B------:R-:W-:Y:S06]  /*0100*/  BAR.SYNC.DEFER_BLOCKING 0x0 ;  /* 0x0000000000007b1d */ /* 0x000fec0000010000 */
[----:B------:R-:W-:Y:S05]  /*0110*/  @P0 BRA `(.L_x_118) ;  /* 0x0000000400240947 */ /* 0x000fea0003800000 */
[----:B------:R-:W-:Y:S01]  /*0120*/  IMAD R18, R18, 0x48, R5 ;  /* 0x0000004812127824 */ /* 0x000fe200078e0205 */
[----:B------:R-:W-:-:S04]  /*0130*/  UMOV UR6, 0xffffffff ;  /* 0xffffffff00067882 */ /* 0x000fc80000000000 */
[----:B------:R-:W-:Y:S04]  /*0140*/  LDS.64 R14, [R18+0x10] ;  /* 0x00001000120e7984 */ /* 0x000fe80000000a00 */
[----:B------:R-:W-:Y:S04]  /*0150*/  LDS.64 R12, [R18+0x18] ;  /* 0x00001800120c7984 */ /* 0x000fe80000000a00 */
[----:B------:R-:W1:Y:S04]  /*0160*/  LDS.64 R10, [R18+0x20] ;  /* 0x00002000120a7984 */ /* 0x000e680000000a00 */
[----:B------:R-:W-:Y:S04]  /*0170*/  LDS.64 R8, [R18+0x28] ;  /* 0x0000280012087984 */ /* 0x000fe80000000a00 */
[----:B------:R-:W2:Y:S04]  /*0180*/  LDS.64 R6, [R18+0x30] ;  /* 0x0000300012067984 */ /* 0x000ea80000000a00 */
[----:B------:R-:W-:Y:S04]  /*0190*/  LDS.64 R4, [R18+0x38] ;  /* 0x0000380012047984 */ /* 0x000fe80000000a00 */
[----:B0-----:R-:W0:Y:S04]  /*01a0*/  LDS.64 R2, [R18+0x40] ;  /* 0x0000400012027984 */ /* 0x001e280000000a00 */
[----:B------:R-:W3:Y:S01]  /*01b0*/  LDS.64 R20, [R18+0x48] ;  /* 0x0000480012147984 */ /* 0x000ee20000000a00 */
[----:B-1----:R-:W-:-:S04]  /*01c0*/  IADD3 R19, P3, P4, R10, R12, R14 ;  /* 0x0000000c0a137210 */ /* 0x002fc80007c7e00e */
[----:B------:R-:W-:Y:S02]  /*01d0*/  IADD3.X R23, PT, PT, R11, R13, R15, P3, P4 ;  /* 0x0000000d0b177210 */ /* 0x000fe40001fe840f */
[----:B--2---:R-:W-:-:S04]  /*01e0*/  IADD3 R19, P0, P2, R6, R19, R8 ;  /* 0x0000001306137210 */ /* 0x004fc80007a1e008 */
[----:B------:R-:W-:Y:S02]  /*01f0*/  IADD3.X R23, PT, PT, R7, R23, R9, P0, P2 ;  /* 0x0000001707177210 */ /* 0x000fe400007e4409 */
[----:B0-----:R-:W-:-:S04]  /*0200*/  IADD3 R19, P3, P4, R2, R19, R4 ;  /* 0x0000001302137210 */ /* 0x001fc80007c7e004 */
[----:B---3--:R-:W-:Y:S02]  /*0210*/  IADD3 R20, P0, PT, R20, R19, RZ ;  /* 0x0000001314147210 */ /* 0x008fe40007f1e0ff */
[----:B------:R-:W-:-:S05]  /*0220*/  IADD3.X R19, PT, PT, R3, R23, R5, P3, P4 ;  /* 0x0000001703137210 */ /* 0x000fca0001fe8405 */
[----:B------:R-:W-:Y:S01]  /*0230*/  IMAD.X R19, R21, 0x1, R19, P0 ;  /* 0x0000000115137824 */ /* 0x000fe200000e0613 */
[----:B------:R-:W-:Y:S06]  /*0240*/  BRA.DIV UR6, `(.L_x_119) ;  /* 0x0000000206f07947 */ /* 0x000fec000b800000 */
[----:B------:R-:W0:Y:S04]  /*0250*/  SHFL.UP PT, R27, R20, 0x1, RZ ;  /* 0x04200000141b7989 */ /* 0x000e2800000e00ff */
[----:B------:R-:W1:Y:S01]  /*0260*/  SHFL.UP P0, R25, R19, 0x1, RZ ;  /* 0x0420000013197989 */ /* 0x000e6200000000ff */
[----:B0-----:R-:W-:-:S04]  /*0270*/  IADD3 R22, P2, PT, R27, R20, RZ ;  /* 0x000000141b167210 */ /* 0x001fc80007f5e0ff */
[----:B-1----:R-:W-:Y:S01]  /*0280*/  SEL R27, R22, R27, P0 ;  /* 0x0000001b161b7207 */ /* 0x002fe20000000000 */
[----:B------:R-:W-:-:S04]  /*0290*/  IMAD.X R26, R25, 0x1, R19, P2 ;  /* 0x00000001191a7824 */ /* 0x000fc800010e0613 */
[----:B------:R-:W0:Y:S01]  /*02a0*/  SHFL.UP PT, R28, R27, 0x2, RZ ;  /* 0x044000001b1c7989 */ /* 0x000e2200000e00ff */
[----:B------:R-:W-:-:S05]  /*02b0*/  SEL R26, R26, R25, P0 ;  /* 0x000000191a1a7207 */ /* 0x000fca0000000000 */
[----:B------:R-:W1:Y:S01]  /*02c0*/  SHFL.UP P0, R25, R26, 0x2, RZ ;  /* 0x044000001a197989 */ /* 0x000e6200000000ff */
[----:B0-----:R-:W-:-:S05]  /*02d0*/  IADD3 R21, P2, PT, R28, R27, RZ ;  /* 0x0000001b1c157210 */ /* 0x001fca0007f5e0ff */
[----:B-1----:R-:W-:Y:S01]  /*02e0*/  IMAD.X R22, R25, 0x1, R26, P2 ;  /* 0x0000000119167824 */ /* 0x002fe200010e061a */
[----:B------:R-:W-:-:S04]  /*02f0*/  SEL R28, R21, R28, P0 ;  /* 0x0000001c151c7207 */ /* 0x000fc80000000000 */
[----:B------:R-:W-:Y:S01]  /*0300*/  SEL R29, R22, R25, P0 ;  /* 0x00000019161d7207 */ /* 0x000fe20000000000 */
        /* <DEDUP_REMOVED lines=12> */
[----:B------:R0:W1:Y:S04]  /*03d0*/  SHFL.UP PT, R28, R27, 0x10, RZ ;  /* 0x060000001b1c7989 */ /* 0x00006800000e00ff */
[----:B------:R0:W2:Y:S02]  /*03e0*/  SHFL.UP P0, R25, R26, 0x10, RZ ;  /* 0x060000001a197989 */ /* 0x0000a400000000ff */
.L_x_130:
[----:B-1----:R-:W-:-:S04]  /*03f0*/  IADD3 R21, P2, PT, R28, R27, RZ ;  /* 0x0000001b1c157210 */ /* 0x002fc80007f5e0ff */
[----:B--2---:R-:W-:Y:S01]  /*0400*/  SEL R21, R21, R28, P0 ;  /* 0x0000001c15157207 */ /* 0x004fe20000000000 */
[----:B------:R-:W-:-:S05]  /*0410*/  IMAD.X R22, R25, 0x1, R26, P2 ;  /* 0x0000000119167824 */ /* 0x000fca00010e061a */
[----:B------:R-:W-:Y:S02]  /*0420*/  SEL R22, R22, R25, P0 ;  /* 0x0000001916167207 */ /* 0x000fe40000000000 */
[----:B------:R-:W-:-:S05]  /*0430*/  IADD3 R20, P0, PT, R21, -R20, RZ ;  /* 0x8000001415147210 */ /* 0x000fca0007f1e0ff */
[----:B------:R-:W-:Y:S01]  /*0440*/  IMAD.X R21, R22, 0x1, ~R19, P0 ;  /* 0x0000000116157824 */ /* 0x000fe200000e0e13 */
[----:B------:R-:W-:-:S04]  /*0450*/  IADD3 R14, P0, PT, R14, R20, RZ ;  /* 0x000000140e0e7210 */ /* 0x000fc80007f1e0ff */
[----:B------:R1:W-:Y:S01]  /*0460*/  STS.64 [R18+0x10], R20 ;  /* 0x0000101412007388 */ /* 0x0003e20000000a00 */
[----:B------:R-:W-:Y:S01]  /*0470*/  IMAD.X R15, R15, 0x1, R21, P0 ;  /* 0x000000010f0f7824 */ /* 0x000fe200000e0615 */
        /* <DEDUP_REMOVED lines=17> */
[----:B------:R-:W-:-:S05]  /*0590*/  IMAD.X R3, R3, 0x1, R5, P0 ;  /* 0x0000000103037824 */ /* 0x000fca00000e0605 */
[----:B------:R1:W-:Y:S03]  /*05a0*/  STS.64 [R18+0x48], R2 ;  /* 0x0000480212007388 */ /* 0x0003e60000000a00 */
.L_x_118:
[----:B------:R-:W-:Y:S05]  /*05b0*/  WARPSYNC.ALL ;  /* 0x0000000000007948 */ /* 0x000fea0003800000 */
[----:B------:R-:W-:Y:S06]  /*05c0*/  BAR.SYNC.DEFER_BLOCKING 0x0 ;  /* 0x0000000000007b1d */ /* 0x000fec0000010000 */
[----:B------:R-:W-:Y:S05]  /*05d0*/  @P1 EXIT ;  /* 0x000000000000194d */ /* 0x000fea0003800000 */
[----:B01----:R-:W0:Y:S04]  /*05e0*/  LDS.64 R2, [R0+0x10] ;  /* 0x0000100000027984 */ /* 0x003e280000000a00 */
[----:B0-----:R-:W-:Y:S01]  /*05f0*/  STG.E.64 desc[UR4][R16.64], R2 ;  /* 0x0000000210007986 */ /* 0x001fe2000c101b04 */
[----:B------:R-:W-:Y:S05]  /*0600*/  EXIT ;  /* 0x000000000000794d */ /* 0x000fea0003800000 */
.L_x_119:
[----:B------:R-:W-:Y:S02]  /*0610*/  IMAD.MOV.U32 R24, RZ, RZ, R20 ;  /* 0x000000ffff187224 */ /* 0x000fe400078e0014 */
[----:B------:R-:W-:Y:S02]  /*0620*/  IMAD.MOV.U32 R23, RZ, RZ, 0x1 ;  /* 0x00000001ff177424 */ /* 0x000fe400078e00ff */
[----:B------:R-:W-:Y:S02]  /*0630*/  IMAD.MOV.U32 R22, RZ, RZ, RZ ;  /* 0x000000ffff167224 */ /* 0x000fe400078e00ff */
[----:B------:R-:W-:-:S07]  /*0640*/  IMAD.MOV.U32 R21, RZ, RZ, -0x1 ;  /* 0xffffffffff157424 */ /* 0x000fce00078e00ff */
[----:B------:R-:W-:Y:S05]  /*0650*/  WARPSYNC.COLLECTIVE R21, `(.L_x_120) ;  /* 0x0000000015087348 */ /* 0x000fea0003c00000 */
[----:B------:R0:W1:Y:S02]  /*0660*/  SHFL.UP P0, R25, R24, R23, R22 ;  /* 0x0400001718197389 */ /* 0x0000640000000016 */
[----:B01----:R-:W-:Y:S05]  /*0670*/  ENDCOLLECTIVE ;  /* 0x000000000000791b */ /* 0x003fea0003800000 */
.L_x_120:
[----:B------:R-:W-:Y:S02]  /*0680*/  IMAD.MOV.U32 R24, RZ, RZ, R19 ;  /* 0x000000ffff187224 */ /* 0x000fe400078e0013 */
[----:B------:R-:W-:-:S07]  /*0690*/  IMAD.MOV.U32 R27, RZ, RZ, R25 ;  /* 0x000000ffff1b7224 */ /* 0x000fce00078e0019 */
[----:B------:R-:W-:Y:S05]  /*06a0*/  WARPSYNC.COLLECTIVE R21, `(.L_x_121) ;  /* 0x0000000015087348 */ /* 0x000fea0003c00000 */
[----:B------:R0:W1:Y:S02]  /*06b0*/  SHFL.UP P0, R25, R24, R23, R22 ;  /* 0x0400001718197389 */ /* 0x0000640000000016 */
[----:B01----:R-:W-:Y:S05]  /*06c0*/  ENDCOLLECTIVE ;  /* 0x000000000000791b */ /* 0x003fea0003800000 */
.L_x_121:
[----:B------:R-:W-:Y:S01]  /*06d0*/  IADD3 R26, P2, PT, R27, R20, RZ ;  /* 0x000000141b1a7210 */ /* 0x000fe20007f5e0ff */
[----:B------:R-:W-:-:S03]  /*06e0*/  IMAD.MOV.U32 R23, RZ, RZ, 0x2 ;  /* 0x00000002ff177424 */ /* 0x000fc600078e00ff */
[----:B------:R-:W-:Y:S01]  /*06f0*/  SEL R27, R26, R27, P0 ;  /* 0x0000001b1a1b7207 */ /* 0x000fe20000000000 */
[----:B------:R-:W-:-:S04]  /*0700*/  IMAD.X R26, R25, 0x1, R19, P2 ;  /* 0x00000001191a7824 */ /* 0x000fc800010e0613 */
[----:B------:R-:W-:Y:S01]  /*0710*/  IMAD.MOV.U32 R24, RZ, RZ, R27 ;  /* 0x000000ffff187224 */ /* 0x000fe200078e001b */
[----:B------:R-:W-:-:S07]  /*0720*/  SEL R26, R26, R25, P0 ;  /* 0x000000191a1a7207 */ /* 0x000fce0000000000 */
[----:B------:R-:W-:Y:S05]  /*0730*/  WARPSYNC.COLLECTIVE R21, `(.L_x_122) ;  /* 0x0000000015087348 */ /* 0x000fea0003c00000 */
[----:B------:R0:W1:Y:S02]  /*0740*/  SHFL.UP P0, R25, R24, R23, R22 ;  /* 0x0400001718197389 */ /* 0x0000640000000016 */
[----:B01----:R-:W-:Y:S05]  /*0750*/  ENDCOLLECTIVE ;  /* 0x000000000000791b */ /* 0x003fea0003800000 */
.L_x_122:
[----:B------:R-:W-:Y:S02]  /*0760*/  IMAD.MOV.U32 R24, RZ, RZ, R26 ;  /* 0x000000ffff187224 */ /* 0x000fe400078e001a */
[----:B------:R-:W-:-:S07]  /*0770*/  IMAD.MOV.U32 R28, RZ, RZ, R25 ;  /* 0x000000ffff1c7224 */ /* 0x000fce00078e0019 */
[----:B------:R-:W-:Y:S05]  /*0780*/  WARPSYNC.COLLECTIVE R21, `(.L_x_123) ;  /* 0x0000000015087348 */ /* 0x000fea0003c00000 */
[----:B------:R0:W1:Y:S02]  /*0790*/  SHFL.UP P0, R25, R24, R23, R22 ;  /* 0x0400001718197389 */ /* 0x0000640000000016 */
[----:B01----:R-:W-:Y:S05]  /*07a0*/  ENDCOLLECTIVE ;  /* 0x000000000000791b */ /* 0x003fea0003800000 */
.L_x_123:
        /* <DEDUP_REMOVED lines=9> */
.L_x_124:
[----:B------:R-:W-:Y:S02]  /*0840*/  IMAD.MOV.U32 R24, RZ, RZ, R29 ;  /* 0x000000ffff187224 */ /* 0x000fe400078e001d */
[----:B------:R-:W-:-:S07]  /*0850*/  IMAD.MOV.U32 R27, RZ, RZ, R25 ;  /* 0x000000ffff1b7224 */ /* 0x000fce00078e0019 */
[----:B------:R-:W-:Y:S05]  /*0860*/  WARPSYNC.COLLECTIVE R21, `(.L_x_125) ;  /* 0x0000000015087348 */ /* 0x000fea0003c00000 */
[----:B------:R0:W1:Y:S02]  /*0870*/  SHFL.UP P0, R25, R24, R23, R22 ;  /* 0x0400001718197389 */ /* 0x0000640000000016 */
[----:B01----:R-:W-:Y:S05]  /*0880*/  ENDCOLLECTIVE ;  /* 0x000000000000791b */ /* 0x003fea0003800000 */
.L_x_125:
        /* <DEDUP_REMOVED lines=9> */
.L_x_126:
[----:B------:R-:W-:Y:S02]  /*0920*/  IMAD.MOV.U32 R24, RZ, RZ, R29 ;  /* 0x000000ffff187224 */ /* 0x000fe400078e001d */
[----:B------:R-:W-:-:S07]  /*0930*/  IMAD.MOV.U32 R27, RZ, RZ, R25 ;  /* 0x000000ffff1b7224 */ /* 0x000fce00078e0019 */
[----:B------:R-:W-:Y:S05]  /*0940*/  WARPSYNC.COLLECTIVE R21, `(.L_x_127) ;  /* 0x0000000015087348 */ /* 0x000fea0003c00000 */
[----:B------:R0:W1:Y:S02]  /*0950*/  SHFL.UP P0, R25, R24, R23, R22 ;  /* 0x0400001718197389 */ /* 0x0000640000000016 */
[----:B01----:R-:W-:Y:S05]  /*0960*/  ENDCOLLECTIVE ;  /* 0x000000000000791b */ /* 0x003fea0003800000 */
.L_x_127:
        /* <DEDUP_REMOVED lines=9> */
.L_x_128:
[----:B------:R-:W-:Y:S02]  /*0a00*/  IMAD.MOV.U32 R24, RZ, RZ, R26 ;  /* 0x000000ffff187224 */ /* 0x000fe400078e001a */
[----:B------:R-:W-:-:S07]  /*0a10*/  IMAD.MOV.U32 R28, RZ, RZ, R25 ;  /* 0x000000ffff1c7224 */ /* 0x000fce00078e0019 */
[----:B------:R-:W-:Y:S05]  /*0a20*/  WARPSYNC.COLLECTIVE R21, `(.L_x_129) ;  /* 0x0000000015087348 */ /* 0x000fea0003c00000 */
[----:B------:R0:W1:Y:S02]  /*0a30*/  SHFL.UP P0, R25, R24, R23, R22 ;  /* 0x0400001718197389 */ /* 0x0000640000000016 */
[----:B01----:R-:W-:Y:S05]  /*0a40*/  ENDCOLLECTIVE ;  /* 0x000000000000791b */ /* 0x003fea0003800000 */
.L_x_129:
[----:B------:R-:W-:Y:S05]  /*0a50*/  BRA `(.L_x_130) ;  /* 0xfffffff800647947 */ /* 0x000fea000383ffff */
.L_x_131:
        /* <DEDUP_REMOVED lines=10> */
.L_x_607:


//--------------------- .text._ZN3cub18CUB_300001_SM_10006detail10radix_sort30DeviceRadixSortHistogramKernelINS1_5radix10policy_hubIfNS0_8NullTypeEyE10Policy1000ELNS0_9SortOrderE0EfyNS1_21identity_decomposer_tEEEvPT2_PKT1_SB_iiT3_ --------------------------
	.section	.text._ZN3cub18CUB_300001_SM_10006detail10radix_sort30DeviceRadixSortHistogramKernelINS1_5radix10policy_hubIfNS0_8NullTypeEyE10Policy1000ELNS0_9SortOrderE0EfyNS1_21identity_decomposer_tEEEvPT2_PKT1_SB_iiT3_,"ax",@progbits
	.align	128
        .global         _ZN3cub18CUB_300001_SM_10006detail10radix_sort30DeviceRadixSortHistogramKernelINS1_5radix10policy_hubIfNS0_8NullTypeEyE10Policy1000ELNS0_9SortOrderE0EfyNS1_21identity_decomposer_tEEEvPT2_PKT1_SB_iiT3_
        .type           _ZN3cub18CUB_300001_SM_10006detail10radix_sort30DeviceRadixSortHistogramKernelINS1_5radix10policy_hubIfNS0_8NullTypeEyE10Policy1000ELNS0_9SortOrderE0EfyNS1_21identity_decomposer_tEEEvPT2_PKT1_SB_iiT3_,@function
        .size           _ZN3cub18CUB_300001_SM_10006detail10radix_sort30DeviceRadixSortHistogramKernelINS1_5radix10policy_hubIfNS0_8NullTypeEyE10Policy1000ELNS0_9SortOrderE0EfyNS1_21identity_decomposer_tEEEvPT2_PKT1_SB_iiT3_,(.L_x_608 - _ZN3cub18CUB_300001_SM_10006detail10radix_sort30DeviceRadixSortHistogramKernelINS1_5radix10policy_hubIfNS0_8NullTypeEyE10Policy1000ELNS0_9SortOrderE0EfyNS1_21identity_decomposer_tEEEvPT2_PKT1_SB_iiT3_)
        .other          _ZN3cub18CUB_300001_SM_10006detail10radix_sort30DeviceRadixSortHistogramKernelINS1_5radix10policy_hubIfNS0_8NullTypeEyE10Policy1000ELNS0_9SortOrderE0EfyNS1_21identity_decomposer_tEEEvPT2_PKT1_SB_iiT3_,@"STO_CUDA_ENTRY STV_DEFAULT"
_ZN3cub18CUB_300001_SM_10006detail10radix_sort30DeviceRadixSortHistogramKernelINS1_5radix10policy_hubIfNS0_8NullTypeEyE10Policy1000ELNS0_9SortOrderE0EfyNS1_21identity_decomposer_tEEEvPT2_PKT1_SB_iiT3_:
.text._ZN3cub18CUB_300001_SM_10006detail10radix_sort30DeviceRadixSortHistogramKernelINS1_5radix10policy_hubIfNS0_8NullTypeEyE10Policy1000ELNS0_9SortOrderE0EfyNS1_21identity_decomposer_tEEEvPT2_PKT1_SB_iiT3_:
[----:B------:R-:W-:Y:S01]  /*0000*/  LDC R1, c[0x0][0x37c] ;  /* 0x0000df00ff017b82 */ /* 0x000fe20000000800 */
[----:B------:R-:W0:Y:S02]  /*0010*/  LDCU.64 UR6, c[0x0][0x390] ;  /* 0x00007200ff0677ac */ /* 0x000e240008000a00 */
[----:B0-----:R-:W-:-:S04]  /*0020*/  ISETP.NE.U32.AND P0, PT, RZ, UR6, PT ;  /* 0x00000006ff007c0c */ /* 0x001fc8000bf05070 */
[----:B------:R-:W-:-:S13]  /*0030*/  ISETP.NE.AND.EX P0, PT, RZ, UR7, PT, P0 ;  /* 0x00000007ff007c0c */ /* 0x000fda000bf05300 */
[----:B------:R-:W-:Y:S05]  /*0040*/  @!P0 EXIT ;  /* 0x000000000000894d */ /* 0x000fea0003800000 */
[----:B------:R-:W-:Y:S01]  /*0050*/  UIADD3 UR11, UP0, UPT, UR6, -0x1, URZ ;  /* 0xffffffff060b7890 */ /* 0x000fe2000ff1e0ff */
[----:B------:R-:W0:Y:S01]  /*0060*/  S2R R0, SR_TID.X ;  /* 0x0000000000007919 */ /* 0x000e220000002100 */
[----:B------:R-:W1:Y:S01]  /*0070*/  LDCU.64 UR4, c[0x0][0x398] ;  /* 0x00007300ff0477ac */ /* 0x000e620008000a00 */
[----:B------:R-:W2:Y:S01]  /*0080*/  S2UR UR8, SR_CTAID.X ;  /* 0x00000000000879c3 */ /* 0x000ea20000002500 */
[----:B------:R-:W-:Y:S01]  /*0090*/  UIADD3.X UR12, UPT, UPT, UR7, -0x1, URZ, UP0, !UPT ;  /* 0xffffffff070c7890 */ /* 0x000fe200087fe4ff */
[----:B------:R-:W3:Y:S03]  /*00a0*/  LDCU.64 UR20, c[0x0][0x358] ;  /* 0x00006b00ff1477ac */ /* 0x000ee60008000a00 */
[----:B------:R-:W-:Y:S01]  /*00b0*/  USHF.R.U64 UR11, UR11, 0x1e, UR12 ;  /* 0x0000001e0b0b7899 */ /* 0x000fe2000800120c */
[----:B------:R-:W4:Y:S03]  /*00c0*/  LDCU UR28, c[0x0][0x370] ;  /* 0x00006e00ff1c77ac */ /* 0x000f260008000800 */
[----:B------:R-:W-:-:S02]  /*00d0*/  UIADD3 UR11, UP0, UPT, UR11, 0x1, URZ ;  /* 0x000000010b0b7890 */ /* 0x000fc4000ff1e0ff */
[----:B-1----:R-:W-:Y:S02]  /*00e0*/  UIADD3 UR4, UPT, UPT, UR5, 0x7, -UR4 ;  /* 0x0000000705047890 */ /* 0x002fe4000fffe804 */
[----:B------:R-:W-:Y:S02]  /*00f0*/  ULEA.HI.X UR12, UR12, URZ, URZ, 0x2, UP0 ;  /* 0x000000ff0c0c7291 */ /* 0x000fe400080f14ff */
[----:B------:R-:W-:Y:S02]  /*0100*/  UISETP.LT.U32.AND UP0, UPT, UR11, UR6, UPT ;  /* 0x000000060b00728c */ /* 0x000fe4000bf01070 */
[----:B------:R-:W-:Y:S02]  /*0110*/  USHF.R.S32.HI UR5, URZ, 0x1f, UR4 ;  /* 0x0000001fff057899 */ /* 0x000fe40008011404 */
[----:B------:R-:W-:Y:S02]  /*0120*/  UISETP.LT.U32.AND.EX UP0, UPT, UR12, UR7, UPT, UP0 ;  /* 0x000000070c00728c */ /* 0x000fe4000bf01100 */
[----:B------:R-:W-:-:S02]  /*0130*/  ULEA.HI UR5, UR5, UR4, URZ, 0x3 ;  /* 0x0000000405057291 */ /* 0x000fc4000f8f18ff */
[----:B------:R-:W-:Y:S01]  /*0140*/  USEL UR11, UR11, UR6, UP0 ;  /* 0x000000060b0b7287 */ /* 0x000fe20008000000 */
[----:B0-----:R-:W-:Y:S01]  /*0150*/  VIADD R20, R0, 0x780 ;  /* 0x0000078000147836 */ /* 0x001fe20000000000 */
[----:B------:R-:W-:Y:S02]  /*0160*/  USEL UR12, UR12, UR7, UP0 ;  /* 0x000000070c0c7287 */ /* 0x000fe40008000000 */
[----:B------:R-:W-:Y:S02]  /*0170*/  UISETP.GE.AND UP0, UPT, UR4, 0x8, UPT ;  /* 0x000000080400788c */ /* 0x000fe4000bf06270 */
[----:B------:R-:W-:Y:S02]  /*0180*/  USHF.R.S32.HI UR5, URZ, 0x3, UR5 ;  /* 0x00000003ff057899 */ /* 0x000fe40008011405 */
[----:B--2---:R-:W-:Y:S02]  /*0190*/  USHF.L.U32 UR8, UR8, 0xb, URZ ;  /* 0x0000000b08087899 */ /* 0x004fe400080006ff */
[----:B------:R-:W-:Y:S01]  /*01a0*/  PLOP3.LUT P0, PT, PT, PT, UP0, 0x80, 0x8 ;  /* 0x000000000008781c */ /* 0x000fe20003f0f008 */
[----:B------:R-:W-:-:S02]  /*01b0*/  UIADD3 UR22, UPT, UPT, UR5, -0x1, URZ ;  /* 0xffffffff05167890 */ /* 0x000fc4000fffe0ff */
[----:B------:R-:W-:Y:S01]  /*01c0*/  ULOP3.LUT UR23, UR5, 0xf, URZ, 0xc0, !UPT ;  /* 0x0000000f05177892 */ /* 0x000fe2000f8ec0ff */
[----:B------:R-:W-:Y:S01]  /*01d0*/  ISETP.GT.U32.OR P0, PT, R0, 0xff, !P0 ;  /* 0x000000ff0000780c */ /* 0x000fe20004704470 */
[----:B------:R-:W-:Y:S02]  /*01e0*/  ULOP3.LUT UR24, UR5, 0x7, URZ, 0xc0, !UPT ;  /* 0x0000000705187892 */ /* 0x000fe4000f8ec0ff */
[----:B------:R-:W-:Y:S01]  /*01f0*/  ULOP3.LUT UR25, UR5, 0x3, URZ, 0xc0, !UPT ;  /* 0x0000000305197892 */ /* 0x000fe2000f8ec0ff */
[----:B------:R-:W-:Y:S01]  /*0200*/  P2R R21, PR, RZ, 0x1 ;  /* 0x00000001ff157803 */ /* 0x000fe20000000000 */
[----:B------:R-:W-:Y:S02]  /*0210*/  ULOP3.LUT UR26, UR5, 0xffffff0, URZ, 0xc0, !UPT ;  /* 0x0ffffff0051a7892 */ /* 0x000fe4000f8ec0ff */
[----:B------:R-:W-:Y:S02]  /*0220*/  ULOP3.LUT UR27, UR5, 0xffffff8, URZ, 0xc0, !UPT ;  /* 0x0ffffff8051b7892 */ /* 0x000fe4000f8ec0ff */
[----:B------:R-:W-:Y:S01]  /*0230*/  ULOP3.LUT UR9, UR5, 0x1, URZ, 0xc0, !UPT ;  /* 0x0000000105097892 */ /* 0x000fe2000f8ec0ff */
[----:B------:R-:W-:Y:S01]  /*0240*/  UMOV UR6, URZ ;  /* 0x000000ff00067c82 */ /* 0x000fe20008000000 */
[----:B---34-:R-:W-:-:S10]  /*0250*/  UMOV UR7, URZ ;  /* 0x000000ff00077c82 */ /* 0x018fd40008000000 */
.L_x_215:
[----:B------:R-:W-:Y:S01]  /*0260*/  ISETP.NE.AND P0, PT, R21, RZ, PT ;  /* 0x000000ff1500720c */ /* 0x000fe20003f05270 */
[----:B------:R-:W-:-:S12]  /*0270*/  BSSY.RECONVERGENT B0, `(.L_x_132) ;  /* 0x0000080000007945 */ /* 0x000fd80003800200 */
[----:B012345:R-:W-:Y:S05]  /*0280*/  @P0 BRA `(.L_x_133) ;  /* 0x0000000400f80947 */ /* 0x03ffea0003800000 */
[----:B------:R-:W0:Y:S01]  /*0290*/  S2UR UR5, SR_CgaCtaId ;  /* 0x00000000000579c3 */ /* 0x000e220000008800 */
[----:B------:R-:W-:Y:S01]  /*02a0*/  IMAD.U32 R2, RZ, RZ, UR22 ;  /* 0x00000016ff027e24 */ /* 0x000fe2000f8e00ff */
[----:B------:R-:W-:-:S04]  /*02b0*/  UMOV UR4, 0x400 ;  /* 0x0000040000047882 */ /* 0x000fc80000000000 */
[----:B------:R-:W-:Y:S01]  /*02c0*/  ISETP.GE.U32.AND P1, PT, R2, 0xf, PT ;  /* 0x0000000f0200780c */ /* 0x000fe20003f26070 */
[----:B------:R-:W-:Y:S01]  /*02d0*/  IMAD.MOV.U32 R2, RZ, RZ, RZ ;  /* 0x000000ffff027224 */ /* 0x000fe200078e00ff */
[----:B0-----:R-:W-:-:S06]  /*02e0*/  ULEA UR4, UR5, UR4, 0x18 ;  /* 0x0000000405047291 */ /* 0x001fcc000f8ec0ff */
[----:B------:R-:W-:-:S05]  /*02f0*/  LEA R5, R0, UR4, 0x2 ;  /* 0x0000000400057c11 */ /* 0x000fca000f8e10ff */
[----:B------:R-:W-:Y:S05]  /*0300*/  @!P1 BRA `(.L_x_134) ;  /* 0x00000000005c9947 */ /* 0x000fea0003800000 */
[----:B------:R-:W-:Y:S01]  /*0310*/  VIADD R2, R5, 0x2000 ;  /* 0x0000200005027836 */ /* 0x000fe20000000000 */
[----:B------:R-:W-:-:S12]  /*0320*/  UIADD3 UR4, UPT, UPT, -UR26, URZ, URZ ;  /* 0x000000ff1a047290 */ /* 0x000fd8000fffe1ff */
.L_x_135:
[----:B------:R-:W-:Y:S01]  /*0330*/  UIADD3 UR4, UPT, UPT, UR4, 0x10, URZ ;  /* 0x0000001004047890 */ /* 0x000fe2000fffe0ff */
[----:B------:R-:W-:Y:S03]  /*0340*/  STS [R2+-0x2000], RZ ;  /* 0xffe000ff02007388 */ /* 0x000fe60000000800 */
[----:B------:R-:W-:Y:S01]  /*0350*/  UISETP.NE.AND UP0, UPT, UR4, URZ, UPT ;  /* 0x000000ff0400728c */ /* 0x000fe2000bf05270 */
        /* <DEDUP_REMOVED lines=16> */
[----:B------:R-:W-:Y:S06]  /*0460*/  BRA.U UP0, `(.L_x_135) ;  /* 0xfffffffd00b07547 */ /* 0x000fec000b83ffff */
[----:B------:R-:W-:-:S07]  /*0470*/  IMAD.U32 R2, RZ, RZ, UR26 ;  /* 0x0000001aff027e24 */ /* 0x000fce000f8e00ff */
.L_x_134:
[----:B------:R-:W-:Y:S01]  /*0480*/  ISETP.NE.AND P0, PT, RZ, UR23, PT ;  /* 0x00000017ff007c0c */ /* 0x000fe2000bf05270 */
[----:B------:R-:W-:Y:S02]  /*0490*/  IMAD.U32 R6, RZ, RZ, UR24 ;  /* 0x00000018ff067e24 */ /* 0x000fe4000f8e00ff */
[----:B------:R-:W-:Y:S02]  /*04a0*/  IMAD.U32 R3, RZ, RZ, UR23 ;  /* 0x00000017ff037e24 */ /* 0x000fe4000f8e00ff */
[----:B------:R-:W-:Y:S02]  /*04b0*/  VIADD R6, R6, 0xffffffff ;  /* 0xffffffff06067836 */ /* 0x000fe40000000000 */
[----:B------:R-:W-:-:S06]  /*04c0*/  VIADD R3, R3, 0xffffffff ;  /* 0xffffffff03037836 */ /* 0x000fcc0000000000 */
[----:B------:R-:W-:Y:S05]  /*04d0*/  @!P0 BRA `(.L_x_136) ;  /* 0x00000000007c8947 */ /* 0x000fea0003800000 */
[----:B------:R-:W-:Y:S01]  /*04e0*/  ISETP.GE.U32.AND P2, PT, R3, 0x7, PT ;  /* 0x000000070300780c */ /* 0x000fe20003f46070 */
[----:B------:R-:W-:-:S12]  /*04f0*/  UISETP.NE.AND UP0, UPT, UR24, URZ, UPT ;  /* 0x000000ff1800728c */ /* 0x000fd8000bf05270 */
[----:B------:R-:W-:Y:S05]  /*0500*/  @!P2 BRA `(.L_x_137) ;  /* 0x000000000028a947 */ /* 0x000fea0003800000 */
        /* <DEDUP_REMOVED lines=10> */
.L_x_137:
[----:B------:R-:W-:Y:S05]  /*05b0*/  BRA.U !UP0, `(.L_x_136) ;  /* 0x0000000108447547 */ /* 0x000fea000b800000 */
[----:B------:R-:W-:Y:S01]  /*05c0*/  ISETP.GE.U32.AND P2, PT, R6, 0x3, PT ;  /* 0x000000030600780c */ /* 0x000fe20003f46070 */
[----:B------:R-:W-:-:S12]  /*05d0*/  UISETP.NE.AND UP0, UPT, UR25, URZ, UPT ;  /* 0x000000ff1900728c */ /* 0x000fd8000bf05270 */
[C---:B0-----:R-:W-:Y:S02]  /*05e0*/  @P2 IMAD R4, R2.reuse, 0x400, R5 ;  /* 0x0000040002042824 */ /* 0x041fe400078e0205 */
[----:B------:R-:W-:-:S03]  /*05f0*/  @P2 VIADD R2, R2, 0x4 ;  /* 0x0000000402022836 */ /* 0x000fc60000000000 */
[----:B------:R1:W-:Y:S04]  /*0600*/  @P2 STS [R4], RZ ;  /* 0x000000ff04002388 */ /* 0x0003e80000000800 */
[----:B------:R1:W-:Y:S04]  /*0610*/  @P2 STS [R4+0x400], RZ ;  /* 0x000400ff04002388 */ /* 0x0003e80000000800 */
[----:B------:R1:W-:Y:S04]  /*0620*/  @P2 STS [R4+0x800], RZ ;  /* 0x000800ff04002388 */ /* 0x0003e80000000800 */
[----:B------:R1:W-:Y:S01]  /*0630*/  @P2 STS [R4+0xc00], RZ ;  /* 0x000c00ff04002388 */ /* 0x0003e20000000800 */
[----:B------:R-:W-:Y:S05]  /*0640*/  BRA.U !UP0, `(.L_x_136) ;  /* 0x0000000108207547 */ /* 0x000fea000b800000 */
[----:B------:R-:W-:Y:S01]  /*0650*/  IMAD R2, R2, 0x400, R5 ;  /* 0x0000040002027824 */ /* 0x000fe200078e0205 */
[----:B------:R-:W-:-:S04]  /*0660*/  UISETP.NE.AND UP0, UPT, UR25, 0x1, UPT ;  /* 0x000000011900788c */ /* 0x000fc8000bf05270 */
[----:B------:R2:W-:Y:S05]  /*0670*/  STS [R2], RZ ;  /* 0x000000ff02007388 */ /* 0x0005ea0000000800 */
[----:B------:R-:W-:Y:S05]  /*0680*/  BRA.U !UP0, `(.L_x_136) ;  /* 0x0000000108107547 */ /* 0x000fea000b800000 */
[----:B------:R-:W-:Y:S01]  /*0690*/  UISETP.NE.AND UP0, UPT, UR25, 0x2, UPT ;  /* 0x000000021900788c */ /* 0x000fe2000bf05270 */
[----:B------:R3:W-:Y:S05]  /*06a0*/  STS [R2+0x400], RZ ;  /* 0x000400ff02007388 */ /* 0x0007ea0000000800 */
[----:B------:R-:W-:-:S13]  /*06b0*/  PLOP3.LUT P2, PT, PT, PT, UP0, 0x80, 0x8 ;  /* 0x000000000008781c */ /* 0x000fda0003f4f008 */
[----:B------:R3:W-:Y:S02]  /*06c0*/  @P2 STS [R2+0x800], RZ ;  /* 0x000800ff02002388 */ /* 0x0007e40000000800 */
.L_x_136:
[----:B------:R-:W-:-:S13]  /*06d0*/  ISETP.GT.U32.AND P2, PT, R0, 0x7f, PT ;  /* 0x0000007f0000780c */ /* 0x000fda0003f44070 */
[----:B------:R-:W-:Y:S05]  /*06e0*/  @P2 BRA `(.L_x_133) ;  /* 0x0000000000e02947 */ /* 0x000fea0003800000 */
[----:B--23--:R-:W-:Y:S01]  /*06f0*/  IMAD.MOV.U32 R2, RZ, RZ, RZ ;  /* 0x000000ffff027224 */ /* 0x00cfe200078e00ff */
[----:B------:R-:W-:Y:S06]  /*0700*/  @!P1 BRA `(.L_x_138) ;  /* 0x0000000000589947 */ /* 0x000fec0003800000 */
[----:B------:R-:W-:-:S07]  /*0710*/  IMAD.MOV.U32 R2, RZ, RZ, RZ ;  /* 0x000000ffff027224 */ /* 0x000fce00078e00ff */
.L_x_139:
[C---:B012---:R-:W-:Y:S02]  /*0720*/  IMAD R4, R2.reuse, 0x400, R5 ;  /* 0x0000040002047824 */ /* 0x047fe400078e0205 */
[----:B------:R-:W-:-:S03]  /*0730*/  VIADD R2, R2, 0x10 ;  /* 0x0000001002027836 */ /* 0x000fc60000000000 */
[----:B------:R2:W-:Y:S02]  /*0740*/  STS [R4+0x200], RZ ;  /* 0x000200ff04007388 */ /* 0x0005e40000000800 */
[----:B------:R-:W-:Y:S02]  /*0750*/  ISETP.NE.AND P1, PT, R2, UR26, PT ;  /* 0x0000001a02007c0c */ /* 0x000fe4000bf25270 */
[----:B------:R2:W-:Y:S04]  /*0760*/  STS [R4+0x600], RZ ;  /* 0x000600ff04007388 */ /* 0x0005e80000000800 */
        /* <DEDUP_REMOVED lines=13> */
[----:B------:R2:W-:Y:S01]  /*0840*/  STS [R4+0x3e00], RZ ;  /* 0x003e00ff04007388 */ /* 0x0005e20000000800 */
[----:B------:R-:W-:Y:S05]  /*0850*/  @P1 BRA `(.L_x_139) ;  /* 0xfffffffc00b01947 */ /* 0x000fea000383ffff */
[----:B------:R-:W-:-:S07]  /*0860*/  IMAD.U32 R2, RZ, RZ, UR26 ;  /* 0x0000001aff027e24 */ /* 0x000fce000f8e00ff */
.L_x_138:
[----:B------:R-:W-:Y:S05]  /*0870*/  @!P0 BRA `(.L_x_133) ;  /* 0x00000000007c8947 */ /* 0x000fea0003800000 */
[----:B------:R-:W-:Y:S01]  /*0880*/  ISETP.GE.U32.AND P0, PT, R3, 0x7, PT ;  /* 0x000000070300780c */ /* 0x000fe20003f06070 */
[----:B------:R-:W-:-:S12]  /*0890*/  UISETP.NE.AND UP0, UPT, UR24, URZ, UPT ;  /* 0x000000ff1800728c */ /* 0x000fd8000bf05270 */
[----:B------:R-:W-:Y:S05]  /*08a0*/  @!P0 BRA `(.L_x_140) ;  /* 0x0000000000288947 */ /* 0x000fea0003800000 */
[C---:B------:R-:W-:Y:S02]  /*08b0*/  IMAD R3, R2.reuse, 0x400, R5 ;  /* 0x0000040002037824 */ /* 0x040fe400078e0205 */
[----:B------:R-:W-:-:S03]  /*08c0*/  VIADD R2, R2, 0x8 ;  /* 0x0000000802027836 */ /* 0x000fc60000000000 */
[----:B------:R3:W-:Y:S04]  /*08d0*/  STS [R3+0x200], RZ ;  /* 0x000200ff03007388 */ /* 0x0007e80000000800 */
[----:B------:R3:W-:Y:S04]  /*08e0*/  STS [R3+0x600], RZ ;  /* 0x000600ff03007388 */ /* 0x0007e80000000800 */
[----:B------:R3:W-:Y:S04]  /*08f0*/  STS [R3+0xa00], RZ ;  /* 0x000a00ff03007388 */ /* 0x0007e80000000800 */
[----:B------:R3:W-:Y:S04]  /*0900*/  STS [R3+0xe00], RZ ;  /* 0x000e00ff03007388 */ /* 0x0007e80000000800 */
[----:B------:R3:W-:Y:S04]  /*0910*/  STS [R3+0x1200], RZ ;  /* 0x001200ff03007388 */ /* 0x0007e80000000800 */
[----:B------:R3:W-:Y:S04]  /*0920*/  STS [R3+0x1600], RZ ;  /* 0x001600ff03007388 */ /* 0x0007e80000000800 */
[----:B------:R3:W-:Y:S04]  /*0930*/  STS [R3+0x1a00], RZ ;  /* 0x001a00ff03007388 */ /* 0x0007e80000000800 */
[----:B------:R3:W-:Y:S02]  /*0940*/  STS [R3+0x1e00], RZ ;  /* 0x001e00ff03007388 */ /* 0x0007e40000000800 */
.L_x_140:
[----:B------:R-:W-:Y:S05]  /*0950*/  BRA.U !UP0, `(.L_x_133) ;  /* 0x0000000108447547 */ /* 0x000fea000b800000 */
[----:B------:R-:W-:Y:S01]  /*0960*/  ISETP.GE.U32.AND P0, PT, R6, 0x3, PT ;  /* 0x000000030600780c */ /* 0x000fe20003f06070 */
[----:B------:R-:W-:-:S12]  /*0970*/  UISETP.NE.AND UP0, UPT, UR25, URZ, UPT ;  /* 0x000000ff1900728c */ /* 0x000fd8000bf05270 */
[C---:B---3--:R-:W-:Y:S02]  /*0980*/  @P0 IMAD R3, R2.reuse, 0x400, R5 ;  /* 0x0000040002030824 */ /* 0x048fe400078e0205 */
[----:B------:R-:W-:-:S03]  /*0990*/  @P0 VIADD R2, R2, 0x4 ;  /* 0x0000000402020836 */ /* 0x000fc60000000000 */
[----:B------:R4:W-:Y:S04]  /*09a0*/  @P0 STS [R3+0x200], RZ ;  /* 0x000200ff03000388 */ /* 0x0009e80000000800 */
[----:B------:R4:W-:Y:S04]  /*09b0*/  @P0 STS [R3+0x600], RZ ;  /* 0x000600ff03000388 */ /* 0x0009e80000000800 */
[----:B------:R4:W-:Y:S04]  /*09c0*/  @P0 STS [R3+0xa00], RZ ;  /* 0x000a00ff03000388 */ /* 0x0009e80000000800 */
[----:B------:R4:W-:Y:S01]  /*09d0*/  @P0 STS [R3+0xe00], RZ ;  /* 0x000e00ff03000388 */ /* 0x0009e20000000800 */
[----:B------:R-:W-:Y:S05]  /*09e0*/  BRA.U !UP0, `(.L_x_133) ;  /* 0x0000000108207547 */ /* 0x000fea000b800000 */
[----:B------:R-:W-:Y:S01]  /*09f0*/  IMAD R2, R2, 0x400, R5 ;  /* 0x0000040002027824 */ /* 0x000fe200078e0205 */
[----:B------:R-:W-:-:S04]  /*0a00*/  UISETP.NE.AND UP0, UPT, UR25, 0x1, UPT ;  /* 0x000000011900788c */ /* 0x000fc8000bf05270 */
[----:B------:R3:W-:Y:S05]  /*0a10*/  STS [R2+0x200], RZ ;  /* 0x000200ff02007388 */ /* 0x0007ea0000000800 */
[----:B------:R-:W-:Y:S05]  /*0a20*/  BRA.U !UP0, `(.L_x_133) ;  /* 0x0000000108107547 */ /* 0x000fea000b800000 */
[----:B------:R-:W-:Y:S01]  /*0a30*/  UISETP.NE.AND UP0, UPT, UR25, 0x2, UPT ;  /* 0x000000021900788c */ /* 0x000fe2000bf05270 */
[----:B------:R0:W-:Y:S05]  /*0a40*/  STS [R2+0x600], RZ ;  /* 0x000600ff02007388 */ /* 0x0001ea0000000800 */
[----:B------:R-:W-:-:S13]  /*0a50*/  PLOP3.LUT P0, PT, PT, PT, UP0, 0x80, 0x8 ;  /* 0x000000000008781c */ /* 0x000fda0003f0f008 */
[----:B------:R0:W-:Y:S02]  /*0a60*/  @P0 STS [R2+0xa00], RZ ;  /* 0x000a00ff02000388 */ /* 0x0001e40000000800 */
.L_x_133:
[----:B------:R-:W-:Y:S05]  /*0a70*/  BSYNC.RECONVERGENT B0 ;  /* 0x0000000000007941 */ /* 0x000fea0003800200 */
.L_x_132:
[----:B------:R-:W5:Y:S01]  /*0a80*/  LDCU.64 UR14, c[0x0][0x390] ;  /* 0x00007200ff0e77ac */ /* 0x000f620008000a00 */
[----:B------:R-:W-:Y:S02]  /*0a90*/  USHF.L.U32 UR4, UR6, 0x1e, URZ ;  /* 0x0000001e06047899 */ /* 0x000fe400080006ff */
[----:B------:R-:W-:Y:S02]  /*0aa0*/  USHF.L.U64.HI UR5, UR6, 0x1e, UR7 ;  /* 0x0000001e06057899 */ /* 0x000fe40008010207 */
[----:B-----5:R-:W-:-:S04]  /*0ab0*/  UIADD3 UR4, UP0, UPT, -UR4, UR14, URZ ;  /* 0x0000000e04047290 */ /* 0x020fc8000ff1e1ff */
[----:B------:R-:W-:Y:S02]  /*0ac0*/  UIADD3.X UR5, UPT, UPT, ~UR5, UR15, URZ, UP0, !UPT ;  /* 0x0000000f05057290 */ /* 0x000fe400087fe5ff */
[----:B------:R-:W-:-:S04]  /*0ad0*/  UISETP.LT.U32.AND UP0, UPT, UR4, 0x40000000, UPT ;  /* 0x400000000400788c */ /* 0x000fc8000bf01070 */
[----:B------:R-:W-:-:S04]  /*0ae0*/  UISETP.LT.U32.AND.EX UP0, UPT, UR5, URZ, UPT, UP0 ;  /* 0x000000ff0500728c */ /* 0x000fc8000bf01100 */
[----:B------:R-:W-:Y:S02]  /*0af0*/  USEL UR13, UR4, 0x40000000, UP0 ;  /* 0x40000000040d7887 */ /* 0x000fe40008000000 */
[----:B------:R-:W-:Y:S02]  /*0b00*/  USEL UR14, UR5, URZ, UP0 ;  /* 0x000000ff050e7287 */ /* 0x000fe40008000000 */
[----:B------:R-:W-:-:S04]  /*0b10*/  UISETP.GT.U32.AND UP0, UPT, UR13, UR8, UPT ;  /* 0x000000080d00728c */ /* 0x000fc8000bf04070 */
[----:B------:R-:W-:Y:S01]  /*0b20*/  UISETP.GT.U32.AND.EX UP0, UPT, UR14, URZ, UPT, UP0 ;  /* 0x000000ff0e00728c */ /* 0x000fe2000bf04100 */
[----:B------:R-:W-:Y:S08]  /*0b30*/  BAR.SYNC.DEFER_BLOCKING 0x0 ;  /* 0x0000000000007b1d */ /* 0x000ff00000010000 */
[----:B------:R-:W-:Y:S06]  /*0b40*/  BAR.SYNC.DEFER_BLOCKING 0x0 ;  /* 0x0000000000007b1d */ /* 0x000fec0000010000 */
[----:B------:R-:W-:Y:S05]  /*0b50*/  BRA.U !UP0, `(.L_x_141) ;  /* 0x00000011082c7547 */ /* 0x000fea000b800000 */
[----:B------:R-:W-:Y:S01]  /*0b60*/  UMOV UR10, UR8 ;  /* 0x00000008000a7c82 */ /* 0x000fe20008000000 */
[----:B------:R-:W-:-:S05]  /*0b70*/  UMOV UR5, URZ ;  /* 0x000000ff00057c82 */ /* 0x000fca0008000000 */
.L_x_146:
[----:B-----5:R-:W5:Y:S01]  /*0b80*/  LDCU.64 UR18, c[0x0][0x390] ;  /* 0x00007200ff1277ac */ /* 0x020f620008000a00 */
[----:B------:R-:W-:Y:S02]  /*0b90*/  USHF.L.U32 UR15, UR6, 0x1e, URZ ;  /* 0x0000001e060f7899 */ /* 0x000fe400080006ff */
[----:B------:R-:W-:Y:S02]  /*0ba0*/  USHF.L.U64.HI UR16, UR6, 0x1e, UR7 ;  /* 0x0000001e06107899 */ /* 0x000fe40008010207 */
[----:B------:R-:W-:-:S04]  /*0bb0*/  UIADD3 UR15, UP0, UPT, UR10, UR15, URZ ;  /* 0x0000000f0a0f7290 */ /* 0x000fc8000ff1e0ff */
[----:B------:R-:W-:Y:S02]  /*0bc0*/  UIADD3.X UR16, UPT, UPT, UR5, UR16, URZ, UP0, !UPT ;  /* 0x0000001005107290 */ /* 0x000fe400087fe4ff */
[----:B------:R-:W-:Y:S02]  /*0bd0*/  ULEA UR10, UP0, UR28, UR10, 0xb ;  /* 0x0000000a1c0a7291 */ /* 0x000fe4000f8058ff */
[----:B-----5:R-:W-:Y:S02]  /*0be0*/  UIADD3 UR17, UP1, UPT, -UR15, UR18, URZ ;  /* 0x000000120f117290 */ /* 0x020fe4000ff3e1ff */
[----:B------:R-:W-:Y:S02]  /*0bf0*/  UIADD3.X UR5, UPT, UPT, URZ, UR5, URZ, UP0, !UPT ;  /* 0x00000005ff057290 */ /* 0x000fe400087fe4ff */
[----:B------:R-:W-:Y:S02]  /*0c00*/  UIADD3.X UR4, UPT, UPT, ~UR16, UR19, URZ, UP1, !UPT ;  /* 0x0000001310047290 */ /* 0x000fe40008ffe5ff */
[----:B------:R-:W-:-:S02]  /*0c10*/  UISETP.GE.U32.AND UP1, UPT, UR17, 0x800, UPT ;  /* 0x000008001100788c */ /* 0x000fc4000bf26070 */
[----:B------:R-:W-:Y:S02]  /*0c20*/  UISETP.GE.U32.AND UP0, UPT, UR10, UR13, UPT ;  /* 0x0000000d0a00728c */ /* 0x000fe4000bf06070 */
[----:B------:R-:W-:Y:S02]  /*0c30*/  UISETP.GE.U32.AND.EX UP1, UPT, UR4, URZ, UPT, UP1 ;  /* 0x000000ff0400728c */ /* 0x000fe4000bf26110 */
[----:B------:R-:W-:-:S07]  /*0c40*/  UISETP.GE.U32.AND.EX UP0, UPT, UR5, UR14, UPT, UP0 ;  /* 0x0000000e0500728c */ /* 0x000fce000bf06100 */
[----:B0-----:R-:W-:Y:S05]  /*0c50*/  BRA.U !UP1, `(.L_x_142) ;  /* 0x0000000109587547 */ /* 0x001fea000b800000 */
[----:B------:R-:W0:Y:S01]  /*0c60*/  LDCU.64 UR18, c[0x0][0x388] ;  /* 0x00007100ff1277ac */ /* 0x000e220008000a00 */
[----:B---34-:R-:W-:-:S05]  /*0c70*/  IADD3 R3, P0, PT, R0, UR15, RZ ;  /* 0x0000000f00037c10 */ /* 0x018fca000ff1e0ff */
[----:B012---:R-:W-:Y:S01]  /*0c80*/  IMAD.X R4, RZ, RZ, UR16, P0 ;  /* 0x00000010ff047e24 */ /* 0x007fe200080e06ff */
[----:B------:R-:W-:-:S04]  /*0c90*/  LEA R2, P0, R3, UR18, 0x2 ;  /* 0x0000001203027c11 */ /* 0x000fc8000f8010ff */
        /* <DEDUP_REMOVED lines=18> */
.L_x_142:
[----:B------:R-:W1:Y:S01]  /*0dc0*/  LDCU.64 UR18, c[0x0][0x388] ;  /* 0x00007100ff1277ac */ /* 0x000e620008000a00 */
[C---:B0-23--:R-:W-:Y:S01]  /*0dd0*/  VIADD R2, R0.reuse, 0x80 ;  /* 0x0000008000027836 */ /* 0x04dfe20000000000 */
[C---:B----4-:R-:W-:Y:S01]  /*0de0*/  IADD3 R3, P0, PT, R0.reuse, UR15, RZ ;  /* 0x0000000f00037c10 */ /* 0x050fe2000ff1e0ff */
[C---:B------:R-:W-:Y:S01]  /*0df0*/  VIADD R5, R0.reuse, 0x180 ;  /* 0x0000018000057836 */ /* 0x040fe20000000000 */
[C---:B------:R-:W-:Y:S01]  /*0e00*/  ISETP.GE.AND P1, PT, R0.reuse, UR17, PT ;  /* 0x0000001100007c0c */ /* 0x040fe2000bf26270 */
[----:B------:R-:W-:Y:S01]  /*0e10*/  VIADD R6, R0, 0x100 ;  /* 0x0000010000067836 */ /* 0x000fe20000000000 */
[----:B------:R-:W-:Y:S01]  /*0e20*/  ISETP.GE.AND P2, PT, R2, UR17, PT ;  /* 0x0000001102007c0c */ /* 0x000fe2000bf46270 */
[----:B-1----:R-:W-:Y:S01]  /*0e30*/  IMAD.X R4, RZ, RZ, UR16, P0 ;  /* 0x00000010ff047e24 */ /* 0x002fe200080e06ff */
[----:B------:R-:W-:Y:S01]  /*0e40*/  ISETP.GE.AND P4, PT, R5, UR17, PT ;  /* 0x0000001105007c0c */ /* 0x000fe2000bf86270 */
[----:B------:R-:W-:Y:S01]  /*0e50*/  VIADD R5, R0, 0x200 ;  /* 0x0000020000057836 */ /* 0x000fe20000000000 */
[----:B------:R-:W-:Y:S01]  /*0e60*/  ISETP.GE.AND P3, PT, R6, UR17, PT ;  /* 0x0000001106007c0c */ /* 0x000fe2000bf66270 */
[----:B------:R-:W-:-:S02]  /*0e70*/  IMAD.MOV.U32 R11, RZ, RZ, 0x7fffffff ;  /* 0x7fffffffff0b7424 */ /* 0x000fc400078e00ff */
[----:B------:R-:W-:Y:S01]  /*0e80*/  IMAD.MOV.U32 R10, RZ, RZ, 0x7fffffff ;  /* 0x7fffffffff0a7424 */ /* 0x000fe200078e00ff */
[----:B------:R-:W-:Y:S01]  /*0e90*/  ISETP.GE.AND P5, PT, R5, UR17, PT ;  /* 0x0000001105007c0c */ /* 0x000fe2000bfa6270 */
[----:B------:R-:W-:Y:S01]  /*0ea0*/  VIADD R5, R0, 0x300 ;  /* 0x0000030000057836 */ /* 0x000fe20000000000 */
[----:B------:R-:W-:-:S04]  /*0eb0*/  LEA R2, P0, R3, UR18, 0x2 ;  /* 0x0000001203027c11 */ /* 0x000fc8000f8010ff */
[----:B------:R-:W-:Y:S01]  /*0ec0*/  LEA.HI.X R3, R3, UR19, R4, 0x2, P0 ;  /* 0x0000001303037c11 */ /* 0x000fe200080f1404 */
[----:B------:R-:W-:Y:S02]  /*0ed0*/  VIADD R4, R0, 0x280 ;  /* 0x0000028000047836 */ /* 0x000fe40000000000 */
[----:B------:R-:W-:Y:S02]  /*0ee0*/  IMAD.MOV.U32 R13, RZ, RZ, 0x7fffffff ;  /* 0x7fffffffff0d7424 */ /* 0x000fe400078e00ff */
[----:B------:R1:W5:Y:S01]  /*0ef0*/  @!P2 LDG.E R11, desc[UR20][R2.64+0x200] ;  /* 0x00020014020ba981 */ /* 0x000362000c1e1900 */
[----:B------:R-:W-:Y:S01]  /*0f00*/  ISETP.GE.AND P0, PT, R4, UR17, PT ;  /* 0x0000001104007c0c */ /* 0x000fe2000bf06270 */
[----:B------:R-:W-:Y:S02]  /*0f10*/  VIADD R4, R0, 0x380 ;  /* 0x0000038000047836 */ /* 0x000fe40000000000 */
[----:B------:R1:W5:Y:S01]  /*0f20*/  @!P1 LDG.E R10, desc[UR20][R2.64] ;  /* 0x00000014020a9981 */ /* 0x000362000c1e1900 */
[----:B------:R-:W-:Y:S01]  /*0f30*/  IMAD.MOV.U32 R12, RZ, RZ, 0x7fffffff ;  /* 0x7fffffffff0c7424 */ /* 0x000fe200078e00ff */
[----:B------:R-:W-:-:S02]  /*0f40*/  ISETP.GE.AND P1, PT, R5, UR17, PT ;  /* 0x0000001105007c0c */ /* 0x000fc4000bf26270 */
[----:B------:R-:W-:Y:S01]  /*0f50*/  ISETP.GE.AND P2, PT, R4, UR17, PT ;  /* 0x0000001104007c0c */ /* 0x000fe2000bf46270 */
[C---:B------:R-:W-:Y:S01]  /*0f60*/  VIADD R4, R0.reuse, 0x480 ;  /* 0x0000048000047836 */ /* 0x040fe20000000000 */
[----:B------:R1:W5:Y:S01]  /*0f70*/  @!P4 LDG.E R13, desc[UR20][R2.64+0x600] ;  /* 0x00060014020dc981 */ /* 0x000362000c1e1900 */
[----:B------:R-:W-:Y:S01]  /*0f80*/  IMAD.MOV.U32 R14, RZ, RZ, 0x7fffffff ;  /* 0x7fffffffff0e7424 */ /* 0x000fe200078e00ff */
[----:B------:R-:W-:Y:S02]  /*0f90*/  LOP3.LUT R5, R0, 0x400, RZ, 0xfc, !PT ;  /* 0x0000040000057812 */ /* 0x000fe400078efcff */
[----:B------:R-:W-:Y:S01]  /*0fa0*/  ISETP.GE.AND P4, PT, R4, UR17, PT ;  /* 0x0000001104007c0c */ /* 0x000fe2000bf86270 */
[----:B------:R-:W-:Y:S01]  /*0fb0*/  VIADD R4, R0, 0x500 ;  /* 0x0000050000047836 */ /* 0x000fe20000000000 */
[----:B------:R1:W5:Y:S01]  /*0fc0*/  @!P3 LDG.E R12, desc[UR20][R2.64+0x400] ;  /* 0x00040014020cb981 */ /* 0x000362000c1e1900 */
[----:B------:R-:W-:Y:S01]  /*0fd0*/  ISETP.GE.AND P3, PT, R5, UR17, PT ;  /* 0x0000001105007c0c */ /* 0x000fe2000bf66270 */
[----:B------:R-:W-:-:S02]  /*0fe0*/  IMAD.MOV.U32 R15, RZ, RZ, 0x7fffffff ;  /* 0x7fffffffff0f7424 */ /* 0x000fc400078e00ff */
[----:B------:R-:W-:Y:S01]  /*0ff0*/  IMAD.MOV.U32 R18, RZ, RZ, 0x7fffffff ;  /* 0x7fffffffff127424 */ /* 0x000fe200078e00ff */
[----:B------:R1:W5:Y:S01]  /*1000*/  @!P5 LDG.E R14, desc[UR20][R2.64+0x800] ;  /* 0x00080014020ed981 */ /* 0x000362000c1e1900 */
[----:B------:R-:W-:Y:S01]  /*1010*/  ISETP.GE.AND P5, PT, R4, UR17, PT ;  /* 0x0000001104007c0c */ /* 0x000fe2000bfa6270 */
[C---:B------:R-:W-:Y:S02]  /*1020*/  VIADD R5, R0.reuse, 0x580 ;  /* 0x0000058000057836 */ /* 0x040fe40000000000 */
[----:B------:R-:W-:Y:S01]  /*1030*/  VIADD R4, R0, 0x600 ;  /* 0x0000060000047836 */ /* 0x000fe20000000000 */
[----:B------:R1:W5:Y:S01]  /*1040*/  @!P0 LDG.E R15, desc[UR20][R2.64+0xa00] ;  /* 0x000a0014020f8981 */ /* 0x000362000c1e1900 */
[----:B------:R-:W-:Y:S01]  /*1050*/  IMAD.MOV.U32 R19, RZ, RZ, 0x7fffffff ;  /* 0x7fffffffff137424 */ /* 0x000fe200078e00ff */
[----:B------:R-:W-:Y:S01]  /*1060*/  ISETP.GE.AND P0, PT, R5, UR17, PT ;  /* 0x0000001105007c0c */ /* 0x000fe2000bf06270 */
[----:B------:R-:W-:Y:S01]  /*1070*/  IMAD.MOV.U32 R17, RZ, RZ, 0x7fffffff ;  /* 0x7fffffffff117424 */ /* 0x000fe200078e00ff */
[----:B------:R1:W5:Y:S01]  /*1080*/  @!P1 LDG.E R18, desc[UR20][R2.64+0xc00] ;  /* 0x000c001402129981 */ /* 0x000362000c1e1900 */
[----:B------:R-:W-:Y:S01]  /*1090*/  IMAD.MOV.U32 R16, RZ, RZ, 0x7fffffff ;  /* 0x7fffffffff107424 */ /* 0x000fe200078e00ff */
[----:B------:R-:W-:Y:S01]  /*10a0*/  ISETP.GE.AND P1, PT, R4, UR17, PT ;  /* 0x0000001104007c0c */ /* 0x000fe2000bf26270 */
[C---:B------:R-:W-:Y:S01]  /*10b0*/  VIADD R4, R0.reuse, 0x680 ;  /* 0x0000068000047836 */ /* 0x040fe20000000000 */
[----:B------:R1:W5:Y:S01]  /*10c0*/  @!P2 LDG.E R19, desc[UR20][R2.64+0xe00] ;  /* 0x000e00140213a981 */ /* 0x000362000c1e1900 */
[----:B------:R-:W-:-:S03]  /*10d0*/  VIADD R5, R0, 0x700 ;  /* 0x0000070000057836 */ /* 0x000fc60000000000 */
[----:B------:R1:W5:Y:S01]  /*10e0*/  @!P3 LDG.E R17, desc[UR20][R2.64+0x1000] ;  /* 0x001000140211b981 */ /* 0x000362000c1e1900 */
[----:B------:R-:W-:Y:S02]  /*10f0*/  ISETP.GE.AND P2, PT, R4, UR17, PT ;  /* 0x0000001104007c0c */ /* 0x000fe4000bf46270 */
[----:B------:R-:W-:Y:S01]  /*1100*/  ISETP.GE.AND P3, PT, R5, UR17, PT ;  /* 0x0000001105007c0c */ /* 0x000fe2000bf66270 */
[----:B------:R1:W5:Y:S01]  /*1110*/  @!P4 LDG.E R16, desc[UR20][R2.64+0x1200] ;  /* 0x001200140210c981 */ /* 0x000362000c1e1900 */
[----:B------:R-:W-:Y:S01]  /*1120*/  ISETP.GE.AND P4, PT, R20, UR17, PT ;  /* 0x0000001114007c0c */ /* 0x000fe2000bf86270 */
[----:B------:R-:W-:Y:S02]  /*1130*/  IMAD.MOV.U32 R9, RZ, RZ, 0x7fffffff ;  /* 0x7fffffffff097424 */ /* 0x000fe400078e00ff */
[----:B------:R-:W-:Y:S02]  /*1140*/  IMAD.MOV.U32 R8, RZ, RZ, 0x7fffffff ;  /* 0x7fffffffff087424 */ /* 0x000fe400078e00ff */
[----:B------:R-:W-:-:S02]  /*1150*/  IMAD.MOV.U32 R5, RZ, RZ, 0x7fffffff ;  /* 0x7fffffffff057424 */ /* 0x000fc400078e00ff */
[----:B------:R-:W-:Y:S01]  /*1160*/  IMAD.MOV.U32 R4, RZ, RZ, 0x7fffffff ;  /* 0x7fffffffff047424 */ /* 0x000fe200078e00ff */
[----:B------:R1:W5:Y:S01]  /*1170*/  @!P5 LDG.E R9, desc[UR20][R2.64+0x1400] ;  /* 0x001400140209d981 */ /* 0x000362000c1e1900 */
[----:B------:R-:W-:Y:S02]  /*1180*/  IMAD.MOV.U32 R6, RZ, RZ, 0x7fffffff ;  /* 0x7fffffffff067424 */ /* 0x000fe400078e00ff */
[----:B------:R-:W-:Y:S01]  /*1190*/  IMAD.MOV.U32 R7, RZ, RZ, 0x7fffffff ;  /* 0x7fffffffff077424 */ /* 0x000fe200078e00ff */
[----:B------:R1:W5:Y:S04]  /*11a0*/  @!P0 LDG.E R8, desc[UR20][R2.64+0x1600] ;  /* 0x0016001402088981 */ /* 0x000368000c1e1900 */
[----:B------:R1:W5:Y:S04]  /*11b0*/  @!P1 LDG.E R5, desc[UR20][R2.64+0x1800] ;  /* 0x0018001402059981 */ /* 0x000368000c1e1900 */
[----:B------:R1:W5:Y:S04]  /*11c0*/  @!P2 LDG.E R4, desc[UR20][R2.64+0x1a00] ;  /* 0x001a00140204a981 */ /* 0x000368000c1e1900 */
[----:B------:R1:W5:Y:S04]  /*11d0*/  @!P3 LDG.E R6, desc[UR20][R2.64+0x1c00] ;  /* 0x001c00140206b981 */ /* 0x000368000c1e1900 */
[----:B------:R1:W5:Y:S02]  /*11e0*/  @!P4 LDG.E R7, desc[UR20][R2.64+0x1e00] ;  /* 0x001e00140207c981 */ /* 0x000364000c1e1900 */
.L_x_143:
[----:B01----:R-:W0:Y:S02]  /*11f0*/  LDC.64 R2, c[0x0][0x398] ;  /* 0x0000e600ff027b82 */ /* 0x003e240000000a00 */
[----:B0-----:R-:W-:-:S13]  /*1200*/  ISETP.GT.AND P0, PT, R3, R2, PT ;  /* 0x000000020300720c */ /* 0x001fda0003f04270 */
[----:B------:R-:W-:Y:S05]  /*1210*/  @!P0 BRA `(.L_x_144) ;  /* 0x0000000800788947 */ /* 0x000fea0003800000 */
[----:B------:R-:W-:Y:S01]  /*1220*/  IMAD.MOV.U32 R2, RZ, RZ, -0x1 ;  /* 0xffffffffff027424 */ /* 0x000fe200078e00ff */
[----:B-----5:R-:W-:Y:S01]  /*1230*/  ISETP.GT.AND P0, PT, R10, -0x1, PT ;  /* 0xffffffff0a00780c */ /* 0x020fe20003f04270 */
[----:B------:R-:W0:Y:S01]  /*1240*/  S2UR UR15, SR_CgaCtaId ;  /* 0x00000000000f79c3 */ /* 0x000e220000008800 */
[----:B------:R-:W-:Y:S01]  /*1250*/  ISETP.GT.AND P1, PT, R11, -0x1, PT ;  /* 0xffffffff0b00780c */ /* 0x000fe20003f24270 */
[----:B------:R-:W-:Y:S01]  /*1260*/  UMOV UR4, 0x400 ;  /* 0x0000040000047882 */ /* 0x000fe20000000000 */
[C---:B------:R-:W-:Y:S01]  /*1270*/  SEL R23, R2.reuse, 0x80000000, !P0 ;  /* 0x8000000002177807 */ /* 0x040fe20004000000 */
[----:B------:R-:W1:Y:S01]  /*1280*/  LDCU UR16, c[0x0][0x398] ;  /* 0x00007300ff1077ac */ /* 0x000e620008000800 */
[----:B------:R-:W-:Y:S02]  /*1290*/  SEL R22, R2, 0x80000000, !P1 ;  /* 0x8000000002167807 */ /* 0x000fe40004800000 */
[----:B------:R-:W-:Y:S02]  /*12a0*/  ISETP.GT.AND P0, PT, R14, -0x1, PT ;  /* 0xffffffff0e00780c */ /* 0x000fe40003f04270 */
[----:B------:R-:W-:-:S02]  /*12b0*/  ISETP.GT.AND P1, PT, R15, -0x1, PT ;  /* 0xffffffff0f00780c */ /* 0x000fc40003f24270 */
[----:B------:R-:W-:Y:S02]  /*12c0*/  ISETP.GT.AND P2, PT, R12, -0x1, PT ;  /* 0xffffffff0c00780c */ /* 0x000fe40003f44270 */
[----:B------:R-:W-:Y:S02]  /*12d0*/  ISETP.GT.AND P3, PT, R13, -0x1, PT ;  /* 0xffffffff0d00780c */ /* 0x000fe40003f64270 */
[----:B------:R-:W-:Y:S02]  /*12e0*/  LOP3.LUT R10, R23, R10, RZ, 0x3c, !PT ;  /* 0x0000000a170a7212 */ /* 0x000fe400078e3cff */
[----:B------:R-:W-:Y:S02]  /*12f0*/  LOP3.LUT R11, R22, R11, RZ, 0x3c, !PT ;  /* 0x0000000b160b7212 */ /* 0x000fe400078e3cff */
[C---:B------:R-:W-:Y:S02]  /*1300*/  SEL R23, R2.reuse, 0x80000000, !P0 ;  /* 0x8000000002177807 */ /* 0x040fe40004000000 */
[----:B------:R-:W-:-:S02]  /*1310*/  SEL R22, R2, 0x80000000, !P1 ;  /* 0x8000000002167807 */ /* 0x000fc40004800000 */
[----:B------:R-:W-:Y:S01]  /*1320*/  ISETP.GT.AND P0, PT, R17, -0x1, PT ;  /* 0xffffffff1100780c */ /* 0x000fe20003f04270 */
[----:B0-----:R-:W-:Y:S01]  /*1330*/  ULEA UR15, UR15, UR4, 0x18 ;  /* 0x000000040f0f7291 */ /* 0x001fe2000f8ec0ff */
[----:B------:R-:W-:Y:S02]  /*1340*/  ISETP.GT.AND P1, PT, R16, -0x1, PT ;  /* 0xffffffff1000780c */ /* 0x000fe40003f24270 */
[C---:B------:R-:W-:Y:S01]  /*1350*/  SEL R25, R2.reuse, 0x80000000, !P2 ;  /* 0x8000000002197807 */ /* 0x040fe20005000000 */
[----:B------:R-:W-:Y:S01]  /*1360*/  UMOV UR4, URZ ;  /* 0x000000ff00047c82 */ /* 0x000fe20008000000 */
[----:B------:R-:W-:Y:S02]  /*1370*/  SEL R24, R2, 0x80000000, !P3 ;  /* 0x8000000002187807 */ /* 0x000fe40005800000 */
[----:B------:R-:W-:Y:S02]  /*1380*/  ISETP.GT.AND P2, PT, R18, -0x1, PT ;  /* 0xffffffff1200780c */ /* 0x000fe40003f44270 */
[----:B------:R-:W-:-:S02]  /*1390*/  ISETP.GT.AND P3, PT, R19, -0x1, PT ;  /* 0xffffffff1300780c */ /* 0x000fc40003f64270 */
[----:B------:R-:W-:Y:S02]  /*13a0*/  LOP3.LUT R14, R23, R14, RZ, 0x3c, !PT ;  /* 0x0000000e170e7212 */ /* 0x000fe400078e3cff */
[----:B------:R-:W-:Y:S02]  /*13b0*/  LOP3.LUT R15, R22, R15, RZ, 0x3c, !PT ;  /* 0x0000000f160f7212 */ /* 0x000fe400078e3cff */
[C---:B------:R-:W-:Y:S02]  /*13c0*/  SEL R22, R2.reuse, 0x80000000, !P0 ;  /* 0x8000000002167807 */ /* 0x040fe40004000000 */
[----:B------:R-:W-:Y:S02]  /*13d0*/  SEL R23, R2, 0x80000000, !P1 ;  /* 0x8000000002177807 */ /* 0x000fe40004800000 */
[----:B------:R-:W-:Y:S02]  /*13e0*/  LOP3.LUT R12, R25, R12, RZ, 0x3c, !PT ;  /* 0x0000000c190c7212 */ /* 0x000fe400078e3cff */
[----:B------:R-:W-:-:S02]  /*13f0*/  LOP3.LUT R13, R24, R13, RZ, 0x3c, !PT ;  /* 0x0000000d180d7212 */ /* 0x000fc400078e3cff */
[----:B------:R-:W-:Y:S02]  /*1400*/  ISETP.GT.AND P0, PT, R8, -0x1, PT ;  /* 0xffffffff0800780c */ /* 0x000fe40003f04270 */
[C---:B------:R-:W-:Y:S02]  /*1410*/  SEL R25, R2.reuse, 0x80000000, !P2 ;  /* 0x8000000002197807 */ /* 0x040fe40005000000 */
[C---:B------:R-:W-:Y:S02]  /*1420*/  SEL R24, R2.reuse, 0x80000000, !P3 ;  /* 0x8000000002187807 */ /* 0x040fe40005800000 */
[----:B------:R-:W-:Y:S02]  /*1430*/  ISETP.GT.AND P2, PT, R9, -0x1, PT ;  /* 0xffffffff0900780c */ /* 0x000fe40003f44270 */
[----:B------:R-:W-:Y:S02]  /*1440*/  LOP3.LUT R16, R23, R16, RZ, 0x3c, !PT ;  /* 0x0000001017107212 */ /* 0x000fe400078e3cff */
[----:B------:R-:W-:-:S02]  /*1450*/  SEL R23, R2, 0x80000000, !P0 ;  /* 0x8000000002177807 */ /* 0x000fc40004000000 */
[----:B------:R-:W-:Y:S02]  /*1460*/  LOP3.LUT R19, R24, R19, RZ, 0x3c, !PT ;  /* 0x0000001318137212 */ /* 0x000fe400078e3cff */
[----:B------:R-:W-:Y:S02]  /*1470*/  ISETP.GT.AND P0, PT, R5, -0x1, PT ;  /* 0xffffffff0500780c */ /* 0x000fe40003f04270 */
[----:B------:R-:W-:Y:S02]  /*1480*/  SEL R24, R2, 0x80000000, !P2 ;  /* 0x8000000002187807 */ /* 0x000fe40005000000 */
[----:B------:R-:W-:Y:S02]  /*1490*/  ISETP.GT.AND P1, PT, R4, -0x1, PT ;  /* 0xffffffff0400780c */ /* 0x000fe40003f24270 */
[----:B------:R-:W-:Y:S02]  /*14a0*/  ISETP.GT.AND P2, PT, R6, -0x1, PT ;  /* 0xffffffff0600780c */ /* 0x000fe40003f44270 */
[----:B------:R-:W-:-:S02]  /*14b0*/  LOP3.LUT R17, R22, R17, RZ, 0x3c, !PT ;  /* 0x0000001116117212 */ /* 0x000fc400078e3cff */
[C---:B------:R-:W-:Y:S02]  /*14c0*/  SEL R22, R2.reuse, 0x80000000, !P0 ;  /* 0x8000000002167807 */ /* 0x040fe40004000000 */
[----:B------:R-:W-:Y:S02]  /*14d0*/  LOP3.LUT R18, R25, R18, RZ, 0x3c, !PT ;  /* 0x0000001219127212 */ /* 0x000fe400078e3cff */
[----:B------:R-:W-:Y:S02]  /*14e0*/  LOP3.LUT R8, R23, R8, RZ, 0x3c, !PT ;  /* 0x0000000817087212 */ /* 0x000fe400078e3cff */
[----:B------:R-:W-:Y:S02]  /*14f0*/  ISETP.GT.AND P0, PT, R7, -0x1, PT ;  /* 0xffffffff0700780c */ /* 0x000fe40003f04270 */
[C---:B------:R-:W-:Y:S02]  /*1500*/  SEL R23, R2.reuse, 0x80000000, !P1 ;  /* 0x8000000002177807 */ /* 0x040fe40004800000 */
[----:B------:R-:W-:-:S02]  /*1510*/  SEL R25, R2, 0x80000000, !P2 ;  /* 0x8000000002197807 */ /* 0x000fc40005000000 */
[----:B------:R-:W-:Y:S02]  /*1520*/  ISETP.NE.AND P1, PT, R10, 0x7fffffff, PT ;  /* 0x7fffffff0a00780c */ /* 0x000fe40003f25270 */
[----:B------:R-:W-:Y:S02]  /*1530*/  ISETP.NE.AND P2, PT, R11, 0x7fffffff, PT ;  /* 0x7fffffff0b00780c */ /* 0x000fe40003f45270 */
[----:B------:R-:W-:Y:S02]  /*1540*/  ISETP.NE.AND P3, PT, R12, 0x7fffffff, PT ;  /* 0x7fffffff0c00780c */ /* 0x000fe40003f65270 */
[----:B------:R-:W-:Y:S02]  /*1550*/  ISETP.NE.AND P4, PT, R13, 0x7fffffff, PT ;  /* 0x7fffffff0d00780c */ /* 0x000fe40003f85270 */
[----:B------:R-:W-:Y:S02]  /*1560*/  LOP3.LUT R5, R22, R5, RZ, 0x3c, !PT ;  /* 0x0000000516057212 */ /* 0x000fe400078e3cff */
[----:B------:R-:W-:-:S02]  /*1570*/  SEL R22, R2, 0x80000000, !P0 ;  /* 0x8000000002167807 */ /* 0x000fc40004000000 */
[----:B------:R-:W-:Y:S02]  /*1580*/  SEL R10, R10, 0x80000000, P1 ;  /* 0x800000000a0a7807 */ /* 0x000fe40000800000 */
[----:B------:R-:W-:Y:S02]  /*1590*/  SEL R11, R11, 0x80000000, P2 ;  /* 0x800000000b0b7807 */ /* 0x000fe40001000000 */
[----:B------:R-:W-:Y:S02]  /*15a0*/  SEL R12, R12, 0x80000000, P3 ;  /* 0x800000000c0c7807 */ /* 0x000fe40001800000 */
[----:B------:R-:W-:Y:S02]  /*15b0*/  SEL R13, R13, 0x80000000, P4 ;  /* 0x800000000d0d7807 */ /* 0x000fe40002000000 */
[----:B------:R-:W-:Y:S02]  /*15c0*/  ISETP.NE.AND P5, PT, R14, 0x7fffffff, PT ;  /* 0x7fffffff0e00780c */ /* 0x000fe40003fa5270 */
[----:B------:R-:W-:-:S02]  /*15d0*/  ISETP.NE.AND P0, PT, R15, 0x7fffffff, PT ;  /* 0x7fffffff0f00780c */ /* 0x000fc40003f05270 */
[----:B------:R-:W-:Y:S02]  /*15e0*/  ISETP.NE.AND P1, PT, R18, 0x7fffffff, PT ;  /* 0x7fffffff1200780c */ /* 0x000fe40003f25270 */
[----:B------:R-:W-:Y:S02]  /*15f0*/  ISETP.NE.AND P2, PT, R19, 0x7fffffff, PT ;  /* 0x7fffffff1300780c */ /* 0x000fe40003f45270 */
[----:B------:R-:W-:Y:S02]  /*1600*/  ISETP.NE.AND P3, PT, R17, 0x7fffffff, PT ;  /* 0x7fffffff1100780c */ /* 0x000fe40003f65270 */
[----:B------:R-:W-:Y:S02]  /*1610*/  ISETP.NE.AND P4, PT, R16, 0x7fffffff, PT ;  /* 0x7fffffff1000780c */ /* 0x000fe40003f85270 */
[----:B------:R-:W-:Y:S02]  /*1620*/  LOP3.LUT R9, R24, R9, RZ, 0x3c, !PT ;  /* 0x0000000918097212 */ /* 0x000fe400078e3cff */
[----:B------:R-:W-:-:S02]  /*1630*/  LOP3.LUT R4, R23, R4, RZ, 0x3c, !PT ;  /* 0x0000000417047212 */ /* 0x000fc400078e3cff */
[----:B------:R-:W-:Y:S02]  /*1640*/  LOP3.LUT R6, R25, R6, RZ, 0x3c, !PT ;  /* 0x0000000619067212 */ /* 0x000fe400078e3cff */
[----:B------:R-:W-:Y:S02]  /*1650*/  LOP3.LUT R7, R22, R7, RZ, 0x3c, !PT ;  /* 0x0000000716077212 */ /* 0x000fe400078e3cff */
[----:B------:R-:W-:Y:S02]  /*1660*/  SEL R14, R14, 0x80000000, P5 ;  /* 0x800000000e0e7807 */ /* 0x000fe40002800000 */
[----:B------:R-:W-:Y:S02]  /*1670*/  SEL R15, R15, 0x80000000, P0 ;  /* 0x800000000f0f7807 */ /* 0x000fe40000000000 */
[----:B------:R-:W-:Y:S02]  /*1680*/  SEL R18, R18, 0x80000000, P1 ;  /* 0x8000000012127807 */ /* 0x000fe40000800000 */
[----:B------:R-:W-:-:S02]  /*1690*/  SEL R19, R19, 0x80000000, P2 ;  /* 0x8000000013137807 */ /* 0x000fc40001000000 */
[----:B------:R-:W-:Y:S02]  /*16a0*/  SEL R17, R17, 0x80000000, P3 ;  /* 0x8000000011117807 */ /* 0x000fe40001800000 */
[----:B------:R-:W-:Y:S02]  /*16b0*/  SEL R16, R16, 0x80000000, P4 ;  /* 0x8000000010107807 */ /* 0x000fe40002000000 */
[----:B------:R-:W-:Y:S02]  /*16c0*/  ISETP.NE.AND P5, PT, R9, 0x7fffffff, PT ;  /* 0x7fffffff0900780c */ /* 0x000fe40003fa5270 */
[----:B------:R-:W-:Y:S02]  /*16d0*/  ISETP.NE.AND P0, PT, R8, 0x7fffffff, PT ;  /* 0x7fffffff0800780c */ /* 0x000fe40003f05270 */
[----:B------:R-:W-:Y:S02]  /*16e0*/  ISETP.NE.AND P1, PT, R5, 0x7fffffff, PT ;  /* 0x7fffffff0500780c */ /* 0x000fe40003f25270 */
[----:B------:R-:W-:-:S02]  /*16f0*/  ISETP.NE.AND P2, PT, R4, 0x7fffffff, PT ;  /* 0x7fffffff0400780c */ /* 0x000fc40003f45270 */
[----:B------:R-:W-:Y:S02]  /*1700*/  ISETP.NE.AND P3, PT, R6, 0x7fffffff, PT ;  /* 0x7fffffff0600780c */ /* 0x000fe40003f65270 */
[----:B------:R-:W-:Y:S02]  /*1710*/  ISETP.NE.AND P4, PT, R7, 0x7fffffff, PT ;  /* 0x7fffffff0700780c */ /* 0x000fe40003f85270 */
[----:B------:R-:W-:Y:S02]  /*1720*/  SEL R9, R9, 0x80000000, P5 ;  /* 0x8000000009097807 */ /* 0x000fe40002800000 */
[----:B------:R-:W-:Y:S02]  /*1730*/  SEL R8, R8, 0x80000000, P0 ;  /* 0x8000000008087807 */ /* 0x000fe40000000000 */
[----:B------:R-:W-:Y:S02]  /*1740*/  SEL R5, R5, 0x80000000, P1 ;  /* 0x8000000005057807 */ /* 0x000fe40000800000 */
[----:B------:R-:W-:-:S02]  /*1750*/  SEL R4, R4, 0x80000000, P2 ;  /* 0x8000000004047807 */ /* 0x000fc40001000000 */
[----:B------:R-:W-:Y:S02]  /*1760*/  SEL R6, R6, 0x80000000, P3 ;  /* 0x8000000006067807 */ /* 0x000fe40001800000 */
[----:B-1----:R-:W-:-:S07]  /*1770*/  SEL R7, R7, 0x80000000, P4 ;  /* 0x8000000007077807 */ /* 0x002fce0002000000 */
.L_x_145:
[----:B------:R-:W-:Y:S01]  /*1780*/  IMAD R22, RZ, RZ, -UR16 ;  /* 0x80000010ff167e24 */ /* 0x000fe2000f8e02ff */
[----:B0-----:R-:W-:Y:S01]  /*1790*/  SHF.R.U32.HI R25, RZ, UR16, R10 ;  /* 0x00000010ff197c19 */ /* 0x001fe2000801160a */
[----:B------:R-:W-:Y:S01]  /*17a0*/  ULEA UR17, UR4, UR15, 0xa ;  /* 0x0000000f04117291 */ /* 0x000fe2000f8e50ff */
[----:B------:R-:W-:Y:S01]  /*17b0*/  SHF.R.U32.HI R27, RZ, UR16, R12 ;  /* 0x00000010ff1b7c19 */ /* 0x000fe2000801160c */
[----:B------:R-:W-:Y:S01]  /*17c0*/  UIADD3 UR4, UPT, UPT, UR4, 0x1, URZ ;  /* 0x0000000104047890 */ /* 0x000fe2000fffe0ff */
[----:B------:R-:W-:Y:S02]  /*17d0*/  VIADDMNMX R23, R22, R3, 0x8, PT ;  /* 0x0000000816177446 */ /* 0x000fe40003800103 */
[----:B------:R-:W-:Y:S02]  /*17e0*/  SHF.R.U32.HI R29, RZ, UR16, R13 ;  /* 0x00000010ff1d7c19 */ /* 0x000fe4000801160d */
[----:B------:R-:W-:Y:S02]  /*17f0*/  SHF.L.U32 R22, R2, R23, RZ ;  /* 0x0000001702167219 */ /* 0x000fe400000006ff */
[----:B------:R-:W-:-:S02]  /*1800*/  SHF.R.U32.HI R23, RZ, UR16, R11 ;  /* 0x00000010ff177c19 */ /* 0x000fc4000801160b */
[-C--:B------:R-:W-:Y:S02]  /*1810*/  LOP3.LUT R25, R25, R22.reuse, RZ, 0x30, !PT ;  /* 0x0000001619197212 */ /* 0x080fe400078e30ff */
[-C--:B------:R-:W-:Y:S02]  /*1820*/  LOP3.LUT R23, R23, R22.reuse, RZ, 0x30, !PT ;  /* 0x0000001617177212 */ /* 0x080fe400078e30ff */
[----:B------:R-:W-:Y:S02]  /*1830*/  LOP3.LUT R27, R27, R22, RZ, 0x30, !PT ;  /* 0x000000161b1b7212 */ /* 0x000fe400078e30ff */
[----:B------:R-:W-:Y:S02]  /*1840*/  LEA R25, R25, UR17, 0x2 ;  /* 0x0000001119197c11 */ /* 0x000fe4000f8e10ff */
[----:B------:R-:W-:Y:S02]  /*1850*/  LEA R23, R23, UR17, 0x2 ;  /* 0x0000001117177c11 */ /* 0x000fe4000f8e10ff */
[----:B------:R-:W-:Y:S01]  /*1860*/  LEA R27, R27, UR17, 0x2 ;  /* 0x000000111b1b7c11 */ /* 0x000fe2000f8e10ff */
[----:B------:R0:W-:Y:S01]  /*1870*/  ATOMS.POPC.INC.32 RZ, [R25+URZ] ;  /* 0x0000000019ff7f8c */ /* 0x0001e2000d8000ff */
[----:B------:R-:W-:-:S02]  /*1880*/  SHF.R.U32.HI R24, RZ, UR16, R14 ;  /* 0x00000010ff187c19 */ /* 0x000fc4000801160e */
[----:B------:R-:W-:Y:S01]  /*1890*/  SHF.R.U32.HI R26, RZ, UR16, R15 ;  /* 0x00000010ff1a7c19 */ /* 0x000fe2000801160f */
[----:B------:R1:W-:Y:S01]  /*18a0*/  ATOMS.POPC.INC.32 RZ, [R23+URZ] ;  /* 0x0000000017ff7f8c */ /* 0x0003e2000d8000ff */
[-C--:B------:R-:W-:Y:S02]  /*18b0*/  LOP3.LUT R29, R29, R22.reuse, RZ, 0x30, !PT ;  /* 0x000000161d1d7212 */ /* 0x080fe400078e30ff */
[-C--:B------:R-:W-:Y:S01]  /*18c0*/  LOP3.LUT R24, R24, R22.reuse, RZ, 0x30, !PT ;  /* 0x0000001618187212 */ /* 0x080fe200078e30ff */
[----:B------:R2:W-:Y:S01]  /*18d0*/  ATOMS.POPC.INC.32 RZ, [R27+URZ] ;  /* 0x000000001bff7f8c */ /* 0x0005e2000d8000ff */
[----:B0-----:R-:W-:Y:S02]  /*18e0*/  SHF.R.U32.HI R25, RZ, UR16, R19 ;  /* 0x00000010ff197c19 */ /* 0x001fe40008011613 */
[----:B------:R-:W-:Y:S02]  /*18f0*/  LOP3.LUT R26, R26, R22, RZ, 0x30, !PT ;  /* 0x000000161a1a7212 */ /* 0x000fe400078e30ff */
[----:B-1----:R-:W-:-:S02]  /*1900*/  SHF.R.U32.HI R23, RZ, UR16, R18 ;  /* 0x00000010ff177c19 */ /* 0x002fc40008011612 */
[----:B------:R-:W-:Y:S02]  /*1910*/  LEA R29, R29, UR17, 0x2 ;  /* 0x000000111d1d7c11 */ /* 0x000fe4000f8e10ff */
[----:B--2---:R-:W-:Y:S02]  /*1920*/  SHF.R.U32.HI R27, RZ, UR16, R17 ;  /* 0x00000010ff1b7c19 */ /* 0x004fe40008011611 */
[-C--:B------:R-:W-:Y:S01]  /*1930*/  LOP3.LUT R23, R23, R22.reuse, RZ, 0x30, !PT ;  /* 0x0000001617177212 */ /* 0x080fe200078e30ff */
[----:B------:R0:W-:Y:S01]  /*1940*/  ATOMS.POPC.INC.32 RZ, [R29+URZ] ;  /* 0x000000001dff7f8c */ /* 0x0001e2000d8000ff */
[-C--:B------:R-:W-:Y:S02]  /*1950*/  LOP3.LUT R25, R25, R22.reuse, RZ, 0x30, !PT ;  /* 0x0000001619197212 */ /* 0x080fe400078e30ff */
[----:B------:R-:W-:Y:S02]  /*1960*/  LEA R24, R24, UR17, 0x2 ;  /* 0x0000001118187c11 */ /* 0x000fe4000f8e10ff */
[----:B------:R-:W-:-:S02]  /*1970*/  LOP3.LUT R27, R27, R22, RZ, 0x30, !PT ;  /* 0x000000161b1b7212 */ /* 0x000fc400078e30ff */
[----:B------:R-:W-:Y:S01]  /*1980*/  LEA R26, R26, UR17, 0x2 ;  /* 0x000000111a1a7c11 */ /* 0x000fe2000f8e10ff */
[----:B------:R1:W-:Y:S01]  /*1990*/  ATOMS.POPC.INC.32 RZ, [R24+URZ] ;  /* 0x0000000018ff7f8c */ /* 0x0003e2000d8000ff */
[----:B------:R-:W-:Y:S02]  /*19a0*/  LEA R23, R23, UR17, 0x2 ;  /* 0x0000001117177c11 */ /* 0x000fe4000f8e10ff */
[----:B------:R-:W-:Y:S01]  /*19b0*/  LEA R25, R25, UR17, 0x2 ;  /* 0x0000001119197c11 */ /* 0x000fe2000f8e10ff */
[----:B------:R2:W-:Y:S01]  /*19c0*/  ATOMS.POPC.INC.32 RZ, [R26+URZ] ;  /* 0x000000001aff7f8c */ /* 0x0005e2000d8000ff */
[----:B------:R-:W-:Y:S02]  /*19d0*/  LEA R27, R27, UR17, 0x2 ;  /* 0x000000111b1b7c11 */ /* 0x000fe4000f8e10ff */
[----:B0-----:R-:W-:Y:S01]  /*19e0*/  SHF.R.U32.HI R29, RZ, UR16, R16 ;  /* 0x00000010ff1d7c19 */ /* 0x001fe20008011610 */
[----:B------:R0:W-:Y:S01]  /*19f0*/  ATOMS.POPC.INC.32 RZ, [R23+URZ] ;  /* 0x0000000017ff7f8c */ /* 0x0001e2000d8000ff */
[----:B-1----:R-:W-:-:S02]  /*1a00*/  SHF.R.U32.HI R24, RZ, UR16, R9 ;  /* 0x00000010ff187c19 */ /* 0x002fc40008011609 */
[----:B------:R-:W-:Y:S01]  /*1a10*/  SHF.R.U32.HI R28, RZ, UR16, R7 ;  /* 0x00000010ff1c7c19 */ /* 0x000fe20008011607 */
[----:B------:R1:W-:Y:S01]  /*1a20*/  ATOMS.POPC.INC.32 RZ, [R25+URZ] ;  /* 0x0000000019ff7f8c */ /* 0x0003e2000d8000ff */
[----:B--2---:R-:W-:Y:S02]  /*1a30*/  SHF.R.U32.HI R26, RZ, UR16, R8 ;  /* 0x00000010ff1a7c19 */ /* 0x004fe40008011608 */
[-C--:B------:R-:W-:Y:S01]  /*1a40*/  LOP3.LUT R29, R29, R22.reuse, RZ, 0x30, !PT ;  /* 0x000000161d1d7212 */ /* 0x080fe200078e30ff */
[----:B------:R2:W-:Y:S01]  /*1a50*/  ATOMS.POPC.INC.32 RZ, [R27+URZ] ;  /* 0x000000001bff7f8c */ /* 0x0005e2000d8000ff */
[----:B0-----:R-:W-:Y:S02]  /*1a60*/  SHF.R.U32.HI R23, RZ, UR16, R5 ;  /* 0x00000010ff177c19 */ /* 0x001fe40008011605 */
[----:B------:R-:W-:Y:S02]  /*1a70*/  LOP3.LUT R24, R24, R22, RZ, 0x30, !PT ;  /* 0x0000001618187212 */ /* 0x000fe400078e30ff */
[----:B-1----:R-:W-:-:S02]  /*1a80*/  SHF.R.U32.HI R25, RZ, UR16, R4 ;  /* 0x00000010ff197c19 */ /* 0x002fc40008011604 */
[-C--:B------:R-:W-:Y:S02]  /*1a90*/  LOP3.LUT R26, R26, R22.reuse, RZ, 0x30, !PT ;  /* 0x000000161a1a7212 */ /* 0x080fe400078e30ff */
[----:B--2---:R-:W-:Y:S01]  /*1aa0*/  SHF.R.U32.HI R27, RZ, UR16, R6 ;  /* 0x00000010ff1b7c19 */ /* 0x004fe20008011606 */
[----:B------:R-:W-:Y:S01]  /*1ab0*/  UIADD3 UR16, UPT, UPT, UR16, 0x8, URZ ;  /* 0x0000000810107890 */ /* 0x000fe2000fffe0ff */
[-C--:B------:R-:W-:Y:S02]  /*1ac0*/  LOP3.LUT R23, R23, R22.reuse, RZ, 0x30, !PT ;  /* 0x0000001617177212 */ /* 0x080fe400078e30ff */
[----:B------:R-:W-:Y:S02]  /*1ad0*/  LEA R29, R29, UR17, 0x2 ;  /* 0x000000111d1d7c11 */ /* 0x000fe4000f8e10ff */
[----:B------:R-:W-:Y:S02]  /*1ae0*/  LOP3.LUT R25, R25, R22, RZ, 0x30, !PT ;  /* 0x0000001619197212 */ /* 0x000fe400078e30ff */
[----:B------:R-:W-:Y:S01]  /*1af0*/  ISETP.LE.AND P0, PT, R3, UR16, PT ;  /* 0x0000001003007c0c */ /* 0x000fe2000bf03270 */
[----:B------:R0:W-:Y:S01]  /*1b00*/  ATOMS.POPC.INC.32 RZ, [R29+URZ] ;  /* 0x000000001dff7f8c */ /* 0x0001e2000d8000ff */
[----:B------:R-:W-:-:S02]  /*1b10*/  LEA R24, R24, UR17, 0x2 ;  /* 0x0000001118187c11 */ /* 0x000fc4000f8e10ff */
[-C--:B------:R-:W-:Y:S02]  /*1b20*/  LOP3.LUT R27, R27, R22.reuse, RZ, 0x30, !PT ;  /* 0x000000161b1b7212 */ /* 0x080fe400078e30ff */
[----:B------:R-:W-:Y:S01]  /*1b30*/  LEA R26, R26, UR17, 0x2 ;  /* 0x000000111a1a7c11 */ /* 0x000fe2000f8e10ff */
[----:B------:R0:W-:Y:S01]  /*1b40*/  ATOMS.POPC.INC.32 RZ, [R24+URZ] ;  /* 0x0000000018ff7f8c */ /* 0x0001e2000d8000ff */
[----:B------:R-:W-:Y:S02]  /*1b50*/  LOP3.LUT R28, R28, R22, RZ, 0x30, !PT ;  /* 0x000000161c1c7212 */ /* 0x000fe400078e30ff */
[----:B------:R-:W-:Y:S01]  /*1b60*/  LEA R23, R23, UR17, 0x2 ;  /* 0x0000001117177c11 */ /* 0x000fe2000f8e10ff */
[----:B------:R0:W-:Y:S01]  /*1b70*/  ATOMS.POPC.INC.32 RZ, [R26+URZ] ;  /* 0x000000001aff7f8c */ /* 0x0001e2000d8000ff */
[----:B------:R-:W-:Y:S02]  /*1b80*/  LEA R25, R25, UR17, 0x2 ;  /* 0x0000001119197c11 */ /* 0x000fe4000f8e10ff */
[----:B------:R-:W-:Y:S01]  /*1b90*/  LEA R27, R27, UR17, 0x2 ;  /* 0x000000111b1b7c11 */ /* 0x000fe2000f8e10ff */
[----:B------:R0:W-:Y:S01]  /*1ba0*/  ATOMS.POPC.INC.32 RZ, [R23+URZ] ;  /* 0x0000000017ff7f8c */ /* 0x0001e2000d8000ff */
[----:B------:R-:W-:-:S03]  /*1bb0*/  LEA R28, R28, UR17, 0x2 ;  /* 0x000000111c1c7c11 */ /* 0x000fc6000f8e10ff */
[----:B------:R0:W-:Y:S04]  /*1bc0*/  ATOMS.POPC.INC.32 RZ, [R25+URZ] ;  /* 0x0000000019ff7f8c */ /* 0x0001e8000d8000ff */
[----:B------:R0:W-:Y:S04]  /*1bd0*/  ATOMS.POPC.INC.32 RZ, [R27+URZ] ;  /* 0x000000001bff7f8c */ /* 0x0001e8000d8000ff */
[----:B------:R0:W-:Y:S01]  /*1be0*/  ATOMS.POPC.INC.32 RZ, [R28+URZ] ;  /* 0x000000001cff7f8c */ /* 0x0001e2000d8000ff */
[----:B------:R-:W-:Y:S05]  /*1bf0*/  @!P0 BRA `(.L_x_145) ;  /* 0xfffffff800e08947 */ /* 0x000fea000383ffff */
.L_x_144:
[----:B------:R-:W-:Y:S05]  /*1c00*/  BRA.U !UP0, `(.L_x_146) ;  /* 0xffffffed08dc7547 */ /* 0x000fea000b83ffff */
.L_x_141:
[----:B------:R-:W-:Y:S01]  /*1c10*/  BAR.SYNC.DEFER_BLOCKING 0x0 ;  /* 0x0000000000007b1d */ /* 0x000fe20000010000 */
[----:B------:R-:W-:-:S05]  /*1c20*/  ISETP.NE.AND P0, PT, R21, RZ, PT ;  /* 0x000000ff1500720c */ /* 0x000fca0003f05270 */
[----:B------:R-:W-:Y:S08]  /*1c30*/  BSSY.RECONVERGENT B0, `(.L_x_147) ;  /* 0x0000167000007945 */ /* 0x000ff00003800200 */
[----:B------:R-:W-:Y:S05]  /*1c40*/  @P0 BRA `(.L_x_148) ;  /* 0x0000001400940947 */ /* 0x000fea0003800000 */
[----:B------:R-:W0:Y:S01]  /*1c50*/  S2UR UR5, SR_CgaCtaId ;  /* 0x00000000000579c3 */ /* 0x000e220000008800 */
[----:B------:R-:W-:Y:S01]  /*1c60*/  UISETP.GE.U32.AND UP0, UPT, UR22, 0x7, UPT ;  /* 0x000000071600788c */ /* 0x000fe2000bf06070 */
[----:B-----5:R-:W-:Y:S01]  /*1c70*/  IMAD.MOV.U32 R5, RZ, RZ, RZ ;  /* 0x000000ffff057224 */ /* 0x020fe200078e00ff */
[----:B------:R-:W-:Y:S02]  /*1c80*/  UMOV UR4, 0x400 ;  /* 0x0000040000047882 */ /* 0x000fe40000000000 */
[----:B0-----:R-:W-:-:S06]  /*1c90*/  ULEA UR4, UR5, UR4, 0x18 ;  /* 0x0000000405047291 */ /* 0x001fcc000f8ec0ff */
[----:B--23--:R-:W-:Y:S01]  /*1ca0*/  LEA R2, R0, UR4, 0x2 ;  /* 0x0000000400027c11 */ /* 0x00cfe2000f8e10ff */
[----:B------:R-:W-:Y:S06]  /*1cb0*/  BRA.U !UP0, `(.L_x_149) ;  /* 0x00000005085c7547 */ /* 0x000fec000b800000 */
[----:B-1----:R-:W0:Y:S01]  /*1cc0*/  LDC.64 R4, c[0x0][0x380] ;  /* 0x0000e000ff047b82 */ /* 0x002e220000000a00 */
[----:B----4-:R-:W-:-:S07]  /*1cd0*/  IMAD.MOV.U32 R3, RZ, RZ, RZ ;  /* 0x000000ffff037224 */ /* 0x010fce00078e00ff */
.L_x_166:
[----:B----4-:R-:W-:Y:S01]  /*1ce0*/  IMAD R7, R3, 0x400, R2 ;  /* 0x0000040003077824 */ /* 0x010fe200078e0202 */
[----:B------:R-:W-:Y:S04]  /*1cf0*/  BSSY.RECONVERGENT B1, `(.L_x_150) ;  /* 0x000000f000017945 */ /* 0x000fe80003800200 */
[----:B01----:R-:W1:Y:S04]  /*1d00*/  LDS R18, [R7] ;  /* 0x0000000007127984 */ /* 0x003e680000000800 */
[----:B--23--:R2:W3:Y:S04]  /*1d10*/  LDS R9, [R7+0x400] ;  /* 0x0004000007097984 */ /* 0x00c4e80000000800 */
[----:B------:R2:W4:Y:S04]  /*1d20*/  LDS R22, [R7+0x800] ;  /* 0x0008000007167984 */ /* 0x0005280000000800 */
[----:B------:R2:W0:Y:S04]  /*1d30*/  LDS R14, [R7+0xc00] ;  /* 0x000c0000070e7984 */ /* 0x0004280000000800 */
[----:B------:R2:W0:Y:S04]  /*1d40*/  LDS R12, [R7+0x1000] ;  /* 0x00100000070c7984 */ /* 0x0004280000000800 */
[----:B------:R2:W0:Y:S04]  /*1d50*/  LDS R6, [R7+0x1400] ;  /* 0x0014000007067984 */ /* 0x0004280000000800 */
[----:B------:R2:W0:Y:S04]  /*1d60*/  LDS R8, [R7+0x1800] ;  /* 0x0018000007087984 */ /* 0x0004280000000800 */
[----:B------:R2:W0:Y:S01]  /*1d70*/  LDS R10, [R7+0x1c00] ;  /* 0x001c0000070a7984 */ /* 0x0004220000000800 */
[----:B-1----:R-:W-:-:S13]  /*1d80*/  ISETP.NE.AND P0, PT, R18, RZ, PT ;  /* 0x000000ff1200720c */ /* 0x002fda0003f05270 */
[----:B--234-:R-:W-:Y:S05]  /*1d90*/  @!P0 BRA `(.L_x_151) ;  /* 0x0000000000108947 */ /* 0x01cfea0003800000 */
[----:B------:R-:W-:Y:S02]  /*1da0*/  IMAD R17, R3, 0x100, R0 ;  /* 0x0000010003117824 */ /* 0x000fe400078e0200 */
[----:B------:R-:W-:Y:S02]  /*1db0*/  IMAD.MOV.U32 R19, RZ, RZ, RZ ;  /* 0x000000ffff137224 */ /* 0x000fe400078e00ff */
[----:B0-----:R-:W-:-:S05]  /*1dc0*/  IMAD.WIDE.U32 R16, R17, 0x8, R4 ;  /* 0x0000000811107825 */ /* 0x001fca00078e0004 */
[----:B------:R1:W-:Y:S02]  /*1dd0*/  REDG.E.ADD.64.STRONG.GPU desc[UR20][R16.64], R18 ;  /* 0x000000121000798e */ /* 0x0003e4000c12e514 */
.L_x_151:
[----:B------:R-:W-:Y:S05]  /*1de0*/  BSYNC.RECONVERGENT B1 ;  /* 0x0000000000017941 */ /* 0x000fea0003800200 */
.L_x_150:
[----:B------:R-:W-:Y:S01]  /*1df0*/  ISETP.NE.AND P6, PT, R9, RZ, PT ;  /* 0x000000ff0900720c */ /* 0x000fe20003fc5270 */
[----:B------:R-:W-:Y:S01]  /*1e00*/  BSSY.RECONVERGENT B1, `(.L_x_152) ;  /* 0x000000e000017945 */ /* 0x000fe20003800200 */
[----:B------:R-:W-:Y:S02]  /*1e10*/  ISETP.NE.AND P0, PT, R22, RZ, PT ;  /* 0x000000ff1600720c */ /* 0x000fe40003f05270 */
[----:B0-----:R-:W-:Y:S02]  /*1e20*/  ISETP.NE.AND P1, PT, R14, RZ, PT ;  /* 0x000000ff0e00720c */ /* 0x001fe40003f25270 */
[----:B------:R-:W-:Y:S02]  /*1e30*/  ISETP.NE.AND P2, PT, R12, RZ, PT ;  /* 0x000000ff0c00720c */ /* 0x000fe40003f45270 */
[----:B------:R-:W-:Y:S02]  /*1e40*/  ISETP.NE.AND P3, PT, R6, RZ, PT ;  /* 0x000000ff0600720c */ /* 0x000fe40003f65270 */
[----:B------:R-:W-:-:S02]  /*1e50*/  ISETP.NE.AND P4, PT, R8, RZ, PT ;  /* 0x000000ff0800720c */ /* 0x000fc40003f85270 */
[----:B------:R-:W-:Y:S01]  /*1e60*/  ISETP.NE.AND P5, PT, R10, RZ, PT ;  /* 0x000000ff0a00720c */ /* 0x000fe20003fa5270 */
[----:B------:R-:W-:-:S12]  /*1e70*/  @!P6 BRA `(.L_x_153) ;  /* 0x000000000018e947 */ /* 0x000fd80003800000 */
[----:B-1----:R-:W-:Y:S02]  /*1e80*/  IMAD R17, R3, 0x100, R0 ;  /* 0x0000010003117824 */ /* 0x002fe400078e0200 */
[----:B------:R-:W-:Y:S02]  /*1e90*/  IMAD.MOV.U32 R18, RZ, RZ, R9 ;  /* 0x000000ffff127224 */ /* 0x000fe400078e0009 */
[----:B------:R-:W-:Y:S02]  /*1ea0*/  VIADD R17, R17, 0x100 ;  /* 0x0000010011117836 */ /* 0x000fe40000000000 */
[----:B------:R-:W-:Y:S02]  /*1eb0*/  IMAD.MOV.U32 R19, RZ, RZ, RZ ;  /* 0x000000ffff137224 */ /* 0x000fe400078e00ff */
[----:B------:R-:W-:-:S05]  /*1ec0*/  IMAD.WIDE.U32 R16, R17, 0x8, R4 ;  /* 0x0000000811107825 */ /* 0x000fca00078e0004 */
[----:B------:R0:W-:Y:S02]  /*1ed0*/  REDG.E.ADD.64.STRONG.GPU desc[UR20][R16.64], R18 ;  /* 0x000000121000798e */ /* 0x0001e4000c12e514 */
.L_x_153:
[----:B------:R-:W-:Y:S05]  /*1ee0*/  BSYNC.RECONVERGENT B1 ;  /* 0x0000000000017941 */ /* 0x000fea0003800200 */
.L_x_152:
[----:B------:R-:W-:Y:S04]  /*1ef0*/  BSSY.RECONVERGENT B1, `(.L_x_154) ;  /* 0x0000007000017945 */ /* 0x000fe80003800200 */
[----:B------:R-:W-:Y:S05]  /*1f00*/  @!P0 BRA `(.L_x_155) ;  /* 0x0000000000148947 */ /* 0x000fea0003800000 */
[----:B01----:R-:W-:Y:S02]  /*1f10*/  IMAD R17, R3, 0x100, R0 ;  /* 0x0000010003117824 */ /* 0x003fe400078e0200 */
[----:B------:R-:W-:Y:S02]  /*1f20*/  IMAD.MOV.U32 R23, RZ, RZ, RZ ;  /* 0x000000ffff177224 */ /* 0x000fe400078e00ff */
[----:B------:R-:W-:-:S04]  /*1f30*/  VIADD R17, R17, 0x200 ;  /* 0x0000020011117836 */ /* 0x000fc80000000000 */
[----:B------:R-:W-:-:S05]  /*1f40*/  IMAD.WIDE.U32 R16, R17, 0x8, R4 ;  /* 0x0000000811107825 */ /* 0x000fca00078e0004 */
[----:B------:R2:W-:Y:S02]  /*1f50*/  REDG.E.ADD.64.STRONG.GPU desc[UR20][R16.64], R22 ;  /* 0x000000161000798e */ /* 0x0005e4000c12e514 */
.L_x_155:
[----:B------:R-:W-:Y:S05]  /*1f60*/  BSYNC.RECONVERGENT B1 ;  /* 0x0000000000017941 */ /* 0x000fea0003800200 */
.L_x_154:
[----:B------:R-:W-:Y:S04]  /*1f70*/  BSSY.RECONVERGENT B1, `(.L_x_156) ;  /* 0x0000007000017945 */ /* 0x000fe80003800200 */
[----:B------:R-:W-:Y:S05]  /*1f80*/  @!P1 BRA `(.L_x_157) ;  /* 0x0000000000149947 */ /* 0x000fea0003800000 */
[----:B012---:R-:W-:Y:S02]  /*1f90*/  IMAD R17, R3, 0x100, R0 ;  /* 0x0000010003117824 */ /* 0x007fe400078e0200 */
[----:B------:R-:W-:Y:S02]  /*1fa0*/  IMAD.MOV.U32 R15, RZ, RZ, RZ ;  /* 0x000000ffff0f7224 */ /* 0x000fe400078e00ff */
[----:B------:R-:W-:-:S04]  /*1fb0*/  VIADD R17, R17, 0x300 ;  /* 0x0000030011117836 */ /* 0x000fc80000000000 */
[----:B------:R-:W-:-:S05]  /*1fc0*/  IMAD.WIDE.U32 R16, R17, 0x8, R4 ;  /* 0x0000000811107825 */ /* 0x000fca00078e0004 */
[----:B------:R3:W-:Y:S02]  /*1fd0*/  REDG.E.ADD.64.STRONG.GPU desc[UR20][R16.64], R14 ;  /* 0x0000000e1000798e */ /* 0x0007e4000c12e514 */
.L_x_157:
[----:B------:R-:W-:Y:S05]  /*1fe0*/  BSYNC.RECONVERGENT B1 ;  /* 0x0000000000017941 */ /* 0x000fea0003800200 */
.L_x_156:
[----:B------:R-:W-:Y:S04]  /*1ff0*/  BSSY.RECONVERGENT B1, `(.L_x_158) ;  /* 0x0000007000017945 */ /* 0x000fe80003800200 */
[----:B------:R-:W-:Y:S05]  /*2000*/  @!P2 BRA `(.L_x_159) ;  /* 0x000000000014a947 */ /* 0x000fea0003800000 */
[----:B---3--:R-:W-:Y:S02]  /*2010*/  IMAD R15, R3, 0x100, R0 ;  /* 0x00000100030f7824 */ /* 0x008fe400078e0200 */
[----:B------:R-:W-:Y:S02]  /*2020*/  IMAD.MOV.U32 R13, RZ, RZ, RZ ;  /* 0x000000ffff0d7224 */ /* 0x000fe400078e00ff */
[----:B------:R-:W-:-:S04]  /*2030*/  VIADD R15, R15, 0x400 ;  /* 0x000004000f0f7836 */ /* 0x000fc80000000000 */
[----:B------:R-:W-:-:S05]  /*2040*/  IMAD.WIDE.U32 R14, R15, 0x8, R4 ;  /* 0x000000080f0e7825 */ /* 0x000fca00078e0004 */
[----:B------:R4:W-:Y:S02]  /*2050*/  REDG.E.ADD.64.STRONG.GPU desc[UR20][R14.64], R12 ;  /* 0x0000000c0e00798e */ /* 0x0009e4000c12e514 */
.L_x_159:
[----:B------:R-:W-:Y:S05]  /*2060*/  BSYNC.RECONVERGENT B1 ;  /* 0x0000000000017941 */ /* 0x000fea0003800200 */
.L_x_158:
[----:B------:R-:W-:Y:S04]  /*2070*/  BSSY.RECONVERGENT B1, `(.L_x_160) ;  /* 0x0000007000017945 */ /* 0x000fe80003800200 */
[----:B------:R-:W-:Y:S05]  /*2080*/  @!P3 BRA `(.L_x_161) ;  /* 0x000000000014b947 */ /* 0x000fea0003800000 */
[----:B----4-:R-:W-:Y:S02]  /*2090*/  IMAD R13, R3, 0x100, R0 ;  /* 0x00000100030d7824 */ /* 0x010fe400078e0200 */
[----:B------:R-:W-:Y:S02]  /*20a0*/  IMAD.MOV.U32 R7, RZ, RZ, RZ ;  /* 0x000000ffff077224 */ /* 0x000fe400078e00ff */
[----:B------:R-:W-:-:S04]  /*20b0*/  VIADD R13, R13, 0x500 ;  /* 0x000005000d0d7836 */ /* 0x000fc80000000000 */
[----:B------:R-:W-:-:S05]  /*20c0*/  IMAD.WIDE.U32 R12, R13, 0x8, R4 ;  /* 0x000000080d0c7825 */ /* 0x000fca00078e0004 */
[----:B------:R4:W-:Y:S02]  /*20d0*/  REDG.E.ADD.64.STRONG.GPU desc[UR20][R12.64], R6 ;  /* 0x000000060c00798e */ /* 0x0009e4000c12e514 */
.L_x_161:
[----:B------:R-:W-:Y:S05]  /*20e0*/  BSYNC.RECONVERGENT B1 ;  /* 0x0000000000017941 */ /* 0x000fea0003800200 */
.L_x_160:
[----:B------:R-:W-:Y:S04]  /*20f0*/  BSSY.RECONVERGENT B1, `(.L_x_162) ;  /* 0x0000007000017945 */ /* 0x000fe80003800200 */
[----:B------:R-:W-:Y:S05]  /*2100*/  @!P4 BRA `(.L_x_163) ;  /* 0x000000000014c947 */ /* 0x000fea0003800000 */
[----:B----4-:R-:W-:Y:S02]  /*2110*/  IMAD R7, R3, 0x100, R0 ;  /* 0x0000010003077824 */ /* 0x010fe400078e0200 */
[----:B------:R-:W-:Y:S02]  /*2120*/  IMAD.MOV.U32 R9, RZ, RZ, RZ ;  /* 0x000000ffff097224 */ /* 0x000fe400078e00ff */
[----:B------:R-:W-:-:S04]  /*2130*/  VIADD R7, R7, 0x600 ;  /* 0x0000060007077836 */ /* 0x000fc80000000000 */
[----:B------:R-:W-:-:S05]  /*2140*/  IMAD.WIDE.U32 R6, R7, 0x8, R4 ;  /* 0x0000000807067825 */ /* 0x000fca00078e0004 */
[----:B------:R4:W-:Y:S02]  /*2150*/  REDG.E.ADD.64.STRONG.GPU desc[UR20][R6.64], R8 ;  /* 0x000000080600798e */ /* 0x0009e4000c12e514 */
.L_x_163:
[----:B------:R-:W-:Y:S05]  /*2160*/  BSYNC.RECONVERGENT B1 ;  /* 0x0000000000017941 */ /* 0x000fea0003800200 */
.L_x_162:
[----:B------:R-:W-:Y:S04]  /*2170*/  BSSY.RECONVERGENT B1, `(.L_x_164) ;  /* 0x0000007000017945 */ /* 0x000fe80003800200 */
[----:B------:R-:W-:Y:S05]  /*2180*/  @!P5 BRA `(.L_x_165) ;  /* 0x000000000014d947 */ /* 0x000fea0003800000 */
[----:B----4-:R-:W-:Y:S02]  /*2190*/  IMAD R7, R3, 0x100, R0 ;  /* 0x0000010003077824 */ /* 0x010fe400078e0200 */
[----:B------:R-:W-:Y:S02]  /*21a0*/  IMAD.MOV.U32 R11, RZ, RZ, RZ ;  /* 0x000000ffff0b7224 */ /* 0x000fe400078e00ff */
[----:B------:R-:W-:-:S04]  /*21b0*/  VIADD R7, R7, 0x700 ;  /* 0x0000070007077836 */ /* 0x000fc80000000000 */
[----:B------:R-:W-:-:S05]  /*21c0*/  IMAD.WIDE.U32 R6, R7, 0x8, R4 ;  /* 0x0000000807067825 */ /* 0x000fca00078e0004 */
[----:B------:R4:W-:Y:S02]  /*21d0*/  REDG.E.ADD.64.STRONG.GPU desc[UR20][R6.64], R10 ;  /* 0x0000000a0600798e */ /* 0x0009e4000c12e514 */
.L_x_165:
[----:B------:R-:W-:Y:S05]  /*21e0*/  BSYNC.RECONVERGENT B1 ;  /* 0x0000000000017941 */ /* 0x000fea0003800200 */
.L_x_164:
[----:B------:R-:W-:-:S05]  /*21f0*/  VIADD R3, R3, 0x8 ;  /* 0x0000000803037836 */ /* 0x000fca0000000000 */
[----:B------:R-:W-:-:S13]  /*2200*/  ISETP.NE.AND P0, PT, R3, UR27, PT ;  /* 0x0000001b03007c0c */ /* 0x000fda000bf05270 */
[----:B------:R-:W-:Y:S05]  /*2210*/  @P0 BRA `(.L_x_166) ;  /* 0xfffffff800b00947 */ /* 0x000fea000383ffff */
[----:B------:R-:W-:-:S07]  /*2220*/  IMAD.U32 R5, RZ, RZ, UR27 ;  /* 0x0000001bff057e24 */ /* 0x000fce000f8e00ff */
.L_x_149:
[----:B------:R-:W-:Y:S02]  /*2230*/  UISETP.NE.AND UP0, UPT, UR24, URZ, UPT ;  /* 0x000000ff1800728c */ /* 0x000fe4000bf05270 */
[----:B----4-:R-:W-:Y:S02]  /*2240*/  IMAD.U32 R8, RZ, RZ, UR24 ;  /* 0x00000018ff087e24 */ /* 0x010fe4000f8e00ff */
[----:B------:R-:W-:Y:S02]  /*2250*/  IMAD.U32 R3, RZ, RZ, UR25 ;  /* 0x00000019ff037e24 */ /* 0x000fe4000f8e00ff */
[----:B------:R-:W-:Y:S02]  /*2260*/  VIADD R8, R8, 0xffffffff ;  /* 0xffffffff08087836 */ /* 0x000fe40000000000 */
[----:B------:R-:W-:Y:S01]  /*2270*/  VIADD R3, R3, 0xffffffff ;  /* 0xffffffff03037836 */ /* 0x000fe20000000000 */
[----:B------:R-:W-:Y:S06]  /*2280*/  BRA.U !UP0, `(.L_x_167) ;  /* 0x0000000508707547 */ /* 0x000fec000b800000 */
[----:B------:R-:W-:-:S13]  /*2290*/  ISETP.GE.U32.AND P0, PT, R8, 0x3, PT ;  /* 0x000000030800780c */ /* 0x000fda0003f06070 */
[----:B------:R-:W-:Y:S05]  /*22a0*/  @!P0 BRA `(.L_x_168) ;  /* 0x0000000000bc8947 */ /* 0x000fea0003800000 */
[----:B------:R-:W-:Y:S01]  /*22b0*/  IMAD R7, R5, 0x400, R2 ;  /* 0x0000040005077824 */ /* 0x000fe200078e0202 */
[----:B------:R-:W-:Y:S04]  /*22c0*/  BSSY.RECONVERGENT B1, `(.L_x_169) ;  /* 0x000000f000017945 */ /* 0x000fe80003800200 */
[----:B------:R-:W4:Y:S04]  /*22d0*/  LDS R12, [R7] ;  /* 0x00000000070c7984 */ /* 0x000f280000000800 */
[----:B------:R-:W5:Y:S04]  /*22e0*/  LDS R9, [R7+0x400] ;  /* 0x0004000007097984 */ /* 0x000f680000000800 */
[----:B------:R-:W0:Y:S04]  /*22f0*/  LDS R6, [R7+0x800] ;  /* 0x0008000007067984 */ /* 0x000e280000000800 */
[----:B-1----:R-:W1:Y:S01]  /*2300*/  LDS R4, [R7+0xc00] ;  /* 0x000c000007047984 */ /* 0x002e620000000800 */
[----:B----4-:R-:W-:-:S02]  /*2310*/  ISETP.NE.AND P0, PT, R12, RZ, PT ;  /* 0x000000ff0c00720c */ /* 0x010fc40003f05270 */
[----:B-----5:R-:W-:Y:S02]  /*2320*/  ISETP.NE.AND P1, PT, R9, RZ, PT ;  /* 0x000000ff0900720c */ /* 0x020fe40003f25270 */
[----:B0-----:R-:W-:Y:S02]  /*2330*/  ISETP.NE.AND P2, PT, R6, RZ, PT ;  /* 0x000000ff0600720c */ /* 0x001fe40003f45270 */
[----:B-1----:R-:W-:-:S07]  /*2340*/  ISETP.NE.AND P3, PT, R4, RZ, PT ;  /* 0x000000ff0400720c */ /* 0x002fce0003f65270 */
[----:B------:R-:W-:Y:S06]  /*2350*/  @!P0 BRA `(.L_x_170) ;  /* 0x0000000000148947 */ /* 0x000fec0003800000 */
[----:B------:R-:W0:Y:S01]  /*2360*/  LDC.64 R10, c[0x0][0x380] ;  /* 0x0000e000ff0a7b82 */ /* 0x000e220000000a00 */
[----:B------:R-:W-:Y:S02]  /*2370*/  IMAD R7, R5, 0x100, R0 ;  /* 0x0000010005077824 */ /* 0x000fe400078e0200 */
[----:B------:R-:W-:Y:S02]  /*2380*/  IMAD.MOV.U32 R13, RZ, RZ, RZ ;  /* 0x000000ffff0d7224 */ /* 0x000fe400078e00ff */
[----:B0-----:R-:W-:-:S05]  /*2390*/  IMAD.WIDE.U32 R10, R7, 0x8, R10 ;  /* 0x00000008070a7825 */ /* 0x001fca00078e000a */
[----:B------:R0:W-:Y:S02]  /*23a0*/  REDG.E.ADD.64.STRONG.GPU desc[UR20][R10.64], R12 ;  /* 0x0000000c0a00798e */ /* 0x0001e4000c12e514 */
.L_x_170:
[----:B------:R-:W-:Y:S05]  /*23b0*/  BSYNC.RECONVERGENT B1 ;  /* 0x0000000000017941 */ /* 0x000fea0003800200 */
.L_x_169:
[----:B------:R-:W-:Y:S04]  /*23c0*/  BSSY.RECONVERGENT B1, `(.L_x_171) ;  /* 0x0000009000017945 */ /* 0x000fe80003800200 */
[----:B------:R-:W-:Y:S05]  /*23d0*/  @!P1 BRA `(.L_x_172) ;  /* 0x00000000001c9947 */ /* 0x000fea0003800000 */
[----:B0-----:R-:W0:Y:S01]  /*23e0*/  LDC.64 R10, c[0x0][0x380] ;  /* 0x0000e000ff0a7b82 */ /* 0x001e220000000a00 */
[----:B------:R-:W-:Y:S02]  /*23f0*/  IMAD R7, R5, 0x100, R0 ;  /* 0x0000010005077824 */ /* 0x000fe400078e0200 */
[----:B------:R-:W-:Y:S02]  /*2400*/  IMAD.MOV.U32 R12, RZ, RZ, R9 ;  /* 0x000000ffff0c7224 */ /* 0x000fe400078e0009 */
[----:B------:R-:W-:Y:S02]  /*2410*/  VIADD R7, R7, 0x100 ;  /* 0x0000010007077836 */ /* 0x000fe40000000000 */
[----:B------:R-:W-:Y:S02]  /*2420*/  IMAD.MOV.U32 R13, RZ, RZ, RZ ;  /* 0x000000ffff0d7224 */ /* 0x000fe400078e00ff */
[----:B0-----:R-:W-:-:S05]  /*2430*/  IMAD.WIDE.U32 R10, R7, 0x8, R10 ;  /* 0x00000008070a7825 */ /* 0x001fca00078e000a */
[----:B------:R1:W-:Y:S02]  /*2440*/  REDG.E.ADD.64.STRONG.GPU desc[UR20][R10.64], R12 ;  /* 0x0000000c0a00798e */ /* 0x0003e4000c12e514 */
.L_x_172:
[----:B------:R-:W-:Y:S05]  /*2450*/  BSYNC.RECONVERGENT B1 ;  /* 0x0000000000017941 */ /* 0x000fea0003800200 */
.L_x_171:
[----:B------:R-:W-:Y:S04]  /*2460*/  BSSY.RECONVERGENT B1, `(.L_x_173) ;  /* 0x0000008000017945 */ /* 0x000fe80003800200 */
[----:B------:R-:W-:Y:S05]  /*2470*/  @!P2 BRA `(.L_x_174) ;  /* 0x000000000018a947 */ /* 0x000fea0003800000 */
[----:B01----:R-:W0:Y:S01]  /*2480*/  LDC.64 R10, c[0x0][0x380] ;  /* 0x0000e000ff0a7b82 */ /* 0x003e220000000a00 */
[----:B------:R-:W-:-:S04]  /*2490*/  IMAD R7, R5, 0x100, R0 ;  /* 0x0000010005077824 */ /* 0x000fc800078e0200 */
[----:B------:R-:W-:-:S04]  /*24a0*/  VIADD R7, R7, 0x200 ;  /* 0x0000020007077836 */ /* 0x000fc80000000000 */
[----:B0-----:R-:W-:-:S04]  /*24b0*/  IMAD.WIDE.U32 R10, R7, 0x8, R10 ;  /* 0x00000008070a7825 */ /* 0x001fc800078e000a */
[----:B------:R-:W-:-:S05]  /*24c0*/  IMAD.MOV.U32 R7, RZ, RZ, RZ ;  /* 0x000000ffff077224 */ /* 0x000fca00078e00ff */
[----:B------:R4:W-:Y:S02]  /*24d0*/  REDG.E.ADD.64.STRONG.GPU desc[UR20][R10.64], R6 ;  /* 0x000000060a00798e */ /* 0x0009e4000c12e514 */
.L_x_174:
[----:B------:R-:W-:Y:S05]  /*24e0*/  BSYNC.RECONVERGENT B1 ;  /* 0x0000000000017941 */ /* 0x000fea0003800200 */
.L_x_173:
[----:B------:R-:W-:Y:S04]  /*24f0*/  BSSY.RECONVERGENT B1, `(.L_x_175) ;  /* 0x0000009000017945 */ /* 0x000fe80003800200 */
[----:B------:R-:W-:Y:S05]  /*2500*/  @!P3 BRA `(.L_x_176) ;  /* 0x00000000001cb947 */ /* 0x000fea0003800000 */
[----:B----4-:R-:W4:Y:S01]  /*2510*/  LDC.64 R6, c[0x0][0x380] ;  /* 0x0000e000ff067b82 */ /* 0x010f220000000a00 */
[----:B------:R-:W-:Y:S02]  /*2520*/  IMAD R9, R5, 0x100, R0 ;  /* 0x0000010005097824 */ /* 0x000fe400078e0200 */
[----:B01----:R-:W-:Y:S02]  /*2530*/  IMAD.MOV.U32 R10, RZ, RZ, R4 ;  /* 0x000000ffff0a7224 */ /* 0x003fe400078e0004 */
[----:B------:R-:W-:Y:S02]  /*2540*/  VIADD R9, R9, 0x300 ;  /* 0x0000030009097836 */ /* 0x000fe40000000000 */
[----:B------:R-:W-:Y:S02]  /*2550*/  IMAD.MOV.U32 R11, RZ, RZ, RZ ;  /* 0x000000ffff0b7224 */ /* 0x000fe400078e00ff */
[----:B----4-:R-:W-:-:S05]  /*2560*/  IMAD.WIDE.U32 R6, R9, 0x8, R6 ;  /* 0x0000000809067825 */ /* 0x010fca00078e0006 */
[----:B------:R0:W-:Y:S02]  /*2570*/  REDG.E.ADD.64.STRONG.GPU desc[UR20][R6.64], R10 ;  /* 0x0000000a0600798e */ /* 0x0001e4000c12e514 */
.L_x_176:
[----:B------:R-:W-:Y:S05]  /*2580*/  BSYNC.RECONVERGENT B1 ;  /* 0x0000000000017941 */ /* 0x000fea0003800200 */
.L_x_175:
[----:B------:R-:W-:-:S07]  /*2590*/  VIADD R5, R5, 0x4 ;  /* 0x0000000405057836 */ /* 0x000fce0000000000 */
.L_x_168:
[----:B------:R-:W-:Y:S01]  /*25a0*/  UISETP.NE.AND UP0, UPT, UR25, URZ, UPT ;  /* 0x000000ff1900728c */ /* 0x000fe2000bf05270 */
[----:B------:R-:W-:Y:S08]  /*25b0*/  BSSY.RECONVERGENT B1, `(.L_x_167) ;  /* 0x0000029000017945 */ /* 0x000ff00003800200 */
[----:B------:R-:W-:Y:S05]  /*25c0*/  BRA.U !UP0, `(.L_x_177) ;  /* 0x00000001089c7547 */ /* 0x000fea000b800000 */
[----:B------:R-:W-:-:S13]  /*25d0*/  ISETP.NE.AND P0, PT, R3, RZ, PT ;  /* 0x000000ff0300720c */ /* 0x000fda0003f05270 */
[----:B------:R-:W-:Y:S05]  /*25e0*/  @!P0 BRA `(.L_x_178) ;  /* 0x0000000000648947 */ /* 0x000fea0003800000 */
[----:B0---4-:R-:W-:Y:S01]  /*25f0*/  IMAD R6, R5, 0x400, R2 ;  /* 0x0000040005067824 */ /* 0x011fe200078e0202 */
[----:B------:R-:W-:Y:S04]  /*2600*/  BSSY.RECONVERGENT B2, `(.L_x_179) ;  /* 0x000000c000027945 */ /* 0x000fe80003800200 */
[----:B-1----:R-:W0:Y:S04]  /*2610*/  LDS R4, [R6] ;  /* 0x0000000006047984 */ /* 0x002e280000000800 */
[----:B------:R-:W1:Y:S01]  /*2620*/  LDS R9, [R6+0x400] ;  /* 0x0004000006097984 */ /* 0x000e620000000800 */
[----:B0-----:R-:W-:-:S02]  /*2630*/  ISETP.NE.AND P0, PT, R4, RZ, PT ;  /* 0x000000ff0400720c */ /* 0x001fc40003f05270 */
[----:B-1----:R-:W-:-:S11]  /*2640*/  ISETP.NE.AND P1, PT, R9, RZ, PT ;  /* 0x000000ff0900720c */ /* 0x002fd60003f25270 */
[----:B------:R-:W-:Y:S05]  /*2650*/  @!P0 BRA `(.L_x_180) ;  /* 0x0000000000188947 */ /* 0x000fea0003800000 */
[----:B------:R-:W0:Y:S01]  /*2660*/  LDC.64 R6, c[0x0][0x380] ;  /* 0x0000e000ff067b82 */ /* 0x000e220000000a00 */
[----:B------:R-:W-:-:S04]  /*2670*/  IMAD R11, R5, 0x100, R0 ;  /* 0x00000100050b7824 */ /* 0x000fc800078e0200 */
[----:B0-----:R-:W-:-:S04]  /*2680*/  IMAD.WIDE.U32 R10, R11, 0x8, R6 ;  /* 0x000000080b0a7825 */ /* 0x001fc800078e0006 */
[----:B------:R-:W-:Y:S02]  /*2690*/  IMAD.MOV.U32 R6, RZ, RZ, R4 ;  /* 0x000000ffff067224 */ /* 0x000fe400078e0004 */
[----:B------:R-:W-:-:S05]  /*26a0*/  IMAD.MOV.U32 R7, RZ, RZ, RZ ;  /* 0x000000ffff077224 */ /* 0x000fca00078e00ff */
[----:B------:R0:W-:Y:S02]  /*26b0*/  REDG.E.ADD.64.STRONG.GPU desc[UR20][R10.64], R6 ;  /* 0x000000060a00798e */ /* 0x0001e4000c12e514 */
.L_x_180:
[----:B------:R-:W-:Y:S05]  /*26c0*/  BSYNC.RECONVERGENT B2 ;  /* 0x0000000000027941 */ /* 0x000fea0003800200 */
.L_x_179:
[----:B------:R-:W-:Y:S04]  /*26d0*/  BSSY.RECONVERGENT B2, `(.L_x_181) ;  /* 0x0000009000027945 */ /* 0x000fe80003800200 */
[----:B------:R-:W-:Y:S05]  /*26e0*/  @!P1 BRA `(.L_x_182) ;  /* 0x00000000001c9947 */ /* 0x000fea0003800000 */
[----:B0-----:R-:W0:Y:S01]  /*26f0*/  LDC.64 R6, c[0x0][0x380] ;  /* 0x0000e000ff067b82 */ /* 0x001e220000000a00 */
[----:B------:R-:W-:-:S04]  /*2700*/  IMAD R4, R5, 0x100, R0 ;  /* 0x0000010005047824 */ /* 0x000fc800078e0200 */
[----:B------:R-:W-:-:S04]  /*2710*/  VIADD R11, R4, 0x100 ;  /* 0x00000100040b7836 */ /* 0x000fc80000000000 */
[----:B0-----:R-:W-:-:S04]  /*2720*/  IMAD.WIDE.U32 R10, R11, 0x8, R6 ;  /* 0x000000080b0a7825 */ /* 0x001fc800078e0006 */
[----:B------:R-:W-:Y:S02]  /*2730*/  IMAD.MOV.U32 R6, RZ, RZ, R9 ;  /* 0x000000ffff067224 */ /* 0x000fe400078e0009 */
[----:B------:R-:W-:-:S05]  /*2740*/  IMAD.MOV.U32 R7, RZ, RZ, RZ ;  /* 0x000000ffff077224 */ /* 0x000fca00078e00ff */
[----:B------:R1:W-:Y:S02]  /*2750*/  REDG.E.ADD.64.STRONG.GPU desc[UR20][R10.64], R6 ;  /* 0x000000060a00798e */ /* 0x0003e4000c12e514 */
.L_x_182:
[----:B------:R-:W-:Y:S05]  /*2760*/  BSYNC.RECONVERGENT B2 ;  /* 0x0000000000027941 */ /* 0x000fea0003800200 */
.L_x_181:
[----:B------:R-:W-:-:S07]  /*2770*/  VIADD R5, R5, 0x2 ;  /* 0x0000000205057836 */ /* 0x000fce0000000000 */
.L_x_178:
[----:B------:R-:W-:-:S09]  /*2780*/  UISETP.NE.AND UP0, UPT, UR9, URZ, UPT ;  /* 0x000000ff0900728c */ /* 0x000fd2000bf05270 */
[----:B------:R-:W-:Y:S05]  /*2790*/  BRA.U !UP0, `(.L_x_177) ;  /* 0x0000000108287547 */ /* 0x000fea000b800000 */
[----:B-1----:R-:W-:-:S05]  /*27a0*/  IMAD R4, R5, 0x400, R2 ;  /* 0x0000040005047824 */ /* 0x002fca00078e0202 */
[----:B------:R-:W1:Y:S02]  /*27b0*/  LDS R9, [R4] ;  /* 0x0000000004097984 */ /* 0x000e640000000800 */
[----:B-1----:R-:W-:-:S13]  /*27c0*/  ISETP.NE.AND P0, PT, R9, RZ, PT ;  /* 0x000000ff0900720c */ /* 0x002fda0003f05270 */
[----:B------:R-:W-:Y:S05]  /*27d0*/  @!P0 BRA `(.L_x_177) ;  /* 0x0000000000188947 */ /* 0x000fea0003800000 */
[----:B0---4-:R-:W0:Y:S01]  /*27e0*/  LDC.64 R6, c[0x0][0x380] ;  /* 0x0000e000ff067b82 */ /* 0x011e220000000a00 */
[----:B------:R-:W-:-:S04]  /*27f0*/  IMAD R5, R5, 0x100, R0 ;  /* 0x0000010005057824 */ /* 0x000fc800078e0200 */
[----:B0-----:R-:W-:-:S04]  /*2800*/  IMAD.WIDE.U32 R4, R5, 0x8, R6 ;  /* 0x0000000805047825 */ /* 0x001fc800078e0006 */
[----:B------:R-:W-:Y:S02]  /*2810*/  IMAD.MOV.U32 R6, RZ, RZ, R9 ;  /* 0x000000ffff067224 */ /* 0x000fe400078e0009 */
[----:B------:R-:W-:-:S05]  /*2820*/  IMAD.MOV.U32 R7, RZ, RZ, RZ ;  /* 0x000000ffff077224 */ /* 0x000fca00078e00ff */
[----:B------:R0:W-:Y:S02]  /*2830*/  REDG.E.ADD.64.STRONG.GPU desc[UR20][R4.64], R6 ;  /* 0x000000060400798e */ /* 0x0001e4000c12e514 */
.L_x_177:
[----:B------:R-:W-:Y:S05]  /*2840*/  BSYNC.RECONVERGENT B1 ;  /* 0x0000000000017941 */ /* 0x000fea0003800200 */
.L_x_167:
[----:B------:R-:W-:-:S13]  /*2850*/  ISETP.GT.U32.AND P0, PT, R0, 0x7f, PT ;  /* 0x0000007f0000780c */ /* 0x000fda0003f04070 */
[----:B------:R-:W-:Y:S05]  /*2860*/  @P0 BRA `(.L_x_148) ;  /* 0x00000008008c0947 */ /* 0x000fea0003800000 */
[----:B------:R-:W-:Y:S01]  /*2870*/  UISETP.GE.U32.AND UP0, UPT, UR22, 0x7, UPT ;  /* 0x000000071600788c */ /* 0x000fe2000bf06070 */
[----:B0-----:R-:W-:-:S08]  /*2880*/  IMAD.MOV.U32 R5, RZ, RZ, RZ ;  /* 0x000000ffff057224 */ /* 0x001fd000078e00ff */
[----:B------:R-:W-:Y:S05]  /*2890*/  BRA.U !UP0, `(.L_x_183) ;  /* 0x0000000508147547 */ /* 0x000fea000b800000 */
[----:B-1----:R-:W0:Y:S01]  /*28a0*/  LDC.64 R4, c[0x0][0x380] ;  /* 0x0000e000ff047b82 */ /* 0x002e220000000a00 */
[----:B------:R-:W-:-:S07]  /*28b0*/  IMAD.MOV.U32 R9, RZ, RZ, RZ ;  /* 0x000000ffff097224 */ /* 0x000fce00078e00ff */
.L_x_200:
[C---:B0---4-:R-:W-:Y:S01]  /*28c0*/  IMAD R11, R9.reuse, 0x400, R2 ;  /* 0x00000400090b7824 */ /* 0x051fe200078e0202 */
[----:B------:R-:W-:Y:S01]  /*28d0*/  BSSY.RECONVERGENT B1, `(.L_x_184) ;  /* 0x0000011000017945 */ /* 0x000fe20003800200 */
[C---:B-123--:R-:W-:Y:S02]  /*28e0*/  IMAD R7, R9.reuse, 0x100, R0 ;  /* 0x0000010009077824 */ /* 0x04efe400078e0200 */
[----:B------:R-:W-:Y:S01]  /*28f0*/  VIADD R9, R9, 0x8 ;  /* 0x0000000809097836 */ /* 0x000fe20000000000 */
[----:B---3--:R-:W1:Y:S01]  /*2900*/  LDS R14, [R11+0x200] ;  /* 0x000200000b0e7984 */ /* 0x008e620000000800 */
[----:B0-----:R-:W-:-:S03]  /*2910*/  IMAD.WIDE.U32 R6, R7, 0x8, R4 ;  /* 0x0000000807067825 */ /* 0x001fc600078e0004 */
[----:B------:R-:W0:Y:S04]  /*2920*/  LDS R13, [R11+0x600] ;  /* 0x000600000b0d7984 */ /* 0x000e280000000800 */
[----:B--2---:R2:W3:Y:S04]  /*2930*/  LDS R17, [R11+0xa00] ;  /* 0x000a00000b117984 */ /* 0x0044e80000000800 */
[----:B------:R2:W4:Y:S04]  /*2940*/  LDS R18, [R11+0xe00] ;  /* 0x000e00000b127984 */ /* 0x0005280000000800 */
[----:B------:R2:W2:Y:S04]  /*2950*/  LDS R19, [R11+0x1200] ;  /* 0x001200000b137984 */ /* 0x0004a80000000800 */
[----:B------:R0:W2:Y:S04]  /*2960*/  LDS R16, [R11+0x1600] ;  /* 0x001600000b107984 */ /* 0x0000a80000000800 */
[----:B------:R0:W2:Y:S04]  /*2970*/  LDS R12, [R11+0x1a00] ;  /* 0x001a00000b0c7984 */ /* 0x0000a80000000800 */
[----:B------:R0:W2:Y:S01]  /*2980*/  LDS R10, [R11+0x1e00] ;  /* 0x001e00000b0a7984 */ /* 0x0000a20000000800 */
[----:B-1----:R-:W-:-:S02]  /*2990*/  ISETP.NE.AND P0, PT, R14, RZ, PT ;  /* 0x000000ff0e00720c */ /* 0x002fc40003f05270 */
[----:B0-----:R-:W-:-:S11]  /*29a0*/  ISETP.NE.AND P1, PT, R13, RZ, PT ;  /* 0x000000ff0d00720c */ /* 0x001fd60003f25270 */
[----:B---34-:R-:W-:Y:S05]  /*29b0*/  @!P0 BRA `(.L_x_185) ;  /* 0x0000000000088947 */ /* 0x018fea0003800000 */
[----:B------:R-:W-:-:S05]  /*29c0*/  IMAD.MOV.U32 R15, RZ, RZ, RZ ;  /* 0x000000ffff0f7224 */ /* 0x000fca00078e00ff */
[----:B------:R0:W-:Y:S02]  /*29d0*/  REDG.E.ADD.64.STRONG.GPU desc[UR20][R6.64+0x400], R14 ;  /* 0x0004000e0600798e */ /* 0x0001e4000c12e514 */
.L_x_185:
[----:B------:R-:W-:Y:S05]  /*29e0*/  BSYNC.RECONVERGENT B1 ;  /* 0x0000000000017941 */ /* 0x000fea0003800200 */
.L_x_184:
[----:B------:R-:W-:Y:S04]  /*29f0*/  BSSY.RECONVERGENT B1, `(.L_x_186) ;  /* 0x0000005000017945 */ /* 0x000fe80003800200 */
[----:B------:R-:W-:Y:S05]  /*2a00*/  @!P1 BRA `(.L_x_187) ;  /* 0x00000000000c9947 */ /* 0x000fea0003800000 */
[----:B0-----:R-:W-:Y:S02]  /*2a10*/  IMAD.MOV.U32 R14, RZ, RZ, R13 ;  /* 0x000000ffff0e7224 */ /* 0x001fe400078e000d */
[----:B------:R-:W-:-:S05]  /*2a20*/  IMAD.MOV.U32 R15, RZ, RZ, RZ ;  /* 0x000000ffff0f7224 */ /* 0x000fca00078e00ff */
[----:B------:R1:W-:Y:S02]  /*2a30*/  REDG.E.ADD.64.STRONG.GPU desc[UR20][R6.64+0xc00], R14 ;  /* 0x000c000e0600798e */ /* 0x0003e4000c12e514 */
.L_x_187:
[----:B------:R-:W-:Y:S05]  /*2a40*/  BSYNC.RECONVERGENT B1 ;  /* 0x0000000000017941 */ /* 0x000fea0003800200 */
.L_x_186:
[----:B------:R-:W-:Y:S01]  /*2a50*/  ISETP.NE.AND P6, PT, R17, RZ, PT ;  /* 0x000000ff1100720c */ /* 0x000fe20003fc5270 */
[----:B------:R-:W-:Y:S01]  /*2a60*/  BSSY.RECONVERGENT B1, `(.L_x_188) ;  /* 0x000000b000017945 */ /* 0x000fe20003800200 */
[----:B------:R-:W-:Y:S02]  /*2a70*/  ISETP.NE.AND P0, PT, R9, UR27, PT ;  /* 0x0000001b09007c0c */ /* 0x000fe4000bf05270 */
[----:B------:R-:W-:Y:S02]  /*2a80*/  ISETP.NE.AND P1, PT, R18, RZ, PT ;  /* 0x000000ff1200720c */ /* 0x000fe40003f25270 */
[----:B--2---:R-:W-:Y:S02]  /*2a90*/  ISETP.NE.AND P2, PT, R19, RZ, PT ;  /* 0x000000ff1300720c */ /* 0x004fe40003f45270 */
[----:B------:R-:W-:Y:S02]  /*2aa0*/  ISETP.NE.AND P3, PT, R16, RZ, PT ;  /* 0x000000ff1000720c */ /* 0x000fe40003f65270 */
[----:B------:R-:W-:-:S02]  /*2ab0*/  ISETP.NE.AND P4, PT, R12, RZ, PT ;  /* 0x000000ff0c00720c */ /* 0x000fc40003f85270 */
[----:B------:R-:W-:Y:S01]  /*2ac0*/  ISETP.NE.AND P5, PT, R10, RZ, PT ;  /* 0x000000ff0a00720c */ /* 0x000fe20003fa5270 */
[----:B------:R-:W-:-:S12]  /*2ad0*/  @!P6 BRA `(.L_x_189) ;  /* 0x00000000000ce947 */ /* 0x000fd80003800000 */
[----:B01----:R-:W-:Y:S02]  /*2ae0*/  IMAD.MOV.U32 R14, RZ, RZ, R17 ;  /* 0x000000ffff0e7224 */ /* 0x003fe400078e0011 */
[----:B------:R-:W-:-:S05]  /*2af0*/  IMAD.MOV.U32 R15, RZ, RZ, RZ ;  /* 0x000000ffff0f7224 */ /* 0x000fca00078e00ff */
[----:B------:R2:W-:Y:S02]  /*2b00*/  REDG.E.ADD.64.STRONG.GPU desc[UR20][R6.64+0x1400], R14 ;  /* 0x0014000e0600798e */ /* 0x0005e4000c12e514 */
.L_x_189:
[----:B------:R-:W-:Y:S05]  /*2b10*/  BSYNC.RECONVERGENT B1 ;  /* 0x0000000000017941 */ /* 0x000fea0003800200 */
.L_x_188:
[----:B------:R-:W-:Y:S04]  /*2b20*/  BSSY.RECONVERGENT B1, `(.L_x_190) ;  /* 0x0000005000017945 */ /* 0x000fe80003800200 */
[----:B------:R-:W-:Y:S05]  /*2b30*/  @!P1 BRA `(.L_x_191) ;  /* 0x00000000000c9947 */ /* 0x000fea0003800000 */
[----:B012---:R-:W-:Y:S02]  /*2b40*/  IMAD.MOV.U32 R14, RZ, RZ, R18 ;  /* 0x000000ffff0e7224 */ /* 0x007fe400078e0012 */
[----:B------:R-:W-:-:S05]  /*2b50*/  IMAD.MOV.U32 R15, RZ, RZ, RZ ;  /* 0x000000ffff0f7224 */ /* 0x000fca00078e00ff */
[----:B------:R3:W-:Y:S02]  /*2b60*/  REDG.E.ADD.64.STRONG.GPU desc[UR20][R6.64+0x1c00], R14 ;  /* 0x001c000e0600798e */ /* 0x0007e4000c12e514 */
.L_x_191:
[----:B------:R-:W-:Y:S05]  /*2b70*/  BSYNC.RECONVERGENT B1 ;  /* 0x0000000000017941 */ /* 0x000fea0003800200 */
.L_x_190:
[----:B------:R-:W-:Y:S04]  /*2b80*/  BSSY.RECONVERGENT B1, `(.L_x_192) ;  /* 0x0000005000017945 */ /* 0x000fe80003800200 */
[----:B------:R-:W-:Y:S05]  /*2b90*/  @!P2 BRA `(.L_x_193) ;  /* 0x00000000000ca947 */ /* 0x000fea0003800000 */
[----:B0123--:R-:W-:Y:S02]  /*2ba0*/  IMAD.MOV.U32 R14, RZ, RZ, R19 ;  /* 0x000000ffff0e7224 */ /* 0x00ffe400078e0013 */
[----:B------:R-:W-:-:S05]  /*2bb0*/  IMAD.MOV.U32 R15, RZ, RZ, RZ ;  /* 0x000000ffff0f7224 */ /* 0x000fca00078e00ff */
[----:B------:R4:W-:Y:S02]  /*2bc0*/  REDG.E.ADD.64.STRONG.GPU desc[UR20][R6.64+0x2400], R14 ;  /* 0x0024000e0600798e */ /* 0x0009e4000c12e514 */
.L_x_193:
[----:B------:R-:W-:Y:S05]  /*2bd0*/  BSYNC.RECONVERGENT B1 ;  /* 0x0000000000017941 */ /* 0x000fea0003800200 */
.L_x_192:
[----:B------:R-:W-:Y:S04]  /*2be0*/  BSSY.RECONVERGENT B1, `(.L_x_194) ;  /* 0x0000004000017945 */ /* 0x000fe80003800200 */
[----:B------:R-:W-:Y:S05]  /*2bf0*/  @!P3 BRA `(.L_x_195) ;  /* 0x000000000008b947 */ /* 0x000fea0003800000 */
[----:B------:R-:W-:-:S05]  /*2c00*/  IMAD.MOV.U32 R17, RZ, RZ, RZ ;  /* 0x000000ffff117224 */ /* 0x000fca00078e00ff */
[----:B------:R0:W-:Y:S02]  /*2c10*/  REDG.E.ADD.64.STRONG.GPU desc[UR20][R6.64+0x2c00], R16 ;  /* 0x002c00100600798e */ /* 0x0001e4000c12e514 */
.L_x_195:
[----:B------:R-:W-:Y:S05]  /*2c20*/  BSYNC.RECONVERGENT B1 ;  /* 0x0000000000017941 */ /* 0x000fea0003800200 */
.L_x_194:
[----:B------:R-:W-:Y:S04]  /*2c30*/  BSSY.RECONVERGENT B1, `(.L_x_196) ;  /* 0x0000004000017945 */ /* 0x000fe80003800200 */
[----:B------:R-:W-:Y:S05]  /*2c40*/  @!P4 BRA `(.L_x_197) ;  /* 0x000000000008c947 */ /* 0x000fea0003800000 */
[----:B------:R-:W-:-:S05]  /*2c50*/  IMAD.MOV.U32 R13, RZ, RZ, RZ ;  /* 0x000000ffff0d7224 */ /* 0x000fca00078e00ff */
[----:B------:R0:W-:Y:S02]  /*2c60*/  REDG.E.ADD.64.STRONG.GPU desc[UR20][R6.64+0x3400], R12 ;  /* 0x0034000c0600798e */ /* 0x0001e4000c12e514 */
.L_x_197:
[----:B------:R-:W-:Y:S05]  /*2c70*/  BSYNC.RECONVERGENT B1 ;  /* 0x0000000000017941 */ /* 0x000fea0003800200 */
.L_x_196:
[----:B------:R-:W-:Y:S04]  /*2c80*/  BSSY.RECONVERGENT B1, `(.L_x_198) ;  /* 0x0000004000017945 */ /* 0x000fe80003800200 */
[----:B------:R-:W-:Y:S05]  /*2c90*/  @!P5 BRA `(.L_x_199) ;  /* 0x000000000008d947 */ /* 0x000fea0003800000 */
[----:B------:R-:W-:-:S05]  /*2ca0*/  IMAD.MOV.U32 R11, RZ, RZ, RZ ;  /* 0x000000ffff0b7224 */ /* 0x000fca00078e00ff */
[----:B------:R0:W-:Y:S02]  /*2cb0*/  REDG.E.ADD.64.STRONG.GPU desc[UR20][R6.64+0x3c00], R10 ;  /* 0x003c000a0600798e */ /* 0x0001e4000c12e514 */
.L_x_199:
[----:B------:R-:W-:Y:S05]  /*2cc0*/  BSYNC.RECONVERGENT B1 ;  /* 0x0000000000017941 */ /* 0x000fea0003800200 */
.L_x_198:
[----:B------:R-:W-:Y:S05]  /*2cd0*/  @P0 BRA `(.L_x_200) ;  /* 0xfffffff800f80947 */ /* 0x000fea000383ffff */
[----:B------:R-:W-:-:S07]  /*2ce0*/  IMAD.U32 R5, RZ, RZ, UR27 ;  /* 0x0000001bff057e24 */ /* 0x000fce000f8e00ff */
.L_x_183:
[----:B------:R-:W-:-:S09]  /*2cf0*/  UISETP.NE.AND UP0, UPT, UR24, URZ, UPT ;  /* 0x000000ff1800728c */ /* 0x000fd2000bf05270 */
[----:B------:R-:W-:Y:S05]  /*2d00*/  BRA.U !UP0, `(.L_x_148) ;  /* 0x0000000508647547 */ /* 0x000fea000b800000 */
[----:B------:R-:W-:-:S13]  /*2d10*/  ISETP.GE.U32.AND P0, PT, R8, 0x3, PT ;  /* 0x000000030800780c */ /* 0x000fda0003f06070 */
[----:B------:R-:W-:Y:S05]  /*2d20*/  @!P0 BRA `(.L_x_201) ;  /* 0x0000000000bc8947 */ /* 0x000fea0003800000 */
[----:B01234-:R-:W-:Y:S01]  /*2d30*/  IMAD R7, R5, 0x400, R2 ;  /* 0x0000040005077824 */ /* 0x01ffe200078e0202 */
[----:B------:R-:W-:Y:S04]  /*2d40*/  BSSY.RECONVERGENT B1, `(.L_x_202) ;  /* 0x000000f000017945 */ /* 0x000fe80003800200 */
[----:B------:R-:W0:Y:S04]  /*2d50*/  LDS R10, [R7+0x200] ;  /* 0x00020000070a7984 */ /* 0x000e280000000800 */
[----:B------:R-:W1:Y:S04]  /*2d60*/  LDS R12, [R7+0x600] ;  /* 0x00060000070c7984 */ /* 0x000e680000000800 */
[----:B------:R-:W2:Y:S04]  /*2d70*/  LDS R6, [R7+0xa00] ;  /* 0x000a000007067984 */ /* 0x000ea80000000800 */
[----:B------:R-:W3:Y:S01]  /*2d80*/  LDS R4, [R7+0xe00] ;  /* 0x000e000007047984 */ /* 0x000ee20000000800 */
[----:B0-----:R-:W-:-:S02]  /*2d90*/  ISETP.NE.AND P0, PT, R10, RZ, PT ;  /* 0x000000ff0a00720c */ /* 0x001fc40003f05270 */
[----:B-1----:R-:W-:Y:S02]  /*2da0*/  ISETP.NE.AND P1, PT, R12, RZ, PT ;  /* 0x000000ff0c00720c */ /* 0x002fe40003f25270 */
[----:B--2---:R-:W-:Y:S02]  /*2db0*/  ISETP.NE.AND P2, PT, R6, RZ, PT ;  /* 0x000000ff0600720c */ /* 0x004fe40003f45270 */
[----:B---3--:R-:W-:-:S07]  /*2dc0*/  ISETP.NE.AND P3, PT, R4, RZ, PT ;  /* 0x000000ff0400720c */ /* 0x008fce0003f65270 */
[----:B------:R-:W-:Y:S06]  /*2dd0*/  @!P0 BRA `(.L_x_203) ;  /* 0x0000000000148947 */ /* 0x000fec0003800000 */
[----:B------:R-:W0:Y:S01]  /*2de0*/  LDC.64 R8, c[0x0][0x380] ;  /* 0x0000e000ff087b82 */ /* 0x000e220000000a00 */
[----:B------:R-:W-:Y:S02]  /*2df0*/  IMAD R7, R5, 0x100, R0 ;  /* 0x0000010005077824 */ /* 0x000fe400078e0200 */
[----:B------:R-:W-:Y:S02]  /*2e00*/  IMAD.MOV.U32 R11, RZ, RZ, RZ ;  /* 0x000000ffff0b7224 */ /* 0x000fe400078e00ff */
[----:B0-----:R-:W-:-:S05]  /*2e10*/  IMAD.WIDE.U32 R8, R7, 0x8, R8 ;  /* 0x0000000807087825 */ /* 0x001fca00078e0008 */
[----:B------:R0:W-:Y:S02]  /*2e20*/  REDG.E.ADD.64.STRONG.GPU desc[UR20][R8.64+0x400], R10 ;  /* 0x0004000a0800798e */ /* 0x0001e4000c12e514 */
.L_x_203:
[----:B------:R-:W-:Y:S05]  /*2e30*/  BSYNC.RECONVERGENT B1 ;  /* 0x0000000000017941 */ /* 0x000fea0003800200 */
.L_x_202:
        /* <DEDUP_REMOVED lines=9> */
.L_x_205:
[----:B------:R-:W-:Y:S05]  /*2ed0*/  BSYNC.RECONVERGENT B1 ;  /* 0x0000000000017941 */ /* 0x000fea0003800200 */
.L_x_204:
        /* <DEDUP_REMOVED lines=8> */
.L_x_207:
[----:B------:R-:W-:Y:S05]  /*2f60*/  BSYNC.RECONVERGENT B1 ;  /* 0x0000000000017941 */ /* 0x000fea0003800200 */
.L_x_206:
[----:B------:R-:W-:Y:S04]  /*2f70*/  BSSY.RECONVERGENT B1, `(.L_x_208) ;  /* 0x0000009000017945 */ /* 0x000fe80003800200 */
[----:B------:R-:W-:Y:S05]  /*2f80*/  @!P3 BRA `(.L_x_209) ;  /* 0x00000000001cb947 */ /* 0x000fea0003800000 */
[----:B--2---:R-:W2:Y:S01]  /*2f90*/  LDC.64 R6, c[0x0][0x380] ;  /* 0x0000e000ff067b82 */ /* 0x004ea20000000a00 */
[----:B01----:R-:W-:Y:S02]  /*2fa0*/  IMAD R9, R5, 0x100, R0 ;  /* 0x0000010005097824 */ /* 0x003fe400078e0200 */
[----:B------:R-:W-:Y:S02]  /*2fb0*/  IMAD.MOV.U32 R8, RZ, RZ, R4 ;  /* 0x000000ffff087224 */ /* 0x000fe400078e0004 */
[----:B------:R-:W-:-:S04]  /*2fc0*/  VIADD R9, R9, 0x300 ;  /* 0x0000030009097836 */ /* 0x000fc80000000000 */
[----:B--2---:R-:W-:-:S04]  /*2fd0*/  IMAD.WIDE.U32 R6, R9, 0x8, R6 ;  /* 0x0000000809067825 */ /* 0x004fc800078e0006 */
[----:B------:R-:W-:-:S05]  /*2fe0*/  IMAD.MOV.U32 R9, RZ, RZ, RZ ;  /* 0x000000ffff097224 */ /* 0x000fca00078e00ff */
[----:B------:R3:W-:Y:S02]  /*2ff0*/  REDG.E.ADD.64.STRONG.GPU desc[UR20][R6.64+0x400], R8 ;  /* 0x000400080600798e */ /* 0x0007e4000c12e514 */
.L_x_209:
[----:B------:R-:W-:Y:S05]  /*3000*/  BSYNC.RECONVERGENT B1 ;  /* 0x0000000000017941 */ /* 0x000fea0003800200 */
.L_x_208:
[----:B------:R-:W-:-:S07]  /*3010*/  VIADD R5, R5, 0x4 ;  /* 0x0000000405057836 */ /* 0x000fce0000000000 */
.L_x_201:
[----:B------:R-:W-:-:S09]  /*3020*/  UISETP.NE.AND UP0, UPT, UR25, URZ, UPT ;  /* 0x000000ff1900728c */ /* 0x000fd2000bf05270 */
[----:B------:R-:W-:Y:S05]  /*3030*/  BRA.U !UP0, `(.L_x_148) ;  /* 0x0000000108987547 */ /* 0x000fea000b800000 */
[----:B------:R-:W-:-:S13]  /*3040*/  ISETP.NE.AND P0, PT, R3, RZ, PT ;  /* 0x000000ff0300720c */ /* 0x000fda0003f05270 */
[----:B------:R-:W-:Y:S05]  /*3050*/  @!P0 BRA `(.L_x_210) ;  /* 0x0000000000648947 */ /* 0x000fea0003800000 */
[----:B01234-:R-:W-:Y:S01]  /*3060*/  IMAD R6, R5, 0x400, R2 ;  /* 0x0000040005067824 */ /* 0x01ffe200078e0202 */
[----:B------:R-:W-:Y:S04]  /*3070*/  BSSY.RECONVERGENT B1, `(.L_x_211) ;  /* 0x000000c000017945 */ /* 0x000fe80003800200 */
[----:B------:R-:W0:Y:S04]  /*3080*/  LDS R3, [R6+0x200] ;  /* 0x0002000006037984 */ /* 0x000e280000000800 */
        /* <DEDUP_REMOVED lines=10> */
.L_x_212:
[----:B------:R-:W-:Y:S05]  /*3130*/  BSYNC.RECONVERGENT B1 ;  /* 0x0000000000017941 */ /* 0x000fea0003800200 */
.L_x_211:
        /* <DEDUP_REMOVED lines=9> */
.L_x_214:
[----:B------:R-:W-:Y:S05]  /*31d0*/  BSYNC.RECONVERGENT B1 ;  /* 0x0000000000017941 */ /* 0x000fea0003800200 */
.L_x_213:
[----:B------:R-:W-:-:S07]  /*31e0*/  VIADD R5, R5, 0x2 ;  /* 0x0000000205057836 */ /* 0x000fce0000000000 */
.L_x_210:
[----:B------:R-:W-:-:S09]  /*31f0*/  UISETP.NE.AND UP0, UPT, UR9, URZ, UPT ;  /* 0x000000ff0900728c */ /* 0x000fd2000bf05270 */
[----:B------:R-:W-:Y:S05]  /*3200*/  BRA.U !UP0, `(.L_x_148) ;  /* 0x0000000108247547 */ /* 0x000fea000b800000 */
[----:B------:R-:W-:-:S05]  /*3210*/  IMAD R2, R5, 0x400, R2 ;  /* 0x0000040005027824 */ /* 0x000fca00078e0202 */
[----:B-1----:R-:W1:Y:S02]  /*3220*/  LDS R4, [R2+0x200] ;  /* 0x0002000002047984 */ /* 0x002e640000000800 */
[----:B-1----:R-:W-:-:S13]  /*3230*/  ISETP.NE.AND P0, PT, R4, RZ, PT ;  /* 0x000000ff0400720c */ /* 0x002fda0003f05270 */
[----:B------:R-:W-:Y:S05]  /*3240*/  @!P0 BRA `(.L_x_148) ;  /* 0x0000000000148947 */ /* 0x000fea0003800000 */
[----:B------:R-:W1:Y:S01]  /*3250*/  LDC.64 R2, c[0x0][0x380] ;  /* 0x0000e000ff027b82 */ /* 0x000e620000000a00 */
[----:B------:R-:W-:-:S04]  /*3260*/  IMAD R5, R5, 0x100, R0 ;  /* 0x0000010005057824 */ /* 0x000fc800078e0200 */
[----:B-1----:R-:W-:-:S04]  /*3270*/  IMAD.WIDE.U32 R2, R5, 0x8, R2 ;  /* 0x0000000805027825 */ /* 0x002fc800078e0002 */
[----:B------:R-:W-:-:S05]  /*3280*/  IMAD.MOV.U32 R5, RZ, RZ, RZ ;  /* 0x000000ffff057224 */ /* 0x000fca00078e00ff */
[----:B------:R1:W-:Y:S02]  /*3290*/  REDG.E.ADD.64.STRONG.GPU desc[UR20][R2.64+0x400], R4 ;  /* 0x000400040200798e */ /* 0x0003e4000c12e514 */
.L_x_148:
[----:B------:R-:W-:Y:S05]  /*32a0*/  BSYNC.RECONVERGENT B0 ;  /* 0x0000000000007941 */ /* 0x000fea0003800200 */
.L_x_147:
[----:B------:R-:W-:Y:S01]  /*32b0*/  BAR.SYNC.DEFER_BLOCKING 0x0 ;  /* 0x0000000000007b1d */ /* 0x000fe20000010000 */
[----:B------:R-:W-:-:S04]  /*32c0*/  UIADD3 UR6, UP0, UPT, UR6, 0x1, URZ ;  /* 0x0000000106067890 */ /* 0x000fc8000ff1e0ff */
[----:B------:R-:W-:Y:S02]  /*32d0*/  UIADD3.X UR7, UPT, UPT, URZ, UR7, URZ, UP0, !UPT ;  /* 0x00000007ff077290 */ /* 0x000fe400087fe4ff */
[----:B------:R-:W-:-:S04]  /*32e0*/  UISETP.NE.U32.AND UP0, UPT, UR6, UR11, UPT ;  /* 0x0000000b0600728c */ /* 0x000fc8000bf05070 */
[----:B------:R-:W-:-:S09]  /*32f0*/  UISETP.NE.AND.EX UP0, UPT, UR7, UR12, UPT, UP0 ;  /* 0x0000000c0700728c */ /* 0x000fd2000bf05300 */
[----:B------:R-:W-:Y:S05]  /*3300*/  BRA.U UP0, `(.L_x_215) ;  /* 0xffffffcd00d47547 */ /* 0x000fea000b83ffff */
[----:B------:R-:W-:Y:S05]  /*3310*/  EXIT ;  /* 0x000000000000794d */ /* 0x000fea0003800000 */
.L_x_216:
        /* <DEDUP_REMOVED lines=14> */
.L_x_608:


//--------------------- .text._ZN3cub18CUB_300001_SM_10006detail10radix_sort31DeviceRadixSortSingleTileKernelINS1_5radix10policy_hubIfNS0_8NullTypeEyE10Policy1000ELNS0_9SortOrderE0EfS6_yNS1_21identity_decomposer_tEEEvPKT1_PSB_PKT2_PSF_T3_iiT4_ --------------------------
	.section	.text._ZN3cub18CUB_300001_SM_10006detail10radix_sort31DeviceRadixSortSingleTileKernelINS1_5radix10policy_hubIfNS0_8NullTypeEyE10Policy1000ELNS0_9SortOrderE0EfS6_yNS1_21identity_decomposer_tEEEvPKT1_PSB_PKT2_PSF_T3_iiT4_,"ax",@progbits
	.align	128
        .global         _ZN3cub18CUB_300001_SM_10006detail10radix_sort31DeviceRadixSortSingleTileKernelINS1_5radix10policy_hubIfNS0_8NullTypeEyE10Policy1000ELNS0_9SortOrderE0EfS6_yNS1_21identity_decomposer_tEEEvPKT1_PSB_PKT2_PSF_T3_iiT4_
        .type           _ZN3cub18CUB_300001_SM_10006detail10radix_sort31DeviceRadixSortSingleTileKernelINS1_5radix10policy_hubIfNS0_8NullTypeEyE10Policy1000ELNS0_9SortOrderE0EfS6_yNS1_21identity_decomposer_tEEEvPKT1_PSB_PKT2_PSF_T3_iiT4_,@function
        .size           _ZN3cub18CUB_300001_SM_10006detail10radix_sort31DeviceRadixSortSingleTileKernelINS1_5radix10policy_hubIfNS0_8NullTypeEyE10Policy1000ELNS0_9SortOrderE0EfS6_yNS1_21identity_decomposer_tEEEvPKT1_PSB_PKT2_PSF_T3_iiT4_,(.L_x_609 - _ZN3cub18CUB_300001_SM_10006detail10radix_sort31DeviceRadixSortSingleTileKernelINS1_5radix10policy_hubIfNS0_8NullTypeEyE10Policy1000ELNS0_9SortOrderE0EfS6_yNS1_21identity_decomposer_tEEEvPKT1_PSB_PKT2_PSF_T3_iiT4_)
        .other          _ZN3cub18CUB_300001_SM_10006detail10radix_sort31DeviceRadixSortSingleTileKernelINS1_5radix10policy_hubIfNS0_8NullTypeEyE10Policy1000ELNS0_9SortOrderE0EfS6_yNS1_21identity_decomposer_tEEEvPKT1_PSB_PKT2_PSF_T3_iiT4_,@"STO_CUDA_ENTRY STV_DEFAULT"
_ZN3cub18CUB_300001_SM_10006detail10radix_sort31DeviceRadixSortSingleTileKernelINS1_5radix10policy_hubIfNS0_8NullTypeEyE10Policy1000ELNS0_9SortOrderE0EfS6_yNS1_21identity_decomposer_tEEEvPKT1_PSB_PKT2_PSF_T3_iiT4_:
.text._ZN3cub18CUB_300001_SM_10006detail10radix_sort31DeviceRadixSortSingleTileKernelINS1_5radix10policy_hubIfNS0_8NullTypeEyE10Policy1000ELNS0_9SortOrderE0EfS6_yNS1_21identity_decomposer_tEEEvPKT1_PSB_PKT2_PSF_T3_iiT4_:
[----:B------:R-:W-:Y:S01]  /*0000*/  LDC R1, c[0x0][0x37c] ;  /* 0x0000df00ff017b82 */ /* 0x000fe20000000800 */
[----:B------:R-:W0:Y:S01]  /*0010*/  S2R R0, SR_TID.X ;  /* 0x0000000000007919 */ /* 0x000e220000002100 */
[----:B------:R-:W1:Y:S06]  /*0020*/  LDCU UR4, c[0x0][0x3a0] ;  /* 0x00007400ff0477ac */ /* 0x000e6c0008000800 */
[----:B------:R-:W2:Y:S01]  /*0030*/  LDC.64 R4, c[0x0][0x380] ;  /* 0x0000e000ff047b82 */ /* 0x000ea20000000a00 */
[----:B------:R-:W3:Y:S01]  /*0040*/  LDCU.64 UR8, c[0x0][0x358] ;  /* 0x00006b00ff0877ac */ /* 0x000ee20008000a00 */
[----:B------:R-:W-:-:S02]  /*0050*/  IMAD.MOV.U32 R16, RZ, RZ, 0x7fffffff ;  /* 0x7fffffffff107424 */ /* 0x000fc400078e00ff */
[----:B------:R-:W-:Y:S02]  /*0060*/  IMAD.MOV.U32 R12, RZ, RZ, 0x7fffffff ;  /* 0x7fffffffff0c7424 */ /* 0x000fe400078e00ff */
[----:B------:R-:W-:Y:S02]  /*0070*/  IMAD.MOV.U32 R14, RZ, RZ, 0x7fffffff ;  /* 0x7fffffffff0e7424 */ /* 0x000fe400078e00ff */
[----:B------:R-:W-:Y:S02]  /*0080*/  IMAD.MOV.U32 R15, RZ, RZ, 0x7fffffff ;  /* 0x7fffffffff0f7424 */ /* 0x000fe400078e00ff */
[----:B------:R-:W-:Y:S02]  /*0090*/  IMAD.MOV.U32 R17, RZ, RZ, 0x7fffffff ;  /* 0x7fffffffff117424 */ /* 0x000fe400078e00ff */
[----:B------:R-:W-:Y:S02]  /*00a0*/  IMAD.MOV.U32 R13, RZ, RZ, 0x7fffffff ;  /* 0x7fffffffff0d7424 */ /* 0x000fe400078e00ff */
        /* <DEDUP_REMOVED lines=10> */
[----:B------:R-:W-:Y:S01]  /*0150*/  IMAD.MOV.U32 R30, RZ, RZ, 0x7fffffff ;  /* 0x7fffffffff1e7424 */ /* 0x000fe200078e00ff */
[----:B------:R-:W4:Y:S01]  /*0160*/  S2UR UR6, SR_CgaCtaId ;  /* 0x00000000000679c3 */ /* 0x000f220000008800 */
[----:B0-----:R-:W-:Y:S01]  /*0170*/  IMAD R3, R0, 0x13, RZ ;  /* 0x0000001300037824 */ /* 0x001fe200078e02ff */
[----:B------:R-:W0:Y:S01]  /*0180*/  S2R R104, SR_LANEID ;  /* 0x0000000000687919 */ /* 0x000e220000000000 */
[----:B------:R-:W0:Y:S02]  /*0190*/  LDCU UR10, c[0x0][0x3ac] ;  /* 0x00007580ff0a77ac */ /* 0x000e240008000800 */
[C---:B------:R-:W-:Y:S01]  /*01a0*/  VIADD R6, R3.reuse, 0x2 ;  /* 0x0000000203067836 */ /* 0x040fe20000000000 */
[C---:B-1----:R-:W-:Y:S01]  /*01b0*/  ISETP.GE.AND P3, PT, R3.reuse, UR4, PT ;  /* 0x0000000403007c0c */ /* 0x042fe2000bf66270 */
[----:B------:R-:W-:-:S02]  /*01c0*/  VIADD R2, R3, 0x1 ;  /* 0x0000000103027836 */ /* 0x000fc40000000000 */
[C---:B------:R-:W-:Y:S01]  /*01d0*/  VIADD R7, R3.reuse, 0x3 ;  /* 0x0000000303077836 */ /* 0x040fe20000000000 */
[----:B------:R-:W-:Y:S01]  /*01e0*/  ISETP.GE.AND P5, PT, R6, UR4, PT ;  /* 0x0000000406007c0c */ /* 0x000fe2000bfa6270 */
[----:B------:R-:W-:Y:S01]  /*01f0*/  VIADD R6, R3, 0x4 ;  /* 0x0000000403067836 */ /* 0x000fe20000000000 */
[----:B------:R-:W-:Y:S01]  /*0200*/  ISETP.GE.AND P4, PT, R2, UR4, PT ;  /* 0x0000000402007c0c */ /* 0x000fe2000bf86270 */
[----:B------:R-:W-:Y:S01]  /*0210*/  IMAD.MOV.U32 R2, RZ, RZ, 0x7fffffff ;  /* 0x7fffffffff027424 */ /* 0x000fe200078e00ff */
[----:B------:R-:W-:Y:S01]  /*0220*/  ISETP.GE.AND P6, PT, R7, UR4, PT ;  /* 0x0000000407007c0c */ /* 0x000fe2000bfc6270 */
[----:B--2---:R-:W-:Y:S01]  /*0230*/  IMAD.WIDE.U32 R4, R3, 0x4, R4 ;  /* 0x0000000403047825 */ /* 0x004fe200078e0004 */
[----:B------:R-:W-:-:S03]  /*0240*/  ISETP.GE.AND P0, PT, R6, UR4, PT ;  /* 0x0000000406007c0c */ /* 0x000fc6000bf06270 */
[C---:B------:R-:W-:Y:S01]  /*0250*/  VIADD R8, R3.reuse, 0x6 ;  /* 0x0000000603087836 */ /* 0x040fe20000000000 */
[----:B---3--:R-:W2:Y:S01]  /*0260*/  @!P3 LDG.E R2, desc[UR8][R4.64] ;  /* 0x000000080402b981 */ /* 0x008ea2000c1e1900 */
[C---:B------:R-:W-:Y:S02]  /*0270*/  VIADD R6, R3.reuse, 0x7 ;  /* 0x0000000703067836 */ /* 0x040fe40000000000 */
[----:B------:R-:W-:Y:S01]  /*0280*/  VIADD R7, R3, 0x5 ;  /* 0x0000000503077836 */ /* 0x000fe20000000000 */
[----:B------:R-:W-:Y:S01]  /*0290*/  ISETP.GE.AND P2, PT, R8, UR4, PT ;  /* 0x0000000408007c0c */ /* 0x000fe2000bf46270 */
[----:B------:R-:W3:Y:S01]  /*02a0*/  @!P5 LDG.E R12, desc[UR8][R4.64+0x8] ;  /* 0x00000808040cd981 */ /* 0x000ee2000c1e1900 */
[----:B------:R-:W-:Y:S01]  /*02b0*/  ISETP.GE.AND P3, PT, R6, UR4, PT ;  /* 0x0000000406007c0c */ /* 0x000fe2000bf66270 */
[----:B------:R-:W-:Y:S01]  /*02c0*/  IMAD.MOV.U32 R6, RZ, RZ, 0x7fffffff ;  /* 0x7fffffffff067424 */ /* 0x000fe200078e00ff */
[----:B------:R-:W-:Y:S01]  /*02d0*/  ISETP.GE.AND P1, PT, R7, UR4, PT ;  /* 0x0000000407007c0c */ /* 0x000fe2000bf26270 */
[----:B------:R-:W-:Y:S01]  /*02e0*/  VIADD R7, R3, 0x8 ;  /* 0x0000000803077836 */ /* 0x000fe20000000000 */
[----:B------:R-:W5:Y:S04]  /*02f0*/  @!P0 LDG.E R14, desc[UR8][R4.64+0x10] ;  /* 0x00001008040e8981 */ /* 0x000f68000c1e1900 */
[----:B------:R-:W5:Y:S01]  /*0300*/  @!P4 LDG.E R6, desc[UR8][R4.64+0x4] ;  /* 0x000004080406c981 */ /* 0x000f62000c1e1900 */
[----:B------:R-:W-:Y:S01]  /*0310*/  ISETP.GE.AND P4, PT, R7, UR4, PT ;  /* 0x0000000407007c0c */ /* 0x000fe2000bf86270 */
[----:B------:R-:W-:-:S02]  /*0320*/  VIADD R7, R3, 0xb ;  /* 0x0000000b03077836 */ /* 0x000fc40000000000 */
[----:B------:R-:W5:Y:S01]  /*0330*/  @!P2 LDG.E R16, desc[UR8][R4.64+0x18] ;  /* 0x000018080410a981 */ /* 0x000f62000c1e1900 */
[----:B------:R-:W-:Y:S02]  /*0340*/  VIADD R8, R3, 0x9 ;  /* 0x0000000903087836 */ /* 0x000fe40000000000 */
[----:B------:R-:W-:Y:S01]  /*0350*/  ISETP.GE.AND P2, PT, R7, UR4, PT ;  /* 0x0000000407007c0c */ /* 0x000fe2000bf46270 */
[C---:B------:R-:W-:Y:S01]  /*0360*/  VIADD R7, R3.reuse, 0xd ;  /* 0x0000000d03077836 */ /* 0x040fe20000000000 */
[----:B------:R-:W5:Y:S01]  /*0370*/  @!P1 LDG.E R15, desc[UR8][R4.64+0x14] ;  /* 0x00001408040f9981 */ /* 0x000f62000c1e1900 */
[----:B------:R-:W-:Y:S01]  /*0380*/  ISETP.GE.AND P5, PT, R8, UR4, PT ;  /* 0x0000000408007c0c */ /* 0x000fe2000bfa6270 */
[----:B------:R-:W-:Y:S02]  /*0390*/  VIADD R8, R3, 0xc ;  /* 0x0000000c03087836 */ /* 0x000fe40000000000 */
[----:B------:R-:W-:Y:S01]  /*03a0*/  ISETP.GE.AND P0, PT, R7, UR4, PT ;  /* 0x0000000407007c0c */ /* 0x000fe2000bf06270 */
[C---:B------:R-:W-:Y:S01]  /*03b0*/  VIADD R7, R3.reuse, 0xe ;  /* 0x0000000e03077836 */ /* 0x040fe20000000000 */
[----:B------:R-:W5:Y:S01]  /*03c0*/  @!P3 LDG.E R17, desc[UR8][R4.64+0x1c] ;  /* 0x00001c080411b981 */ /* 0x000f62000c1e1900 */
[----:B------:R-:W-:Y:S01]  /*03d0*/  VIADD R9, R3, 0xa ;  /* 0x0000000a03097836 */ /* 0x000fe20000000000 */
[----:B------:R-:W-:-:S02]  /*03e0*/  ISETP.GE.AND P1, PT, R8, UR4, PT ;  /* 0x0000000408007c0c */ /* 0x000fc4000bf26270 */
[----:B------:R-:W-:Y:S01]  /*03f0*/  ISETP.GE.AND P3, PT, R7, UR4, PT ;  /* 0x0000000407007c0c */ /* 0x000fe2000bf66270 */
[----:B------:R-:W-:Y:S01]  /*0400*/  VIADD R7, R3, 0xf ;  /* 0x0000000f03077836 */ /* 0x000fe20000000000 */
[----:B------:R-:W5:Y:S01]  /*0410*/  @!P6 LDG.E R13, desc[UR8][R4.64+0xc] ;  /* 0x00000c08040de981 */ /* 0x000f62000c1e1900 */
[----:B------:R-:W-:Y:S01]  /*0420*/  ISETP.GE.AND P6, PT, R9, UR4, PT ;  /* 0x0000000409007c0c */ /* 0x000fe2000bfc6270 */
[----:B------:R-:W-:Y:S02]  /*0430*/  VIADD R8, R3, 0x11 ;  /* 0x0000001103087836 */ /* 0x000fe40000000000 */
[----:B------:R-:W5:Y:S01]  /*0440*/  @!P4 LDG.E R18, desc[UR8][R4.64+0x20] ;  /* 0x000020080412c981 */ /* 0x000f62000c1e1900 */
[----:B------:R-:W-:Y:S01]  /*0450*/  ISETP.GE.AND P4, PT, R7, UR4, PT ;  /* 0x0000000407007c0c */ /* 0x000fe2000bf86270 */
[C---:B------:R-:W-:Y:S02]  /*0460*/  VIADD R7, R3.reuse, 0x10 ;  /* 0x0000001003077836 */ /* 0x040fe40000000000 */
[----:B------:R-:W-:Y:S01]  /*0470*/  VIADD R3, R3, 0x12 ;  /* 0x0000001203037836 */ /* 0x000fe20000000000 */
[----:B------:R-:W5:Y:S04]  /*0480*/  @!P2 LDG.E R21, desc[UR8][R4.64+0x2c] ;  /* 0x00002c080415a981 */ /* 0x000f68000c1e1900 */
[----:B------:R-:W5:Y:S01]  /*0490*/  @!P1 LDG.E R22, desc[UR8][R4.64+0x30] ;  /* 0x0000300804169981 */ /* 0x000f62000c1e1900 */
[----:B------:R-:W-:-:S02]  /*04a0*/  ISETP.GE.AND P1, PT, R8, UR4, PT ;  /* 0x0000000408007c0c */ /* 0x000fc4000bf26270 */
[----:B------:R-:W-:Y:S01]  /*04b0*/  ISETP.GE.AND P2, PT, R3, UR4, PT ;  /* 0x0000000403007c0c */ /* 0x000fe2000bf46270 */
[----:B------:R-:W5:Y:S01]  /*04c0*/  @!P0 LDG.E R23, desc[UR8][R4.64+0x34] ;  /* 0x0000340804178981 */ /* 0x000f62000c1e1900 */
[----:B------:R-:W-:Y:S01]  /*04d0*/  ISETP.GE.AND P0, PT, R7, UR4, PT ;  /* 0x0000000407007c0c */ /* 0x000fe2000bf06270 */
[----:B------:R-:W1:Y:S02]  /*04e0*/  LDCU.64 UR4, c[0x0][0x3a8] ;  /* 0x00007500ff0477ac */ /* 0x000e640008000a00 */
[----:B------:R-:W5:Y:S04]  /*04f0*/  @!P5 LDG.E R19, desc[UR8][R4.64+0x24] ;  /* 0x000024080413d981 */ /* 0x000f68000c1e1900 */
[----:B------:R-:W5:Y:S04]  /*0500*/  @!P6 LDG.E R20, desc[UR8][R4.64+0x28] ;  /* 0x000028080414e981 */ /* 0x000f68000c1e1900 */
[----:B------:R-:W5:Y:S04]  /*0510*/  @!P3 LDG.E R24, desc[UR8][R4.64+0x38] ;  /* 0x000038080418b981 */ /* 0x000f68000c1e1900 */
[----:B------:R-:W5:Y:S04]  /*0520*/  @!P4 LDG.E R25, desc[UR8][R4.64+0x3c] ;  /* 0x00003c080419c981 */ /* 0x000f68000c1e1900 */
[----:B------:R-:W5:Y:S04]  /*0530*/  @!P0 LDG.E R26, desc[UR8][R4.64+0x40] ;  /* 0x00004008041a8981 */ /* 0x000f68000c1e1900 */
[----:B------:R-:W5:Y:S04]  /*0540*/  @!P1 LDG.E R28, desc[UR8][R4.64+0x44] ;  /* 0x00004408041c9981 */ /* 0x000f68000c1e1900 */
[----:B------:R0:W5:Y:S01]  /*0550*/  @!P2 LDG.E R30, desc[UR8][R4.64+0x48] ;  /* 0x00004808041ea981 */ /* 0x000162000c1e1900 */
[----:B------:R-:W-:Y:S01]  /*0560*/  IMAD.MOV.U32 R8, RZ, RZ, -0x1 ;  /* 0xffffffffff087424 */ /* 0x000fe200078e00ff */
[----:B-1----:R-:W-:-:S02]  /*0570*/  UIADD3 UR7, UPT, UPT, UR4, 0x6, URZ ;  /* 0x0000000604077890 */ /* 0x002fc4000fffe0ff */
[----:B------:R-:W-:-:S03]  /*0580*/  UIADD3 UR5, UPT, UPT, -UR4, UR5, URZ ;  /* 0x0000000504057290 */ /* 0x000fc6000fffe1ff */
[----:B------:R-:W-:Y:S02]  /*0590*/  UMOV UR4, 0x400 ;  /* 0x0000040000047882 */ /* 0x000fe40000000000 */
[----:B----4-:R-:W-:Y:S01]  /*05a0*/  ULEA UR4, UR6, UR4, 0x18 ;  /* 0x0000000406047291 */ /* 0x010fe2000f8ec0ff */
[----:B------:R-:W-:-:S05]  /*05b0*/  SHF.R.U32.HI R105, RZ, 0x5, R0 ;  /* 0x00000005ff697819 */ /* 0x000fca0000011600 */
[----:B------:R-:W-:-:S05]  /*05c0*/  LEA R27, R0, UR4, 0x2 ;  /* 0x00000004001b7c11 */ /* 0x000fca000f8e10ff */
[----:B------:R-:W-:Y:S01]  /*05d0*/  IMAD R29, R0, 0x80, R27 ;  /* 0x00000080001d7824 */ /* 0x000fe200078e021b */
[----:B------:R-:W-:-:S03]  /*05e0*/  LEA R31, R105, UR4, 0x2 ;  /* 0x00000004691f7c11 */ /* 0x000fc6000f8e10ff */
[----:B------:R-:W-:Y:S01]  /*05f0*/  IMAD R33, R0, -0x38, R29 ;  /* 0xffffffc800217824 */ /* 0x000fe200078e021d */
[----:B------:R-:W-:Y:S01]  /*0600*/  BAR.SYNC.DEFER_BLOCKING 0x0 ;  /* 0x0000000000007b1d */ /* 0x000fe20000010000 */
[----:B--2---:R-:W-:-:S04]  /*0610*/  ISETP.GT.AND P0, PT, R2, -0x1, PT ;  /* 0xffffffff0200780c */ /* 0x004fc80003f04270 */
[----:B------:R-:W-:Y:S02]  /*0620*/  SEL R3, R8, 0x80000000, !P0 ;  /* 0x8000000008037807 */ /* 0x000fe40004000000 */
[----:B---3--:R-:W-:Y:S02]  /*0630*/  ISETP.GT.AND P2, PT, R12, -0x1, PT ;  /* 0xffffffff0c00780c */ /* 0x008fe40003f44270 */
[----:B-----5:R-:W-:-:S04]  /*0640*/  ISETP.GT.AND P1, PT, R6, -0x1, PT ;  /* 0xffffffff0600780c */ /* 0x020fc80003f24270 */
[----:B------:R-:W-:Y:S02]  /*0650*/  SEL R7, R8, 0x80000000, !P1 ;  /* 0x8000000008077807 */ /* 0x000fe40004800000 */
[----:B------:R-:W-:Y:S02]  /*0660*/  ISETP.GT.AND P1, PT, R14, -0x1, PT ;  /* 0xffffffff0e00780c */ /* 0x000fe40003f24270 */
[C---:B------:R-:W-:Y:S02]  /*0670*/  SEL R9, R8.reuse, 0x80000000, !P2 ;  /* 0x8000000008097807 */ /* 0x040fe40005000000 */
[----:B0-----:R-:W-:Y:S02]  /*0680*/  SEL R5, R8, 0x80000000, !P1 ;  /* 0x8000000008057807 */ /* 0x001fe40004800000 */
[----:B------:R-:W-:Y:S02]  /*0690*/  ISETP.GT.AND P2, PT, R15, -0x1, PT ;  /* 0xffffffff0f00780c */ /* 0x000fe40003f44270 */
[----:B------:R-:W-:-:S02]  /*06a0*/  LOP3.LUT R2, R3, R2, RZ, 0x3c, !PT ;  /* 0x0000000203027212 */ /* 0x000fc400078e3cff */
[----:B------:R-:W-:-:S04]  /*06b0*/  ISETP.GT.AND P0, PT, R13, -0x1, PT ;  /* 0xffffffff0d00780c */ /* 0x000fc80003f04270 */
[----:B------:R-:W-:Y:S02]  /*06c0*/  SEL R4, R8, 0x80000000, !P0 ;  /* 0x8000000008047807 */ /* 0x000fe40004000000 */
[----:B------:R-:W-:Y:S02]  /*06d0*/  ISETP.GT.AND P0, PT, R17, -0x1, PT ;  /* 0xffffffff1100780c */ /* 0x000fe40003f04270 */
[----:B------:R-:W-:Y:S02]  /*06e0*/  ISETP.GT.AND P1, PT, R18, -0x1, PT ;  /* 0xffffffff1200780c */ /* 0x000fe40003f24270 */
[----:B------:R-:W-:Y:S02]  /*06f0*/  LOP3.LUT R3, R7, R6, RZ, 0x3c, !PT ;  /* 0x0000000607037212 */ /* 0x000fe400078e3cff */
[----:B------:R-:W-:Y:S02]  /*0700*/  LOP3.LUT R13, R4, R13, RZ, 0x3c, !PT ;  /* 0x0000000d040d7212 */ /* 0x000fe400078e3cff */
[----:B------:R-:W-:-:S02]  /*0710*/  LOP3.LUT R14, R5, R14, RZ, 0x3c, !PT ;  /* 0x0000000e050e7212 */ /* 0x000fc400078e3cff */
[C---:B------:R-:W-:Y:S02]  /*0720*/  SEL R6, R8.reuse, 0x80000000, !P2 ;  /* 0x8000000008067807 */ /* 0x040fe40005000000 */
[C---:B------:R-:W-:Y:S02]  /*0730*/  SEL R4, R8.reuse, 0x80000000, !P0 ;  /* 0x8000000008047807 */ /* 0x040fe40004000000 */
[----:B------:R-:W-:Y:S02]  /*0740*/  SEL R5, R8, 0x80000000, !P1 ;  /* 0x8000000008057807 */ /* 0x000fe40004800000 */
[----:B------:R-:W-:Y:S02]  /*0750*/  ISETP.GT.AND P3, PT, R16, -0x1, PT ;  /* 0xffffffff1000780c */ /* 0x000fe40003f64270 */
[----:B------:R-:W-:Y:S02]  /*0760*/  ISETP.GT.AND P2, PT, R19, -0x1, PT ;  /* 0xffffffff1300780c */ /* 0x000fe40003f44270 */
[----:B------:R-:W-:-:S02]  /*0770*/  ISETP.GT.AND P0, PT, R20, -0x1, PT ;  /* 0xffffffff1400780c */ /* 0x000fc40003f04270 */
[----:B------:R-:W-:Y:S02]  /*0780*/  ISETP.GT.AND P1, PT, R21, -0x1, PT ;  /* 0xffffffff1500780c */ /* 0x000fe40003f24270 */
[----:B------:R-:W-:Y:S02]  /*0790*/  LOP3.LUT R15, R6, R15, RZ, 0x3c, !PT ;  /* 0x0000000f060f7212 */ /* 0x000fe400078e3cff */
[----:B------:R-:W-:Y:S02]  /*07a0*/  LOP3.LUT R17, R4, R17, RZ, 0x3c, !PT ;  /* 0x0000001104117212 */ /* 0x000fe400078e3cff */
[----:B------:R-:W-:Y:S02]  /*07b0*/  LOP3.LUT R18, R5, R18, RZ, 0x3c, !PT ;  /* 0x0000001205127212 */ /* 0x000fe400078e3cff */
[C---:B------:R-:W-:Y:S02]  /*07c0*/  SEL R7, R8.reuse, 0x80000000, !P3 ;  /* 0x8000000008077807 */ /* 0x040fe40005800000 */
[----:B------:R-:W-:-:S02]  /*07d0*/  SEL R6, R8, 0x80000000, !P2 ;  /* 0x8000000008067807 */ /* 0x000fc40005000000 */
[C---:B------:R-:W-:Y:S02]  /*07e0*/  SEL R5, R8.reuse, 0x80000000, !P0 ;  /* 0x8000000008057807 */ /* 0x040fe40004000000 */
        /* <DEDUP_REMOVED lines=12> */
[----:B------:R-:W-:Y:S02]  /*08b0*/  ISETP.GT.AND P1, PT, R28, -0x1, PT ;  /* 0xffffffff1c00780c */ /* 0x000fe40003f24270 */
[----:B------:R-:W-:Y:S02]  /*08c0*/  ISETP.GT.AND P2, PT, R30, -0x1, PT ;  /* 0xffffffff1e00780c */ /* 0x000fe40003f44270 */
[----:B------:R-:W-:Y:S02]  /*08d0*/  LOP3.LUT R12, R9, R12, RZ, 0x3c, !PT ;  /* 0x0000000c090c7212 */ /* 0x000fe400078e3cff */
[----:B------:R-:W-:Y:S02]  /*08e0*/  LOP3.LUT R19, R6, R19, RZ, 0x3c, !PT ;  /* 0x0000001306137212 */ /* 0x000fe400078e3cff */
[----:B------:R-:W-:-:S02]  /*08f0*/  LOP3.LUT R22, R7, R22, RZ, 0x3c, !PT ;  /* 0x0000001607167212 */ /* 0x000fc400078e3cff */
[----:B------:R-:W-:Y:S02]  /*0900*/  LOP3.LUT R24, R5, R24, RZ, 0x3c, !PT ;  /* 0x0000001805187212 */ /* 0x000fe400078e3cff */
[C---:B------:R-:W-:Y:S02]  /*0910*/  SEL R6, R8.reuse, 0x80000000, !P3 ;  /* 0x8000000008067807 */ /* 0x040fe40005800000 */
[C---:B------:R-:W-:Y:S02]  /*0920*/  SEL R5, R8.reuse, 0x80000000, !P0 ;  /* 0x8000000008057807 */ /* 0x040fe40004000000 */
[C---:B------:R-:W-:Y:S02]  /*0930*/  SEL R7, R8.reuse, 0x80000000, !P1 ;  /* 0x8000000008077807 */ /* 0x040fe40004800000 */
[----:B------:R-:W-:Y:S02]  /*0940*/  SEL R9, R8, 0x80000000, !P2 ;  /* 0x8000000008097807 */ /* 0x000fe40005000000 */
[----:B------:R-:W-:-:S02]  /*0950*/  LOP3.LUT R23, R6, R23, RZ, 0x3c, !PT ;  /* 0x0000001706177212 */ /* 0x000fc400078e3cff */
[----:B------:R-:W-:Y:S02]  /*0960*/  LOP3.LUT R25, R4, R25, RZ, 0x3c, !PT ;  /* 0x0000001904197212 */ /* 0x000fe400078e3cff */
[----:B------:R-:W-:Y:S02]  /*0970*/  LOP3.LUT R26, R5, R26, RZ, 0x3c, !PT ;  /* 0x0000001a051a7212 */ /* 0x000fe400078e3cff */
[----:B------:R-:W-:Y:S02]  /*0980*/  LOP3.LUT R28, R7, R28, RZ, 0x3c, !PT ;  /* 0x0000001c071c7212 */ /* 0x000fe400078e3cff */
[----:B------:R-:W-:-:S07]  /*0990*/  LOP3.LUT R30, R9, R30, RZ, 0x3c, !PT ;  /* 0x0000001e091e7212 */ /* 0x000fce00078e3cff */
.L_x_218:
[----:B------:R-:W-:Y:S01]  /*09a0*/  UISETP.LT.AND UP0, UPT, UR5, 0x6, UPT ;  /* 0x000000060500788c */ /* 0x000fe2000bf01270 */
[C---:B0-----:R-:W-:Y:S01]  /*09b0*/  ISETP.NE.AND P0, PT, R2.reuse, 0x7fffffff, PT ;  /* 0x7fffffff0200780c */ /* 0x041fe20003f05270 */
[----:B------:R-:W-:Y:S01]  /*09c0*/  UIADD3 UR6, UPT, UPT, UR7, -0x6, URZ ;  /* 0xfffffffa07067890 */ /* 0x000fe2000fffe0ff */
[----:B------:R-:W-:Y:S01]  /*09d0*/  STS [R27], RZ ;  /* 0x000000ff1b007388 */ /* 0x000fe20000000800 */
[----:B------:R-:W-:Y:S01]  /*09e0*/  USEL UR4, UR5, 0x6, UP0 ;  /* 0x0000000605047887 */ /* 0x000fe20008000000 */
[----:B--2---:R-:W-:Y:S01]  /*09f0*/  SEL R4, R2, 0x80000000, P0 ;  /* 0x8000000002047807 */ /* 0x004fe20000000000 */
[----:B------:R-:W-:Y:S01]  /*0a00*/  UISETP.GE.AND UP0, UPT, UR7, UR10, UPT ;  /* 0x0000000a0700728c */ /* 0x000fe2000bf06270 */
[----:B------:R-:W-:Y:S01]  /*0a10*/  STS [R27+0x400], RZ ;  /* 0x000400ff1b007388 */ /* 0x000fe20000000800 */
[----:B------:R-:W-:Y:S01]  /*0a20*/  UBMSK UR4, URZ, UR4 ;  /* 0x00000004ff04729b */ /* 0x000fe20008000000 */
[----:B------:R-:W-:Y:S02]  /*0a30*/  SHF.R.U32.HI R4, RZ, UR6, R4 ;  /* 0x00000006ff047c19 */ /* 0x000fe40008011604 */
[----:B------:R-:W-:Y:S01]  /*0a40*/  STS [R27+0x800], RZ ;  /* 0x000800ff1b007388 */ /* 0x000fe20000000800 */
[----:B------:R-:W-:-:S02]  /*0a50*/  ISETP.NE.AND P0, PT, R3, 0x7fffffff, PT ;  /* 0x7fffffff0300780c */ /* 0x000fc40003f05270 */
[----:B------:R-:W-:Y:S01]  /*0a60*/  LOP3.LUT R4, R4, UR4, RZ, 0xc0, !PT ;  /* 0x0000000404047c12 */ /* 0x000fe2000f8ec0ff */
[----:B------:R-:W-:Y:S01]  /*0a70*/  STS [R27+0xc00], RZ ;  /* 0x000c00ff1b007388 */ /* 0x000fe20000000800 */
[----:B------:R-:W-:Y:S02]  /*0a80*/  ISETP.NE.AND P1, PT, R104, 0x1f, PT ;  /* 0x0000001f6800780c */ /* 0x000fe40003f25270 */
[C---:B------:R-:W-:Y:S01]  /*0a90*/  ISETP.NE.AND P2, PT, R105.reuse, 0x6, PT ;  /* 0x000000066900780c */ /* 0x040fe20003f45270 */
[----:B------:R-:W-:Y:S01]  /*0aa0*/  IMAD.SHL.U32 R5, R4, 0x400, RZ ;  /* 0x0000040004057824 */ /* 0x000fe200078e00ff */
[----:B------:R-:W-:Y:S01]  /*0ab0*/  SHF.R.U32.HI R4, RZ, 0x4, R4 ;  /* 0x00000004ff047819 */ /* 0x000fe20000011604 */
[----:B------:R-:W-:Y:S01]  /*0ac0*/  STS [R27+0x1000], RZ ;  /* 0x001000ff1b007388 */ /* 0x000fe20000000800 */
[----:B------:R-:W-:Y:S02]  /*0ad0*/  ISETP.NE.AND P3, PT, R105, 0x7, PT ;  /* 0x000000076900780c */ /* 0x000fe40003f65270 */
[----:B------:R-:W-:Y:S01]  /*0ae0*/  LOP3.LUT R34, R5, 0x7c00, RZ, 0xc0, !PT ;  /* 0x00007c0005227812 */ /* 0x000fe200078ec0ff */
[----:B------:R-:W-:Y:S01]  /*0af0*/  STS [R27+0x1400], RZ ;  /* 0x001400ff1b007388 */ /* 0x000fe20000000800 */
[----:B------:R-:W-:-:S03]  /*0b00*/  LOP3.LUT R4, R4, 0xffffffe, RZ, 0xc0, !PT ;  /* 0x0ffffffe04047812 */ /* 0x000fc600078ec0ff */
[----:B------:R-:W-:Y:S01]  /*0b10*/  STS [R27+0x1800], RZ ;  /* 0x001800ff1b007388 */ /* 0x000fe20000000800 */
[----:B------:R-:W-:Y:S02]  /*0b20*/  IADD3 R34, PT, PT, R4, R27, R34 ;  /* 0x0000001b04227210 */ /* 0x000fe40007ffe022 */
[----:B------:R-:W-:Y:S01]  /*0b30*/  SEL R4, R3, 0x80000000, P0 ;  /* 0x8000000003047807 */ /* 0x000fe20000000000 */
[----:B------:R-:W-:Y:S01]  /*0b40*/  STS [R27+0x1c00], RZ ;  /* 0x001c00ff1b007388 */ /* 0x000fe20000000800 */
[----:B------:R-:W-:Y:S02]  /*0b50*/  ISETP.NE.AND P0, PT, R12, 0x7fffffff, PT ;  /* 0x7fffffff0c00780c */ /* 0x000fe40003f05270 */
[----:B------:R-:W-:Y:S01]  /*0b60*/  SHF.R.U32.HI R4, RZ, UR6, R4 ;  /* 0x00000006ff047c19 */ /* 0x000fe20008011604 */
[----:B------:R-:W-:Y:S03]  /*0b70*/  STS [R27+0x2000], RZ ;  /* 0x002000ff1b007388 */ /* 0x000fe60000000800 */
[----:B------:R-:W-:Y:S01]  /*0b80*/  LOP3.LUT R4, R4, UR4, RZ, 0xc0, !PT ;  /* 0x0000000404047c12 */ /* 0x000fe2000f8ec0ff */
[----:B------:R-:W-:Y:S04]  /*0b90*/  STS [R27+0x2400], RZ ;  /* 0x002400ff1b007388 */ /* 0x000fe80000000800 */
[----:B------:R-:W-:Y:S01]  /*0ba0*/  STS [R27+0x2800], RZ ;  /* 0x002800ff1b007388 */ /* 0x000fe20000000800 */
[----:B------:R-:W-:Y:S01]  /*0bb0*/  IMAD.SHL.U32 R5, R4, 0x400, RZ ;  /* 0x0000040004057824 */ /* 0x000fe200078e00ff */
[----:B------:R-:W-:-:S02]  /*0bc0*/  SHF.R.U32.HI R4, RZ, 0x4, R4 ;  /* 0x00000004ff047819 */ /* 0x000fc40000011604 */
[----:B------:R-:W-:Y:S02]  /*0bd0*/  STS [R27+0x2c00], RZ ;  /* 0x002c00ff1b007388 */ /* 0x000fe40000000800 */
[----:B------:R-:W-:Y:S02]  /*0be0*/  LOP3.LUT R36, R5, 0x7c00, RZ, 0xc0, !PT ;  /* 0x00007c0005247812 */ /* 0x000fe400078ec0ff */
        /* <DEDUP_REMOVED lines=36> */
[----:B------:R-:W0:Y:S02]  /*0e30*/  LDS.U16 R32, [R34] ;  /* 0x0000000022207984 */ /* 0x000e240000000400 */
[----:B0-----:R-:W-:-:S05]  /*0e40*/  VIADD R5, R32, 0x1 ;  /* 0x0000000120057836 */ /* 0x001fca0000000000 */
[----:B------:R0:W-:Y:S04]  /*0e50*/  STS.U16 [R34], R5 ;  /* 0x0000000522007388 */ /* 0x0001e80000000400 */
[----:B------:R-:W1:Y:S01]  /*0e60*/  LDS.U16 R37, [R36] ;  /* 0x0000000024257984 */ /* 0x000e620000000400 */
[----:B0-----:R-:W-:Y:S01]  /*0e70*/  IMAD.SHL.U32 R5, R4, 0x400, RZ ;  /* 0x0000040004057824 */ /* 0x001fe200078e00ff */
[----:B------:R-:W-:-:S04]  /*0e80*/  SHF.R.U32.HI R4, RZ, 0x4, R4 ;  /* 0x00000004ff047819 */ /* 0x000fc80000011604 */
[----:B------:R-:W-:Y:S02]  /*0e90*/  LOP3.LUT R40, R5, 0x7c00, RZ, 0xc0, !PT ;  /* 0x00007c0005287812 */ /* 0x000fe400078ec0ff */
[----:B------:R-:W-:-:S04]  /*0ea0*/  LOP3.LUT R4, R4, 0xffffffe, RZ, 0xc0, !PT ;  /* 0x0ffffffe04047812 */ /* 0x000fc800078ec0ff */
[----:B------:R-:W-:Y:S02]  /*0eb0*/  IADD3 R40, PT, PT, R4, R27, R40 ;  /* 0x0000001b04287210 */ /* 0x000fe40007ffe028 */
[----:B------:R-:W-:Y:S02]  /*0ec0*/  SEL R4, R14, 0x80000000, P0 ;  /* 0x800000000e047807 */ /* 0x000fe40000000000 */
[----:B------:R-:W-:Y:S02]  /*0ed0*/  ISETP.NE.AND P0, PT, R15, 0x7fffffff, PT ;  /* 0x7fffffff0f00780c */ /* 0x000fe40003f05270 */
[----:B------:R-:W-:-:S04]  /*0ee0*/  SHF.R.U32.HI R4, RZ, UR6, R4 ;  /* 0x00000006ff047c19 */ /* 0x000fc80008011604 */
[----:B------:R-:W-:-:S05]  /*0ef0*/  LOP3.LUT R4, R4, UR4, RZ, 0xc0, !PT ;  /* 0x0000000404047c12 */ /* 0x000fca000f8ec0ff */
[----:B------:R-:W-:Y:S01]  /*0f00*/  IMAD.SHL.U32 R6, R4, 0x400, RZ ;  /* 0x0000040004067824 */ /* 0x000fe200078e00ff */
[----:B------:R-:W-:-:S04]  /*0f10*/  SHF.R.U32.HI R4, RZ, 0x4, R4 ;  /* 0x00000004ff047819 */ /* 0x000fc80000011604 */
[----:B------:R-:W-:Y:S02]  /*0f20*/  LOP3.LUT R6, R6, 0x7c00, RZ, 0xc0, !PT ;  /* 0x00007c0006067812 */ /* 0x000fe400078ec0ff */
[----:B------:R-:W-:Y:S01]  /*0f30*/  LOP3.LUT R4, R4, 0xffffffe, RZ, 0xc0, !PT ;  /* 0x0ffffffe04047812 */ /* 0x000fe200078ec0ff */
[----:B-1----:R-:W-:-:S03]  /*0f40*/  VIADD R7, R37, 0x1 ;  /* 0x0000000125077836 */ /* 0x002fc60000000000 */
[----:B------:R-:W-:Y:S02]  /*0f50*/  IADD3 R42, PT, PT, R4, R27, R6 ;  /* 0x0000001b042a7210 */ /* 0x000fe40007ffe006 */
[----:B------:R-:W-:Y:S01]  /*0f60*/  STS.U16 [R36], R7 ;  /* 0x0000000724007388 */ /* 0x000fe20000000400 */
[----:B------:R-:W-:Y:S02]  /*0f70*/  SEL R4, R15, 0x80000000, P0 ;  /* 0x800000000f047807 */ /* 0x000fe40000000000 */
[----:B------:R-:W-:Y:S01]  /*0f80*/  ISETP.NE.AND P0, PT, R16, 0x7fffffff, PT ;  /* 0x7fffffff1000780c */ /* 0x000fe20003f05270 */
[----:B------:R-:W0:Y:S01]  /*0f90*/  LDS.U16 R39, [R38] ;  /* 0x0000000026277984 */ /* 0x000e220000000400 */
[----:B------:R-:W-:-:S04]  /*0fa0*/  SHF.R.U32.HI R4, RZ, UR6, R4 ;  /* 0x00000006ff047c19 */ /* 0x000fc80008011604 */
[----:B------:R-:W-:Y:S01]  /*0fb0*/  LOP3.LUT R4, R4, UR4, RZ, 0xc0, !PT ;  /* 0x0000000404047c12 */ /* 0x000fe2000f8ec0ff */
        /* <DEDUP_REMOVED lines=152> */
[----:B------:R-:W-:-:S04]  /*1940*/  SEL R4, R30, 0x80000000, P0 ;  /* 0x800000001e047807 */ /* 0x000fc80000000000 */
[----:B------:R-:W-:Y:S01]  /*1950*/  SHF.R.U32.HI R4, RZ, UR6, R4 ;  /* 0x00000006ff047c19 */ /* 0x000fe20008011604 */
[----:B------:R-:W0:Y:S03]  /*1960*/  S2UR UR6, SR_CgaCtaId ;  /* 0x00000000000679c3 */ /* 0x000e260000008800 */
[----:B------:R-:W-:Y:S01]  /*1970*/  LOP3.LUT R4, R4, UR4, RZ, 0xc0, !PT ;  /* 0x0000000404047c12 */ /* 0x000fe2000f8ec0ff */
[----:B------:R-:W-:-:S04]  /*1980*/  UMOV UR4, 0x400 ;  /* 0x0000040000047882 */ /* 0x000fc80000000000 */
[----:B------:R-:W-:Y:S01]  /*1990*/  IMAD.SHL.U32 R6, R4, 0x400, RZ ;  /* 0x0000040004067824 */ /* 0x000fe200078e00ff */
[----:B------:R-:W-:-:S04]  /*19a0*/  SHF.R.U32.HI R4, RZ, 0x4, R4 ;  /* 0x00000004ff047819 */ /* 0x000fc80000011604 */
[----:B------:R-:W-:Y:S02]  /*19b0*/  LOP3.LUT R6, R6, 0x7c00, RZ, 0xc0, !PT ;  /* 0x00007c0006067812 */ /* 0x000fe400078ec0ff */
[----:B------:R-:W-:Y:S01]  /*19c0*/  LOP3.LUT R4, R4, 0xffffffe, RZ, 0xc0, !PT ;  /* 0x0ffffffe04047812 */ /* 0x000fe200078ec0ff */
[----:B-1----:R-:W-:-:S03]  /*19d0*/  VIADD R7, R65, 0x1 ;  /* 0x0000000141077836 */ /* 0x002fc60000000000 */
[----:B------:R-:W-:Y:S02]  /*19e0*/  IADD3 R70, PT, PT, R4, R27, R6 ;  /* 0x0000001b04467210 */ /* 0x000fe40007ffe006 */
[----:B------:R-:W-:Y:S01]  /*19f0*/  STS.U16 [R64], R7 ;  /* 0x0000000740007388 */ /* 0x000fe20000000400 */
[----:B0-----:R-:W-:-:S03]  /*1a00*/  ULEA UR4, UR6, UR4, 0x18 ;  /* 0x0000000406047291 */ /* 0x001fc6000f8ec0ff */
[----:B------:R-:W0:Y:S02]  /*1a10*/  LDS.U16 R67, [R66] ;  /* 0x0000000042437984 */ /* 0x000e240000000400 */
[----:B0-----:R-:W-:-:S05]  /*1a20*/  VIADD R5, R67, 0x1 ;  /* 0x0000000143057836 */ /* 0x001fca0000000000 */
[----:B------:R-:W-:Y:S04]  /*1a30*/  STS.U16 [R66], R5 ;  /* 0x0000000542007388 */ /* 0x000fe80000000400 */
[----:B------:R-:W0:Y:S02]  /*1a40*/  LDS.U16 R69, [R68] ;  /* 0x0000000044457984 */ /* 0x000e240000000400 */
[----:B0-----:R-:W-:-:S05]  /*1a50*/  VIADD R7, R69, 0x1 ;  /* 0x0000000145077836 */ /* 0x001fca0000000000 */
[----:B------:R-:W-:Y:S04]  /*1a60*/  STS.U16 [R68], R7 ;  /* 0x0000000744007388 */ /* 0x000fe80000000400 */
[----:B------:R-:W0:Y:S02]  /*1a70*/  LDS.U16 R71, [R70] ;  /* 0x0000000046477984 */ /* 0x000e240000000400 */
[----:B0-----:R-:W-:-:S05]  /*1a80*/  VIADD R5, R71, 0x1 ;  /* 0x0000000147057836 */ /* 0x001fca0000000000 */
[----:B------:R-:W-:Y:S01]  /*1a90*/  STS.U16 [R70], R5 ;  /* 0x0000000546007388 */ /* 0x000fe20000000400 */
[----:B------:R-:W-:Y:S06]  /*1aa0*/  BAR.SYNC.DEFER_BLOCKING 0x0 ;  /* 0x0000000000007b1d */ /* 0x000fec0000010000 */
[----:B------:R-:W-:Y:S04]  /*1ab0*/  LDS R72, [R29] ;  /* 0x000000001d487984 */ /* 0x000fe80000000800 */
        /* <DEDUP_REMOVED lines=11> */
[----:B0-----:R-:W-:-:S03]  /*1b70*/  IMAD.IADD R73, R72, 0x1, R73 ;  /* 0x0000000148497824 */ /* 0x001fc600078e0249 */
[----:B------:R-:W0:Y:S01]  /*1b80*/  LDS R84, [R29+0x30] ;  /* 0x000030001d547984 */ /* 0x000e220000000800 */
[----:B-1----:R-:W-:-:S03]  /*1b90*/  IMAD.IADD R74, R74, 0x1, R73 ;  /* 0x000000014a4a7824 */ /* 0x002fc600078e0249 */
[----:B------:R-:W1:Y:S01]  /*1ba0*/  LDS R85, [R29+0x34] ;  /* 0x000034001d557984 */ /* 0x000e620000000800 */
[----:B--2---:R-:W-:-:S03]  /*1bb0*/  IMAD.IADD R75, R75, 0x1, R74 ;  /* 0x000000014b4b7824 */ /* 0x004fc600078e024a */
[----:B------:R-:W2:Y:S01]  /*1bc0*/  LDS R86, [R29+0x38] ;  /* 0x000038001d567984 */ /* 0x000ea20000000800 */
[----:B---3--:R-:W-:-:S03]  /*1bd0*/  IMAD.IADD R76, R76, 0x1, R75 ;  /* 0x000000014c4c7824 */ /* 0x008fc600078e024b */
[----:B------:R-:W3:Y:S01]  /*1be0*/  LDS R87, [R29+0x3c] ;  /* 0x00003c001d577984 */ /* 0x000ee20000000800 */
[----:B----4-:R-:W-:-:S03]  /*1bf0*/  IMAD.IADD R77, R77, 0x1, R76 ;  /* 0x000000014d4d7824 */ /* 0x010fc600078e024c */
[----:B------:R-:W4:Y:S01]  /*1c00*/  LDS R88, [R29+0x40] ;  /* 0x000040001d587984 */ /* 0x000f220000000800 */
[----:B-----5:R-:W-:-:S03]  /*1c10*/  IMAD.IADD R78, R78, 0x1, R77 ;  /* 0x000000014e4e7824 */ /* 0x020fc600078e024d */
[----:B------:R-:W5:Y:S01]  /*1c20*/  LDS R89, [R29+0x44] ;  /* 0x000044001d597984 */ /* 0x000f620000000800 */
[----:B------:R-:W-:-:S03]  /*1c30*/  IMAD.IADD R79, R79, 0x1, R78 ;  /* 0x000000014f4f7824 */ /* 0x000fc600078e024e */
        /* <DEDUP_REMOVED lines=29> */
[----:B------:R-:W-:-:S04]  /*1e10*/  IMAD.IADD R94, R94, 0x1, R93 ;  /* 0x000000015e5e7824 */ /* 0x000fc800078e025d */
[----:B0-----:R-:W-:-:S04]  /*1e20*/  IMAD.IADD R95, R95, 0x1, R94 ;  /* 0x000000015f5f7824 */ /* 0x001fc800078e025e */
[----:B-1----:R-:W-:-:S04]  /*1e30*/  IMAD.IADD R96, R96, 0x1, R95 ;  /* 0x0000000160607824 */ /* 0x002fc800078e025f */
[----:B--2---:R-:W-:-:S04]  /*1e40*/  IMAD.IADD R97, R97, 0x1, R96 ;  /* 0x0000000161617824 */ /* 0x004fc800078e0260 */
[----:B---3--:R-:W-:-:S04]  /*1e50*/  IMAD.IADD R98, R98, 0x1, R97 ;  /* 0x0000000162627824 */ /* 0x008fc800078e0261 */
[----:B----4-:R-:W-:-:S04]  /*1e60*/  IMAD.IADD R99, R99, 0x1, R98 ;  /* 0x0000000163637824 */ /* 0x010fc800078e0262 */
[----:B-----5:R-:W-:-:S04]  /*1e70*/  IMAD.IADD R100, R100, 0x1, R99 ;  /* 0x0000000164647824 */ /* 0x020fc800078e0263 */
[----:B------:R-:W-:-:S04]  /*1e80*/  IMAD.IADD R101, R101, 0x1, R100 ;  /* 0x0000000165657824 */ /* 0x000fc800078e0264 */
[----:B------:R-:W-:-:S04]  /*1e90*/  IMAD.IADD R102, R102, 0x1, R101 ;  /* 0x0000000166667824 */ /* 0x000fc800078e0265 */
[----:B------:R-:W-:-:S04]  /*1ea0*/  IMAD.IADD R103, R103, 0x1, R102 ;  /* 0x0000000167677824 */ /* 0x000fc800078e0266 */
[----:B------:R-:W-:-:S05]  /*1eb0*/  IMAD.IADD R106, R4, 0x1, R103 ;  /* 0x00000001046a7824 */ /* 0x000fca00078e0267 */
        /* <DEDUP_REMOVED lines=8> */
[----:B------:R-:W0:Y:S02]  /*1f40*/  SHFL.UP P0, R107, R108, 0x10, RZ ;  /* 0x060000006c6b7989 */ /* 0x000e2400000000ff */
[----:B0-----:R-:W-:Y:S01]  /*1f50*/  @P0 IMAD.IADD R107, R108, 0x1, R107 ;  /* 0x000000016c6b0824 */ /* 0x001fe200078e026b */
[----:B------:R-:W-:-:S03]  /*1f60*/  ISETP.NE.AND P0, PT, R105, 0x1, PT ;  /* 0x000000016900780c */ /* 0x000fc60003f05270 */
[----:B------:R-:W-:Y:S01]  /*1f70*/  IMAD.IADD R106, R107, 0x1, -R106 ;  /* 0x000000016b6a7824 */ /* 0x000fe200078e0a6a */
[----:B------:R-:W-:Y:S01]  /*1f80*/  @!P1 STS [R31+0x8400], R107 ;  /* 0x0084006b1f009388 */ /* 0x000fe20000000800 */
[----:B------:R-:W-:Y:S01]  /*1f90*/  BAR.SYNC.DEFER_BLOCKING 0x0 ;  /* 0x0000000000007b1d */ /* 0x000fe20000010000 */
[----:B------:R-:W-:-:S05]  /*1fa0*/  ISETP.NE.AND P1, PT, R105, 0x4, PT ;  /* 0x000000046900780c */ /* 0x000fca0003f25270 */
[----:B------:R-:W0:Y:S04]  /*1fb0*/  LDS.128 R4, [UR4+0x8400] ;  /* 0x00840004ff047984 */ /* 0x000e280008000c00 */
[----:B------:R-:W1:Y:S01]  /*1fc0*/  LDS.128 R8, [UR4+0x8410] ;  /* 0x00841004ff087984 */ /* 0x000e620008000c00 */
[C---:B0-----:R-:W-:Y:S01]  /*1fd0*/  SEL R35, R4.reuse, R35, !P0 ;  /* 0x0000002304237207 */ /* 0x041fe20004000000 */
[----:B------:R-:W-:Y:S01]  /*1fe0*/  IMAD.IADD R5, R4, 0x1, R5 ;  /* 0x0000000104057824 */ /* 0x000fe200078e0205 */
[----:B------:R-:W-:-:S03]  /*1ff0*/  ISETP.NE.AND P0, PT, R105, 0x2, PT ;  /* 0x000000026900780c */ /* 0x000fc60003f05270 */
[----:B------:R-:W-:Y:S01]  /*2000*/  IMAD.IADD R6, R6, 0x1, R5 ;  /* 0x0000000106067824 */ /* 0x000fe200078e0205 */
[----:B------:R-:W-:Y:S02]  /*2010*/  SEL R35, R5, R35, !P0 ;  /* 0x0000002305237207 */ /* 0x000fe40004000000 */
[----:B------:R-:W-:Y:S01]  /*2020*/  ISETP.NE.AND P0, PT, R105, 0x3, PT ;  /* 0x000000036900780c */ /* 0x000fe20003f05270 */
[----:B------:R-:W-:-:S03]  /*2030*/  IMAD.IADD R7, R7, 0x1, R6 ;  /* 0x0000000107077824 */ /* 0x000fc600078e0206 */
[----:B------:R-:W-:Y:S01]  /*2040*/  SEL R35, R6, R35, !P0 ;  /* 0x0000002306237207 */ /* 0x000fe20004000000 */
[----:B-1----:R-:W-:Y:S01]  /*2050*/  IMAD.IADD R8, R7, 0x1, R8 ;  /* 0x0000000107087824 */ /* 0x002fe200078e0208 */
[----:B------:R-:W-:Y:S02]  /*2060*/  ISETP.NE.AND P0, PT, R105, 0x5, PT ;  /* 0x000000056900780c */ /* 0x000fe40003f05270 */
[----:B------:R-:W-:Y:S01]  /*2070*/  SEL R35, R7, R35, !P1 ;  /* 0x0000002307237207 */ /* 0x000fe20004800000 */
[----:B------:R-:W-:Y:S01]  /*2080*/  IMAD.IADD R9, R9, 0x1, R8 ;  /* 0x0000000109097824 */ /* 0x000fe200078e0208 */
[----:B------:R-:W-:Y:S02]  /*2090*/  ISETP.NE.AND P1, PT, R104, RZ, PT ;  /* 0x000000ff6800720c */ /* 0x000fe40003f25270 */
[----:B------:R-:W-:Y:S01]  /*20a0*/  SEL R35, R8, R35, !P0 ;  /* 0x0000002308237207 */ /* 0x000fe20004000000 */
[----:B------:R-:W-:Y:S01]  /*20b0*/  IMAD.IADD R10, R10, 0x1, R9 ;  /* 0x000000010a0a7824 */ /* 0x000fe200078e0209 */
[----:B------:R-:W-:-:S02]  /*20c0*/  ISETP.GT.U32.AND P0, PT, R0, 0x1f, PT ;  /* 0x0000001f0000780c */ /* 0x000fc40003f04070 */
[----:B------:R-:W-:Y:S01]  /*20d0*/  SEL R35, R9, R35, !P2 ;  /* 0x0000002309237207 */ /* 0x000fe20005000000 */
[----:B------:R-:W-:Y:S01]  /*20e0*/  IMAD.IADD R11, R11, 0x1, R10 ;  /* 0x000000010b0b7824 */ /* 0x000fe200078e020a */
[----:B------:R-:W-:Y:S02]  /*20f0*/  ISETP.GT.U32.OR P2, PT, R0, 0x1f, P1 ;  /* 0x0000001f0000780c */ /* 0x000fe40000f44470 */
[----:B------:R-:W-:Y:S02]  /*2100*/  SEL R4, R106, RZ, P1 ;  /* 0x000000ff6a047207 */ /* 0x000fe40000800000 */
[----:B------:R-:W-:-:S05]  /*2110*/  SEL R35, R10, R35, !P3 ;  /* 0x000000230a237207 */ /* 0x000fca0005800000 */
[----:B------:R-:W-:Y:S01]  /*2120*/  @P0 IMAD.IADD R106, R35, 0x1, R4 ;  /* 0x00000001236a0824 */ /* 0x000fe200078e0204 */
[----:B------:R-:W-:-:S03]  /*2130*/  ISETP.NE.AND P0, PT, R0, RZ, PT ;  /* 0x000000ff0000720c */ /* 0x000fc60003f05270 */
[----:B------:R-:W-:-:S05]  /*2140*/  @!P2 IMAD.U32 R106, R11, 0x10000, RZ ;  /* 0x000100000b6aa824 */ /* 0x000fca00078e00ff */
[----:B------:R-:W-:Y:S01]  /*2150*/  @!P2 STS [UR4+0x8428], R106 ;  /* 0x0084286aff00a988 */ /* 0x000fe20008000804 */
[----:B------:R-:W-:Y:S06]  /*2160*/  BAR.SYNC.DEFER_BLOCKING 0x0 ;  /* 0x0000000000007b1d */ /* 0x000fec0000010000 */
[----:B------:R-:W0:Y:S02]  /*2170*/  LDS R4, [UR4+0x8428] ;  /* 0x00842804ff047984 */ /* 0x000e240008000800 */
[----:B0-----:R-:W-:-:S05]  /*2180*/  SEL R5, R4, RZ, P0 ;  /* 0x000000ff04057207 */ /* 0x001fca0000000000 */
[----:B------:R-:W-:-:S04]  /*2190*/  IMAD.IADD R4, R5, 0x1, R106 ;  /* 0x0000000105047824 */ /* 0x000fc800078e026a */
[--C-:B------:R-:W-:Y:S01]  /*21a0*/  IMAD.IADD R72, R72, 0x1, R4.reuse ;  /* 0x0000000148487824 */ /* 0x100fe200078e0204 */
[----:B------:R-:W-:Y:S01]  /*21b0*/  STS [R29], R4 ;  /* 0x000000041d007388 */ /* 0x000fe20000000800 */
[--C-:B------:R-:W-:Y:S02]  /*21c0*/  IMAD.IADD R6, R73, 0x1, R4.reuse ;  /* 0x0000000149067824 */ /* 0x100fe400078e0204 */
[--C-:B------:R-:W-:Y:S01]  /*21d0*/  IMAD.IADD R74, R74, 0x1, R4.reuse ;  /* 0x000000014a4a7824 */ /* 0x100fe200078e0204 */
[----:B------:R-:W-:Y:S01]  /*21e0*/  STS [R29+0x4], R72 ;  /* 0x000004481d007388 */ /* 0x000fe20000000800 */
[--C-:B------:R-:W-:Y:S02]  /*21f0*/  IMAD.IADD R8, R75, 0x1, R4.reuse ;  /* 0x000000014b087824 */ /* 0x100fe400078e0204 */
[--C-:B------:R-:W-:Y:S01]  /*2200*/  IMAD.IADD R76, R76, 0x1, R4.reuse ;  /* 0x000000014c4c7824 */ /* 0x100fe200078e0204 */
[----:B------:R-:W-:Y:S01]  /*2210*/  STS [R29+0x8], R6 ;  /* 0x000008061d007388 */ /* 0x000fe20000000800 */
[----:B------:R-:W-:-:S02]  /*2220*/  IMAD.IADD R10, R77, 0x1, R4 ;  /* 0x000000014d0a7824 */ /* 0x000fc400078e0204 */
[--C-:B------:R-:W-:Y:S01]  /*2230*/  IMAD.IADD R78, R78, 0x1, R4.reuse ;  /* 0x000000014e4e7824 */ /* 0x100fe200078e0204 */
[----:B------:R-:W-:Y:S01]  /*2240*/  STS [R29+0xc], R74 ;  /* 0x00000c4a1d007388 */ /* 0x000fe20000000800 */
        /* <DEDUP_REMOVED lines=36> */
[----:B------:R-:W-:-:S03]  /*2490*/  IMAD.IADD R103, R103, 0x1, R4 ;  /* 0x0000000167677824 */ /* 0x000fc600078e0204 */
[----:B------:R-:W-:Y:S04]  /*24a0*/  STS [R29+0x40], R114 ;  /* 0x000040721d007388 */ /* 0x000fe80000000800 */
        /* <DEDUP_REMOVED lines=15> */
[----:B------:R-:W-:Y:S01]  /*25a0*/  STS [R29+0x80], R103 ;  /* 0x000080671d007388 */ /* 0x000fe20000000800 */
[----:B------:R-:W-:Y:S06]  /*25b0*/  BAR.SYNC.DEFER_BLOCKING 0x0 ;  /* 0x0000000000007b1d */ /* 0x000fec0000010000 */
[----:B------:R-:W0:Y:S04]  /*25c0*/  LDS.U16 R5, [R34] ;  /* 0x0000000022057984 */ /* 0x000e280000000400 */
[----:B------:R-:W1:Y:S04]  /*25d0*/  LDS.U16 R36, [R36] ;  /* 0x0000000024247984 */ /* 0x000e680000000400 */
[----:B------:R-:W2:Y:S04]  /*25e0*/  LDS.U16 R38, [R38] ;  /* 0x0000000026267984 */ /* 0x000ea80000000400 */
[----:B------:R-:W3:Y:S04]  /*25f0*/  LDS.U16 R40, [R40] ;  /* 0x0000000028287984 */ /* 0x000ee80000000400 */
[----:B------:R-:W4:Y:S04]  /*2600*/  LDS.U16 R42, [R42] ;  /* 0x000000002a2a7984 */ /* 0x000f280000000400 */
[----:B------:R-:W5:Y:S04]  /*2610*/  LDS.U16 R44, [R44] ;  /* 0x000000002c2c7984 */ /* 0x000f680000000400 */
[----:B------:R-:W5:Y:S04]  /*2620*/  LDS.U16 R46, [R46] ;  /* 0x000000002e2e7984 */ /* 0x000f680000000400 */
[----:B------:R-:W5:Y:S04]  /*2630*/  LDS.U16 R48, [R48] ;  /* 0x0000000030307984 */ /* 0x000f680000000400 */
[----:B------:R-:W5:Y:S04]  /*2640*/  LDS.U16 R50, [R50] ;  /* 0x0000000032327984 */ /* 0x000f680000000400 */
[----:B------:R-:W5:Y:S04]  /*2650*/  LDS.U16 R52, [R52] ;  /* 0x0000000034347984 */ /* 0x000f680000000400 */
[----:B------:R-:W5:Y:S01]  /*2660*/  LDS.U16 R54, [R54] ;  /* 0x0000000036367984 */ /* 0x000f620000000400 */
[----:B0-----:R-:W-:-:S03]  /*2670*/  IMAD.IADD R5, R32, 0x1, R5 ;  /* 0x0000000120057824 */ /* 0x001fc600078e0205 */
[----:B------:R-:W0:Y:S01]  /*2680*/  LDS.U16 R56, [R56] ;  /* 0x0000000038387984 */ /* 0x000e220000000400 */
[----:B-1----:R-:W-:-:S03]  /*2690*/  IMAD.IADD R36, R37, 0x1, R36 ;  /* 0x0000000125247824 */ /* 0x002fc600078e0224 */
[----:B------:R-:W1:Y:S01]  /*26a0*/  LDS.U16 R58, [R58] ;  /* 0x000000003a3a7984 */ /* 0x000e620000000400 */
[----:B--2---:R-:W-:-:S03]  /*26b0*/  IMAD.IADD R38, R39, 0x1, R38 ;  /* 0x0000000127267824 */ /* 0x004fc600078e0226 */
[----:B------:R-:W2:Y:S01]  /*26c0*/  LDS.U16 R60, [R60] ;  /* 0x000000003c3c7984 */ /* 0x000ea20000000400 */
[----:B---3--:R-:W-:-:S03]  /*26d0*/  IMAD.IADD R40, R41, 0x1, R40 ;  /* 0x0000000129287824 */ /* 0x008fc600078e0228 */
[----:B------:R-:W3:Y:S01]  /*26e0*/  LDS.U16 R62, [R62] ;  /* 0x000000003e3e7984 */ /* 0x000ee20000000400 */
[----:B----4-:R-:W-:-:S03]  /*26f0*/  IMAD.IADD R42, R43, 0x1, R42 ;  /* 0x000000012b2a7824 */ /* 0x010fc600078e022a */
[----:B------:R-:W4:Y:S01]  /*2700*/  LDS.U16 R64, [R64] ;  /* 0x0000000040407984 */ /* 0x000f220000000400 */
[----:B-----5:R-:W-:-:S03]  /*2710*/  IMAD.IADD R44, R45, 0x1, R44 ;  /* 0x000000012d2c7824 */ /* 0x020fc600078e022c */
[----:B------:R-:W5:Y:S01]  /*2720*/  LDS.U16 R66, [R66] ;  /* 0x0000000042427984 */ /* 0x000f620000000400 */
[----:B------:R-:W-:-:S03]  /*2730*/  IMAD.IADD R46, R47, 0x1, R46 ;  /* 0x000000012f2e7824 */ /* 0x000fc600078e022e */
[----:B------:R-:W5:Y:S01]  /*2740*/  LDS.U16 R68, [R68] ;  /* 0x0000000044447984 */ /* 0x000f620000000400 */
[----:B------:R-:W-:-:S03]  /*2750*/  IMAD.IADD R48, R49, 0x1, R48 ;  /* 0x0000000131307824 */ /* 0x000fc600078e0230 */
[----:B------:R-:W5:Y:S01]  /*2760*/  LDS.U16 R70, [R70] ;  /* 0x0000000046467984 */ /* 0x000f620000000400 */
[----:B------:R-:W-:Y:S02]  /*2770*/  IMAD.IADD R50, R51, 0x1, R50 ;  /* 0x0000000133327824 */ /* 0x000fe400078e0232 */
[----:B------:R-:W-:Y:S02]  /*2780*/  IMAD.IADD R52, R53, 0x1, R52 ;  /* 0x0000000135347824 */ /* 0x000fe400078e0234 */
[----:B------:R-:W-:Y:S02]  /*2790*/  IMAD.IADD R54, R55, 0x1, R54 ;  /* 0x0000000137367824 */ /* 0x000fe400078e0236 */
[----:B0-----:R-:W-:Y:S02]  /*27a0*/  IMAD.IADD R56, R57, 0x1, R56 ;  /* 0x0000000139387824 */ /* 0x001fe400078e0238 */
[----:B-1----:R-:W-:Y:S02]  /*27b0*/  IMAD.IADD R58, R59, 0x1, R58 ;  /* 0x000000013b3a7824 */ /* 0x002fe400078e023a */
[----:B--2---:R-:W-:-:S02]  /*27c0*/  IMAD.IADD R60, R61, 0x1, R60 ;  /* 0x000000013d3c7824 */ /* 0x004fc400078e023c */
[----:B---3--:R-:W-:Y:S02]  /*27d0*/  IMAD.IADD R62, R63, 0x1, R62 ;  /* 0x000000013f3e7824 */ /* 0x008fe400078e023e */
[----:B----4-:R-:W-:Y:S02]  /*27e0*/  IMAD.IADD R64, R65, 0x1, R64 ;  /* 0x0000000141407824 */ /* 0x010fe400078e0240 */
[----:B-----5:R-:W-:Y:S02]  /*27f0*/  IMAD.IADD R66, R67, 0x1, R66 ;  /* 0x0000000143427824 */ /* 0x020fe400078e0242 */
[----:B------:R-:W-:Y:S02]  /*2800*/  IMAD.IADD R68, R69, 0x1, R68 ;  /* 0x0000000145447824 */ /* 0x000fe400078e0244 */
[----:B------:R-:W-:Y:S01]  /*2810*/  IMAD.IADD R70, R71, 0x1, R70 ;  /* 0x0000000147467824 */ /* 0x000fe200078e0246 */
[----:B------:R-:W-:Y:S06]  /*2820*/  BAR.SYNC.DEFER_BLOCKING 0x0 ;  /* 0x0000000000007b1d */ /* 0x000fec0000010000 */
[----:B------:R-:W-:Y:S05]  /*2830*/  BRA.U UP0, `(.L_x_217) ;  /* 0x0000000100f87547 */ /* 0x000fea000b800000 */
[----:B------:R-:W-:Y:S01]  /*2840*/  LEA R5, R5, UR4, 0x2 ;  /* 0x0000000405057c11 */ /* 0x000fe2000f8e10ff */
[----:B------:R-:W-:Y:S01]  /*2850*/  UIADD3 UR7, UPT, UPT, UR7, 0x6, URZ ;  /* 0x0000000607077890 */ /* 0x000fe2000fffe0ff */
[----:B------:R-:W-:Y:S01]  /*2860*/  LEA R4, R36, UR4, 0x2 ;  /* 0x0000000424047c11 */ /* 0x000fe2000f8e10ff */
[----:B------:R-:W-:Y:S01]  /*2870*/  UIADD3 UR5, UPT, UPT, UR5, -0x6, URZ ;  /* 0xfffffffa05057890 */ /* 0x000fe2000fffe0ff */
[----:B------:R-:W-:Y:S01]  /*2880*/  LEA R7, R38, UR4, 0x2 ;  /* 0x0000000426077c11 */ /* 0x000fe2000f8e10ff */
[----:B------:R0:W-:Y:S01]  /*2890*/  STS [R5], R2 ;  /* 0x0000000205007388 */ /* 0x0001e20000000800 */
[----:B------:R-:W-:Y:S02]  /*28a0*/  LEA R6, R40, UR4, 0x2 ;  /* 0x0000000428067c11 */ /* 0x000fe4000f8e10ff */
[----:B------:R-:W-:Y:S01]  /*28b0*/  LEA R9, R42, UR4, 0x2 ;  /* 0x000000042a097c11 */ /* 0x000fe2000f8e10ff */
[----:B------:R1:W-:Y:S01]  /*28c0*/  STS [R4], R3 ;  /* 0x0000000304007388 */ /* 0x0003e20000000800 */
[----:B------:R-:W-:-:S02]  /*28d0*/  LEA R8, R44, UR4, 0x2 ;  /* 0x000000042c087c11 */ /* 0x000fc4000f8e10ff */
[----:B------:R-:W-:Y:S01]  /*28e0*/  LEA R11, R46, UR4, 0x2 ;  /* 0x000000042e0b7c11 */ /* 0x000fe2000f8e10ff */
[----:B------:R2:W-:Y:S01]  /*28f0*/  STS [R7], R12 ;  /* 0x0000000c07007388 */ /* 0x0005e20000000800 */
[----:B------:R-:W-:Y:S02]  /*2900*/  LEA R10, R48, UR4, 0x2 ;  /* 0x00000004300a7c11 */ /* 0x000fe4000f8e10ff */
[----:B0-----:R-:W-:Y:S01]  /*2910*/  LEA R5, R50, UR4, 0x2 ;  /* 0x0000000432057c11 */ /* 0x001fe2000f8e10ff */
[----:B------:R0:W-:Y:S01]  /*2920*/  STS [R6], R13 ;  /* 0x0000000d06007388 */ /* 0x0001e20000000800 */
[----:B------:R-:W-:Y:S02]  /*2930*/  LEA R2, R52, UR4, 0x2 ;  /* 0x0000000434027c11 */ /* 0x000fe4000f8e10ff */
[----:B-1----:R-:W-:Y:S01]  /*2940*/  LEA R3, R54, UR4, 0x2 ;  /* 0x0000000436037c11 */ /* 0x002fe2000f8e10ff */
[----:B------:R1:W-:Y:S01]  /*2950*/  STS [R9], R14 ;  /* 0x0000000e09007388 */ /* 0x0003e20000000800 */
[----:B------:R-:W-:-:S02]  /*2960*/  LEA R4, R56, UR4, 0x2 ;  /* 0x0000000438047c11 */ /* 0x000fc4000f8e10ff */
[----:B--2---:R-:W-:Y:S01]  /*2970*/  LEA R7, R58, UR4, 0x2 ;  /* 0x000000043a077c11 */ /* 0x004fe2000f8e10ff */
[----:B------:R2:W-:Y:S01]  /*2980*/  STS [R8], R15 ;  /* 0x0000000f08007388 */ /* 0x0005e20000000800 */
[----:B0-----:R-:W-:-:S03]  /*2990*/  LEA R6, R60, UR4, 0x2 ;  /* 0x000000043c067c11 */ /* 0x001fc6000f8e10ff */
[----:B------:R0:W-:Y:S01]  /*29a0*/  STS [R11], R16 ;  /* 0x000000100b007388 */ /* 0x0001e20000000800 */
[----:B-1----:R-:W-:-:S03]  /*29b0*/  LEA R9, R62, UR4, 0x2 ;  /* 0x000000043e097c11 */ /* 0x002fc6000f8e10ff */
[----:B------:R-:W-:Y:S01]  /*29c0*/  STS [R10], R17 ;  /* 0x000000110a007388 */ /* 0x000fe20000000800 */
[----:B--2---:R-:W-:-:S03]  /*29d0*/  LEA R8, R64, UR4, 0x2 ;  /* 0x0000000440087c11 */ /* 0x004fc6000f8e10ff */
[----:B------:R1:W-:Y:S01]  /*29e0*/  STS [R5], R18 ;  /* 0x0000001205007388 */ /* 0x0003e20000000800 */
[----:B0-----:R-:W-:-:S03]  /*29f0*/  LEA R11, R68, UR4, 0x2 ;  /* 0x00000004440b7c11 */ /* 0x001fc6000f8e10ff */
[----:B------:R0:W-:Y:S04]  /*2a00*/  STS [R2], R19 ;  /* 0x0000001302007388 */ /* 0x0001e80000000800 */
[----:B------:R2:W-:Y:S01]  /*2a10*/  STS [R3], R20 ;  /* 0x0000001403007388 */ /* 0x0005e20000000800 */
[----:B-1----:R-:W-:-:S03]  /*2a20*/  LEA R5, R66, UR4, 0x2 ;  /* 0x0000000442057c11 */ /* 0x002fc6000f8e10ff */
[----:B------:R2:W-:Y:S01]  /*2a30*/  STS [R4], R21 ;  /* 0x0000001504007388 */ /* 0x0005e20000000800 */
[----:B0-----:R-:W-:-:S03]  /*2a40*/  LEA R19, R70, UR4, 0x2 ;  /* 0x0000000446137c11 */ /* 0x001fc6000f8e10ff */
[----:B------:R2:W-:Y:S04]  /*2a50*/  STS [R7], R22 ;  /* 0x0000001607007388 */ /* 0x0005e80000000800 */
[----:B------:R2:W-:Y:S04]  /*2a60*/  STS [R6], R23 ;  /* 0x0000001706007388 */ /* 0x0005e80000000800 */
[----:B------:R2:W-:Y:S04]  /*2a70*/  STS [R9], R24 ;  /* 0x0000001809007388 */ /* 0x0005e80000000800 */
[----:B------:R2:W-:Y:S04]  /*2a80*/  STS [R8], R25 ;  /* 0x0000001908007388 */ /* 0x0005e80000000800 */
[----:B------:R2:W-:Y:S04]  /*2a90*/  STS [R5], R26 ;  /* 0x0000001a05007388 */ /* 0x0005e80000000800 */
[----:B------:R2:W-:Y:S04]  /*2aa0*/  STS [R11], R28 ;  /* 0x0000001c0b007388 */ /* 0x0005e80000000800 */
[----:B------:R2:W-:Y:S01]  /*2ab0*/  STS [R19], R30 ;  /* 0x0000001e13007388 */ /* 0x0005e20000000800 */
[----:B------:R-:W-:Y:S06]  /*2ac0*/  BAR.SYNC.DEFER_BLOCKING 0x0 ;  /* 0x0000000000007b1d */ /* 0x000fec0000010000 */
[----:B------:R2:W0:Y:S04]  /*2ad0*/  LDS R2, [R33] ;  /* 0x0000000021027984 */ /* 0x0004280000000800 */
[----:B------:R2:W1:Y:S04]  /*2ae0*/  LDS R3, [R33+0x4] ;  /* 0x0000040021037984 */ /* 0x0004680000000800 */
[----:B------:R2:W3:Y:S04]  /*2af0*/  LDS R12, [R33+0x8] ;  /* 0x00000800210c7984 */ /* 0x0004e80000000800 */
[----:B------:R2:W4:Y:S04]  /*2b00*/  LDS R13, [R33+0xc] ;  /* 0x00000c00210d7984 */ /* 0x0005280000000800 */
[----:B------:R2:W0:Y:S04]  /*2b10*/  LDS R14, [R33+0x10] ;  /* 0x00001000210e7984 */ /* 0x0004280000000800 */
        /* <DEDUP_REMOVED lines=13> */
[----:B------:R2:W0:Y:S01]  /*2bf0*/  LDS R30, [R33+0x48] ;  /* 0x00004800211e7984 */ /* 0x0004220000000800 */
[----:B------:R-:W-:Y:S06]  /*2c00*/  BAR.SYNC.DEFER_BLOCKING 0x0 ;  /* 0x0000000000007b1d */ /* 0x000fec0000010000 */
[----:B-1-34-:R-:W-:Y:S05]  /*2c10*/  BRA `(.L_x_218) ;  /* 0xffffffdc00607947 */ /* 0x01afea000383ffff */
.L_x_217:
[----:B------:R-:W-:Y:S01]  /*2c20*/  LEA R5, R5, UR4, 0x2 ;  /* 0x0000000405057c11 */ /* 0x000fe2000f8e10ff */
[----:B------:R-:W-:Y:S01]  /*2c30*/  IMAD R33, R0, -0x48, R33 ;  /* 0xffffffb800217824 */ /* 0x000fe200078e0221 */
[----:B------:R-:W-:Y:S01]  /*2c40*/  LEA R36, R36, UR4, 0x2 ;  /* 0x0000000424247c11 */ /* 0x000fe2000f8e10ff */
[----:B------:R-:W-:Y:S01]  /*2c50*/  VIADD R8, R0, 0x100 ;  /* 0x0000010000087836 */ /* 0x000fe20000000000 */
[----:B------:R-:W-:Y:S01]  /*2c60*/  LEA R7, R38, UR4, 0x2 ;  /* 0x0000000426077c11 */ /* 0x000fe2000f8e10ff */
[----:B------:R0:W-:Y:S01]  /*2c70*/  STS [R5], R2 ;  /* 0x0000000205007388 */ /* 0x0001e20000000800 */
[----:B------:R-:W-:Y:S01]  /*2c80*/  LEA R40, R40, UR4, 0x2 ;  /* 0x0000000428287c11 */ /* 0x000fe2000f8e10ff */
[----:B------:R-:W-:Y:S01]  /*2c90*/  VIADD R10, R0, 0x200 ;  /* 0x00000200000a7836 */ /* 0x000fe20000000000 */
        /* <DEDUP_REMOVED lines=11> */
[----:B------:R-:W-:Y:S01]  /*2d50*/  LEA R56, R56, UR4, 0x2 ;  /* 0x0000000438387c11 */ /* 0x000fe2000f8e10ff */
[----:B--2---:R-:W-:Y:S01]  /*2d60*/  VIADD R12, R0, 0x300 ;  /* 0x00000300000c7836 */ /* 0x004fe20000000000 */
[----:B------:R-:W-:Y:S01]  /*2d70*/  LEA R7, R58, UR4, 0x2 ;  /* 0x000000043a077c11 */ /* 0x000fe2000f8e10ff */
[----:B------:R2:W-:Y:S01]  /*2d80*/  STS [R44], R15 ;  /* 0x0000000f2c007388 */ /* 0x0005e20000000800 */
[----:B------:R-:W-:-:S02]  /*2d90*/  LEA R60, R60, UR4, 0x2 ;  /* 0x000000043c3c7c11 */ /* 0x000fc4000f8e10ff */
[----:B------:R-:W-:Y:S01]  /*2da0*/  LEA R64, R64, UR4, 0x2 ;  /* 0x0000000440407c11 */ /* 0x000fe2000f8e10ff */
[----:B------:R3:W-:Y:S01]  /*2db0*/  STS [R11], R16 ;  /* 0x000000100b007388 */ /* 0x0007e20000000800 */
[----:B0-----:R-:W-:Y:S02]  /*2dc0*/  LEA R13, R68, UR4, 0x2 ;  /* 0x00000004440d7c11 */ /* 0x001fe4000f8e10ff */
[----:B-1----:R-:W-:Y:S01]  /*2dd0*/  LEA R9, R62, UR4, 0x2 ;  /* 0x000000043e097c11 */ /* 0x002fe2000f8e10ff */
[----:B------:R-:W-:Y:S01]  /*2de0*/  STS [R48], R17 ;  /* 0x0000001130007388 */ /* 0x000fe20000000800 */
[----:B--2---:R-:W-:-:S03]  /*2df0*/  LEA R15, R70, UR4, 0x2 ;  /* 0x00000004460f7c11 */ /* 0x004fc6000f8e10ff */
[----:B------:R-:W-:Y:S01]  /*2e00*/  STS [R5], R18 ;  /* 0x0000001205007388 */ /* 0x000fe20000000800 */
[----:B---3--:R-:W-:Y:S01]  /*2e10*/  LEA R11, R66, UR4, 0x2 ;  /* 0x00000004420b7c11 */ /* 0x008fe2000f8e10ff */
[----:B------:R-:W0:Y:S02]  /*2e20*/  LDCU.64 UR4, c[0x0][0x3a0] ;  /* 0x00007400ff0477ac */ /* 0x000e240008000a00 */
[----:B------:R-:W-:Y:S04]  /*2e30*/  STS [R52], R19 ;  /* 0x0000001334007388 */ /* 0x000fe80000000800 */
[----:B------:R1:W-:Y:S04]  /*2e40*/  STS [R3], R20 ;  /* 0x0000001403007388 */ /* 0x0003e80000000800 */
[----:B------:R-:W-:Y:S04]  /*2e50*/  STS [R56], R21 ;  /* 0x0000001538007388 */ /* 0x000fe80000000800 */
[----:B------:R-:W-:Y:S01]  /*2e60*/  STS [R7], R22 ;  /* 0x0000001607007388 */ /* 0x000fe20000000800 */
[----:B-1----:R-:W1:Y:S03]  /*2e70*/  LDC.64 R2, c[0x0][0x388] ;  /* 0x0000e200ff027b82 */ /* 0x002e660000000a00 */
[----:B------:R-:W-:Y:S01]  /*2e80*/  STS [R60], R23 ;  /* 0x000000173c007388 */ /* 0x000fe20000000800 */
[----:B0-----:R-:W-:-:S02]  /*2e90*/  ISETP.GE.U32.AND P4, PT, R0, UR4, PT ;  /* 0x0000000400007c0c */ /* 0x001fc4000bf86070 */
[----:B------:R-:W-:Y:S01]  /*2ea0*/  ISETP.GE.U32.AND P1, PT, R8, UR4, PT ;  /* 0x0000000408007c0c */ /* 0x000fe2000bf26070 */
[----:B------:R-:W-:Y:S01]  /*2eb0*/  STS [R9], R24 ;  /* 0x0000001809007388 */ /* 0x000fe20000000800 */
[----:B------:R-:W-:Y:S02]  /*2ec0*/  ISETP.GE.U32.AND.EX P4, PT, RZ, UR5, PT, P4 ;  /* 0x00000005ff007c0c */ /* 0x000fe4000bf86140 */
[----:B------:R-:W-:Y:S01]  /*2ed0*/  ISETP.GE.U32.AND.EX P1, PT, RZ, UR5, PT, P1 ;  /* 0x00000005ff007c0c */ /* 0x000fe2000bf26110 */
[----:B------:R-:W-:Y:S01]  /*2ee0*/  STS [R64], R25 ;  /* 0x0000001940007388 */ /* 0x000fe20000000800 */
[----:B------:R-:W-:-:S03]  /*2ef0*/  ISETP.GE.U32.AND P2, PT, R10, UR4, PT ;  /* 0x000000040a007c0c */ /* 0x000fc6000bf46070 */
[----:B------:R0:W-:Y:S01]  /*2f00*/  STS [R11], R26 ;  /* 0x0000001a0b007388 */ /* 0x0001e20000000800 */
[----:B------:R-:W-:-:S03]  /*2f10*/  ISETP.GE.U32.AND.EX P2, PT, RZ, UR5, PT, P2 ;  /* 0x00000005ff007c0c */ /* 0x000fc6000bf46120 */
[----:B------:R-:W-:Y:S04]  /*2f20*/  STS [R13], R28 ;  /* 0x0000001c0d007388 */ /* 0x000fe80000000800 */
[----:B------:R2:W-:Y:S01]  /*2f30*/  STS [R15], R30 ;  /* 0x0000001e0f007388 */ /* 0x0005e20000000800 */
[----:B------:R-:W-:Y:S02]  /*2f40*/  @!P1 IMAD.MOV.U32 R10, RZ, RZ, -0x1 ;  /* 0xffffffffff0a9424 */ /* 0x000fe400078e00ff */
[----:B0-----:R-:W-:Y:S01]  /*2f50*/  @!P4 IMAD.MOV.U32 R11, RZ, RZ, -0x1 ;  /* 0xffffffffff0bc424 */ /* 0x001fe200078e00ff */
[----:B------:R-:W-:Y:S01]  /*2f60*/  BAR.SYNC.DEFER_BLOCKING 0x0 ;  /* 0x0000000000007b1d */ /* 0x000fe20000010000 */
[----:B-1----:R-:W-:-:S04]  /*2f70*/  IMAD.WIDE.U32 R2, R0, 0x4, R2 ;  /* 0x0000000400027825 */ /* 0x002fc800078e0002 */
[----:B--2---:R-:W-:Y:S01]  /*2f80*/  @!P2 IMAD.MOV.U32 R15, RZ, RZ, -0x1 ;  /* 0xffffffffff0fa424 */ /* 0x004fe200078e00ff */
[----:B------:R-:W0:Y:S04]  /*2f90*/  LDS R4, [R33] ;  /* 0x0000000021047984 */ /* 0x000e280000000800 */
[----:B------:R-:W1:Y:S04]  /*2fa0*/  LDS R5, [R33+0x400] ;  /* 0x0004000021057984 */ /* 0x000e680000000800 */
[----:B------:R-:W2:Y:S04]  /*2fb0*/  LDS R6, [R33+0x800] ;  /* 0x0008000021067984 */ /* 0x000ea80000000800 */
[----:B------:R-:W3:Y:S04]  /*2fc0*/  LDS R7, [R33+0xc00] ;  /* 0x000c000021077984 */ /* 0x000ee80000000800 */
[----:B------:R-:W-:Y:S04]  /*2fd0*/  LDS R9, [R33+0x1400] ;  /* 0x0014000021097984 */ /* 0x000fe80000000800 */
[----:B------:R-:W4:Y:S01]  /*2fe0*/  LDS R8, [R33+0x1000] ;  /* 0x0010000021087984 */ /* 0x000f220000000800 */
[----:B0-----:R-:W-:-:S04]  /*2ff0*/  @!P4 ISETP.GT.AND P0, PT, R4, -0x1, PT ;  /* 0xffffffff0400c80c */ /* 0x001fc80003f04270 */
[----:B------:R-:W-:Y:S02]  /*3000*/  @!P4 SEL R11, R11, 0x80000000, P0 ;  /* 0x800000000b0bc807 */ /* 0x000fe40000000000 */
[----:B------:R-:W-:Y:S01]  /*3010*/  ISETP.GE.U32.AND P0, PT, R12, UR4, PT ;  /* 0x000000040c007c0c */ /* 0x000fe2000bf06070 */
[C---:B------:R-:W-:Y:S01]  /*3020*/  VIADD R12, R0.reuse, 0x500 ;  /* 0x00000500000c7836 */ /* 0x040fe20000000000 */
[----:B------:R-:W-:Y:S02]  /*3030*/  @!P4 LOP3.LUT R11, R11, R4, RZ, 0x3c, !PT ;  /* 0x000000040b0bc212 */ /* 0x000fe400078e3cff */
[----:B------:R-:W-:Y:S02]  /*3040*/  LOP3.LUT R4, R0, 0x400, RZ, 0xfc, !PT ;  /* 0x0000040000047812 */ /* 0x000fe400078efcff */
[----:B------:R-:W-:Y:S01]  /*3050*/  ISETP.GE.U32.AND.EX P0, PT, RZ, UR5, PT, P0 ;  /* 0x00000005ff007c0c */ /* 0x000fe2000bf06100 */
[----:B------:R0:W-:Y:S01]  /*3060*/  @!P4 STG.E desc[UR8][R2.64], R11 ;  /* 0x0000000b0200c986 */ /* 0x0001e2000c101908 */
[----:B-1----:R-:W-:-:S02]  /*3070*/  @!P1 ISETP.GT.AND P3, PT, R5, -0x1, PT ;  /* 0xffffffff0500980c */ /* 0x002fc40003f64270 */
[----:B------:R-:W-:Y:S02]  /*3080*/  ISETP.GE.U32.AND P6, PT, R4, UR4, PT ;  /* 0x0000000404007c0c */ /* 0x000fe4000bfc6070 */
[----:B------:R-:W1:Y:S01]  /*3090*/  LDS R4, [R33+0x1800] ;  /* 0x0018000021047984 */ /* 0x000e620000000800 */
[----:B------:R-:W-:Y:S02]  /*30a0*/  @!P1 SEL R10, R10, 0x80000000, P3 ;  /* 0x800000000a0a9807 */ /* 0x000fe40001800000 */
[----:B--2---:R-:W-:Y:S02]  /*30b0*/  @!P2 ISETP.GT.AND P5, PT, R6, -0x1, PT ;  /* 0xffffffff0600a80c */ /* 0x004fe40003fa4270 */
[----:B------:R-:W-:Y:S01]  /*30c0*/  @!P1 LOP3.LUT R13, R10, R5, RZ, 0x3c, !PT ;  /* 0x000000050a0d9212 */ /* 0x000fe200078e3cff */
[----:B------:R-:W-:Y:S01]  /*30d0*/  VIADD R10, R0, 0x600 ;  /* 0x00000600000a7836 */ /* 0x000fe20000000000 */
[----:B------:R-:W-:Y:S01]  /*30e0*/  ISETP.GE.U32.AND P3, PT, R12, UR4, PT ;  /* 0x000000040c007c0c */ /* 0x000fe2000bf66070 */
[----:B------:R-:W-:Y:S01]  /*30f0*/  @!P0 IMAD.MOV.U32 R12, RZ, RZ, -0x1 ;  /* 0xffffffffff0c8424 */ /* 0x000fe200078e00ff */
[----:B------:R-:W-:Y:S01]  /*3100*/  ISETP.GE.U32.AND.EX P4, PT, RZ, UR5, PT, P6 ;  /* 0x00000005ff007c0c */ /* 0x000fe2000bf86160 */
[----:B------:R-:W2:Y:S01]  /*3110*/  LDS R5, [R33+0x1c00] ;  /* 0x001c000021057984 */ /* 0x000ea20000000800 */
[----:B------:R-:W-:-:S02]  /*3120*/  @!P2 SEL R15, R15, 0x80000000, P5 ;  /* 0x800000000f0fa807 */ /* 0x000fc40002800000 */
[----:B---3--:R-:W-:Y:S01]  /*3130*/  @!P0 ISETP.GT.AND P6, PT, R7, -0x1, PT ;  /* 0xffffffff0700880c */ /* 0x008fe20003fc4270 */
[----:B------:R3:W-:Y:S01]  /*3140*/  @!P1 STG.E desc[UR8][R2.64+0x400], R13 ;  /* 0x0004000d02009986 */ /* 0x0007e2000c101908 */
[----:B------:R-:W-:Y:S02]  /*3150*/  ISETP.GE.U32.AND.EX P3, PT, RZ, UR5, PT, P3 ;  /* 0x00000005ff007c0c */ /* 0x000fe4000bf66130 */
[----:B------:R-:W-:Y:S02]  /*3160*/  @!P2 LOP3.LUT R15, R15, R6, RZ, 0x3c, !PT ;  /* 0x000000060f0fa212 */ /* 0x000fe400078e3cff */
[----:B------:R-:W-:Y:S01]  /*3170*/  ISETP.GE.U32.AND P5, PT, R10, UR4, PT ;  /* 0x000000040a007c0c */ /* 0x000fe2000bfa6070 */
[----:B------:R-:W5:Y:S01]  /*3180*/  LDS R6, [R33+0x2000] ;  /* 0x0020000021067984 */ /* 0x000f620000000800 */
[----:B------:R-:W-:Y:S01]  /*3190*/  @!P0 SEL R10, R12, 0x80000000, P6 ;  /* 0x800000000c0a8807 */ /* 0x000fe20003000000 */
[----:B------:R-:W-:Y:S01]  /*31a0*/  @!P4 IMAD.MOV.U32 R14, RZ, RZ, -0x1 ;  /* 0xffffffffff0ec424 */ /* 0x000fe200078e00ff */
[----:B------:R-:W-:Y:S01]  /*31b0*/  ISETP.GE.U32.AND.EX P1, PT, RZ, UR5, PT, P5 ;  /* 0x00000005ff007c0c */ /* 0x000fe2000bf26150 */
[----:B------:R3:W-:Y:S01]  /*31c0*/  @!P2 STG.E desc[UR8][R2.64+0x800], R15 ;  /* 0x0008000f0200a986 */ /* 0x0007e2000c101908 */
[----:B0-----:R-:W-:Y:S01]  /*31d0*/  @!P0 LOP3.LUT R11, R10, R7, RZ, 0x3c, !PT ;  /* 0x000000070a0b8212 */ /* 0x001fe200078e3cff */
[----:B------:R-:W-:Y:S01]  /*31e0*/  VIADD R10, R0, 0x700 ;  /* 0x00000700000a7836 */ /* 0x000fe20000000000 */
[----:B----4-:R-:W-:Y:S01]  /*31f0*/  @!P4 ISETP.GT.AND P5, PT, R8, -0x1, PT ;  /* 0xffffffff0800c80c */ /* 0x010fe20003fa4270 */
[----:B------:R-:W0:Y:S01]  /*3200*/  LDS R7, [R33+0x2400] ;  /* 0x0024000021077984 */ /* 0x000e220000000800 */
[----:B------:R-:W-:Y:S01]  /*3210*/  @!P3 IMAD.MOV.U32 R16, RZ, RZ, -0x1 ;  /* 0xffffffffff10b424 */ /* 0x000fe200078e00ff */
[----:B------:R-:W-:-:S02]  /*3220*/  @!P3 ISETP.GT.AND P6, PT, R9, -0x1, PT ;  /* 0xffffffff0900b80c */ /* 0x000fc40003fc4270 */
[----:B------:R-:W-:Y:S01]  /*3230*/  ISETP.GE.U32.AND P2, PT, R10, UR4, PT ;  /* 0x000000040a007c0c */ /* 0x000fe2000bf46070 */
[----:B------:R4:W-:Y:S01]  /*3240*/  @!P0 STG.E desc[UR8][R2.64+0xc00], R11 ;  /* 0x000c000b02008986 */ /* 0x0009e2000c101908 */
[----:B------:R-:W-:Y:S02]  /*3250*/  @!P3 SEL R10, R16, 0x80000000, P6 ;  /* 0x80000000100ab807 */ /* 0x000fe40003000000 */
[----:B------:R-:W-:Y:S02]  /*3260*/  LOP3.LUT R12, R0, 0x800, RZ, 0xfc, !PT ;  /* 0x00000800000c7812 */ /* 0x000fe400078efcff */
[----:B---3--:R-:W-:Y:S02]  /*3270*/  @!P4 SEL R13, R14, 0x80000000, P5 ;  /* 0x800000000e0dc807 */ /* 0x008fe40002800000 */
[----:B------:R-:W-:Y:S01]  /*3280*/  @!P3 LOP3.LUT R15, R10, R9, RZ, 0x3c, !PT ;  /* 0x000000090a0fb212 */ /* 0x000fe200078e3cff */
[C---:B------:R-:W-:Y:S01]  /*3290*/  VIADD R9, R0.reuse, 0x900 ;  /* 0x0000090000097836 */ /* 0x040fe20000000000 */
[----:B------:R-:W-:Y:S01]  /*32a0*/  ISETP.GE.U32.AND.EX P2, PT, RZ, UR5, PT, P2 ;  /* 0x00000005ff007c0c */ /* 0x000fe2000bf46120 */
[----:B------:R-:W-:Y:S01]  /*32b0*/  VIADD R10, R0, 0xa00 ;  /* 0x00000a00000a7836 */ /* 0x000fe20000000000 */
[----:B------:R-:W-:Y:S01]  /*32c0*/  ISETP.GE.U32.AND P6, PT, R12, UR4, PT ;  /* 0x000000040c007c0c */ /* 0x000fe2000bfc6070 */
[----:B------:R-:W-:Y:S01]  /*32d0*/  @!P1 IMAD.MOV.U32 R12, RZ, RZ, -0x1 ;  /* 0xffffffffff0c9424 */ /* 0x000fe200078e00ff */
[----:B------:R-:W-:Y:S01]  /*32e0*/  @!P4 LOP3.LUT R13, R13, R8, RZ, 0x3c, !PT ;  /* 0x000000080d0dc212 */ /* 0x000fe200078e3cff */
[----:B------:R-:W-:Y:S01]  /*32f0*/  @!P3 STG.E desc[UR8][R2.64+0x1400], R15 ;  /* 0x0014000f0200b986 */ /* 0x000fe2000c101908 */
[----:B-1----:R-:W-:-:S02]  /*3300*/  @!P1 ISETP.GT.AND P5, PT, R4, -0x1, PT ;  /* 0xffffffff0400980c */ /* 0x002fc40003fa4270 */
[----:B------:R-:W-:Y:S01]  /*3310*/  ISETP.GE.U32.AND.EX P0, PT, RZ, UR5, PT, P6 ;  /* 0x00000005ff007c0c */ /* 0x000fe2000bf06160 */
[----:B------:R-:W1:Y:S01]  /*3320*/  LDS R8, [R33+0x2800] ;  /* 0x0028000021087984 */ /* 0x000e620000000800 */
[----:B------:R-:W-:Y:S02]  /*3330*/  ISETP.GE.U32.AND P6, PT, R9, UR4, PT ;  /* 0x0000000409007c0c */ /* 0x000fe4000bfc6070 */
[----:B------:R-:W-:Y:S01]  /*3340*/  @!P1 SEL R9, R12, 0x80000000, P5 ;  /* 0x800000000c099807 */ /* 0x000fe20002800000 */
[----:B------:R-:W-:Y:S01]  /*3350*/  VIADD R12, R0, 0xb00 ;  /* 0x00000b00000c7836 */ /* 0x000fe20000000000 */
[----:B------:R-:W-:Y:S01]  /*3360*/  ISETP.GE.U32.AND.EX P6, PT, RZ, UR5, PT, P6 ;  /* 0x00000005ff007c0c */ /* 0x000fe2000bfc6160 */
[----:B------:R3:W-:Y:S01]  /*3370*/  @!P4 STG.E desc[UR8][R2.64+0x1000], R13 ;  /* 0x0010000d0200c986 */ /* 0x0007e2000c101908 */
[----:B------:R-:W-:Y:S01]  /*3380*/  ISETP.GE.U32.AND P5, PT, R10, UR4, PT ;  /* 0x000000040a007c0c */ /* 0x000fe2000bfa6070 */
[----:B------:R-:W-:Y:S01]  /*3390*/  @!P2 IMAD.MOV.U32 R10, RZ, RZ, -0x1 ;  /* 0xffffffffff0aa424 */ /* 0x000fe200078e00ff */
[----:B----4-:R-:W-:-:S02]  /*33a0*/  @!P1 LOP3.LUT R11, R9, R4, RZ, 0x3c, !PT ;  /* 0x00000004090b9212 */ /* 0x010fc400078e3cff */
[----:B--2---:R-:W-:Y:S01]  /*33b0*/  @!P2 ISETP.GT.AND P3, PT, R5, -0x1, PT ;  /* 0xffffffff0500a80c */ /* 0x004fe20003f64270 */
[----:B------:R-:W2:Y:S01]  /*33c0*/  LDS R4, [R33+0x2c00] ;  /* 0x002c000021047984 */ /* 0x000ea20000000800 */
[----:B------:R-:W-:Y:S01]  /*33d0*/  @!P0 IMAD.MOV.U32 R14, RZ, RZ, -0x1 ;  /* 0xffffffffff0e8424 */ /* 0x000fe200078e00ff */
[----:B------:R-:W-:Y:S02]  /*33e0*/  ISETP.GE.U32.AND P4, PT, R12, UR4, PT ;  /* 0x000000040c007c0c */ /* 0x000fe4000bf86070 */
[----:B------:R4:W-:Y:S01]  /*33f0*/  @!P1 STG.E desc[UR8][R2.64+0x1800], R11 ;  /* 0x0018000b02009986 */ /* 0x0009e2000c101908 */
[----:B------:R-:W-:Y:S01]  /*3400*/  @!P2 SEL R10, R10, 0x80000000, P3 ;  /* 0x800000000a0aa807 */ /* 0x000fe20001800000 */
[----:B------:R-:W-:Y:S01]  /*3410*/  @!P6 IMAD.MOV.U32 R12, RZ, RZ, -0x1 ;  /* 0xffffffffff0ce424 */ /* 0x000fe200078e00ff */
[----:B-----5:R-:W-:Y:S01]  /*3420*/  @!P0 ISETP.GT.AND P1, PT, R6, -0x1, PT ;  /* 0xffffffff0600880c */ /* 0x020fe20003f24270 */
[----:B------:R-:W5:Y:S01]  /*3430*/  LDS R9, [R33+0x3000] ;  /* 0x0030000021097984 */ /* 0x000f620000000800 */
[----:B---3--:R-:W-:-:S02]  /*3440*/  @!P2 LOP3.LUT R13, R10, R5, RZ, 0x3c, !PT ;  /* 0x000000050a0da212 */ /* 0x008fc400078e3cff */
[----:B------:R-:W-:Y:S01]  /*3450*/  @!P0 SEL R5, R14, 0x80000000, P1 ;  /* 0x800000000e058807 */ /* 0x000fe20000800000 */
[C---:B------:R-:W-:Y:S01]  /*3460*/  VIADD R14, R0.reuse, 0xf00 ;  /* 0x00000f00000e7836 */ /* 0x040fe20000000000 */
[----:B0-----:R-:W-:Y:S01]  /*3470*/  @!P6 ISETP.GT.AND P3, PT, R7, -0x1, PT ;  /* 0xffffffff0700e80c */ /* 0x001fe20003f64270 */
[----:B------:R0:W-:Y:S01]  /*3480*/  @!P2 STG.E desc[UR8][R2.64+0x1c00], R13 ;  /* 0x001c000d0200a986 */ /* 0x0001e2000c101908 */
[----:B------:R-:W-:Y:S02]  /*3490*/  ISETP.GE.U32.AND.EX P5, PT, RZ, UR5, PT, P5 ;  /* 0x00000005ff007c0c */ /* 0x000fe4000bfa6150 */
[----:B----4-:R-:W-:Y:S01]  /*34a0*/  @!P0 LOP3.LUT R11, R5, R6, RZ, 0x3c, !PT ;  /* 0x00000006050b8212 */ /* 0x010fe200078e3cff */
[----:B------:R-:W-:Y:S01]  /*34b0*/  VIADD R5, R0, 0xd00 ;  /* 0x00000d0000057836 */ /* 0x000fe20000000000 */
[----:B------:R-:W-:Y:S01]  /*34c0*/  @!P6 SEL R6, R12, 0x80000000, P3 ;  /* 0x800000000c06e807 */ /* 0x000fe20001800000 */
[C---:B------:R-:W-:Y:S01]  /*34d0*/  VIADD R12, R0.reuse, 0xe00 ;  /* 0x00000e00000c7836 */ /* 0x040fe20000000000 */
[----:B------:R-:W-:Y:S01]  /*34e0*/  LOP3.LUT R10, R0, 0xc00, RZ, 0xfc, !PT ;  /* 0x00000c00000a7812 */ /* 0x000fe200078efcff */
[----:B------:R-:W-:Y:S01]  /*34f0*/  @!P0 STG.E desc[UR8][R2.64+0x2000], R11 ;  /* 0x0020000b02008986 */ /* 0x000fe2000c101908 */
[----:B------:R-:W-:-:S02]  /*3500*/  @!P6 LOP3.LUT R15, R6, R7, RZ, 0x3c, !PT ;  /* 0x00000007060fe212 */ /* 0x000fc400078e3cff */
[----:B------:R-:W-:Y:S01]  /*3510*/  ISETP.GE.U32.AND P3, PT, R5, UR4, PT ;  /* 0x0000000405007c0c */ /* 0x000fe2000bf66070 */
[----:B------:R-:W3:Y:S01]  /*3520*/  LDS R6, [R33+0x3800] ;  /* 0x0038000021067984 */ /* 0x000ee20000000800 */
[----:B------:R-:W-:Y:S01]  /*3530*/  ISETP.GE.U32.AND P1, PT, R10, UR4, PT ;  /* 0x000000040a007c0c */ /* 0x000fe2000bf26070 */
[----:B------:R-:W-:Y:S01]  /*3540*/  @!P5 IMAD.MOV.U32 R16, RZ, RZ, -0x1 ;  /* 0xffffffffff10d424 */ /* 0x000fe200078e00ff */
[----:B------:R-:W-:Y:S01]  /*3550*/  ISETP.GE.U32.AND.EX P2, PT, RZ, UR5, PT, P4 ;  /* 0x00000005ff007c0c */ /* 0x000fe2000bf46140 */
[----:B------:R-:W4:Y:S01]  /*3560*/  LDS R5, [R33+0x3400] ;  /* 0x0034000021057984 */ /* 0x000f220000000800 */
[----:B-1----:R-:W-:Y:S02]  /*3570*/  @!P5 ISETP.GT.AND P0, PT, R8, -0x1, PT ;  /* 0xffffffff0800d80c */ /* 0x002fe40003f04270 */
[----:B------:R-:W-:Y:S01]  /*3580*/  ISETP.GE.U32.AND.EX P1, PT, RZ, UR5, PT, P1 ;  /* 0x00000005ff007c0c */ /* 0x000fe2000bf26110 */
[----:B------:R-:W1:Y:S01]  /*3590*/  LDS R10, [R33+0x4000] ;  /* 0x00400000210a7984 */ /* 0x000e620000000800 */
[----:B0-----:R-:W-:-:S02]  /*35a0*/  @!P5 SEL R13, R16, 0x80000000, P0 ;  /* 0x80000000100dd807 */ /* 0x001fc40000000000 */
[----:B------:R-:W-:Y:S01]  /*35b0*/  ISETP.GE.U32.AND P0, PT, R12, UR4, PT ;  /* 0x000000040c007c0c */ /* 0x000fe2000bf06070 */
[----:B------:R-:W0:Y:S01]  /*35c0*/  LDS R7, [R33+0x3c00] ;  /* 0x003c000021077984 */ /* 0x000e220000000800 */
[----:B------:R-:W-:Y:S01]  /*35d0*/  @!P5 LOP3.LUT R13, R13, R8, RZ, 0x3c, !PT ;  /* 0x000000080d0dd212 */ /* 0x000fe200078e3cff */
[C---:B------:R-:W-:Y:S01]  /*35e0*/  VIADD R12, R0.reuse, 0x1100 ;  /* 0x00001100000c7836 */ /* 0x040fe20000000000 */
[----:B------:R-:W-:Y:S01]  /*35f0*/  LOP3.LUT R8, R0, 0x1000, RZ, 0xfc, !PT ;  /* 0x0000100000087812 */ /* 0x000fe200078efcff */
[----:B------:R-:W0:Y:S01]  /*3600*/  LDS R11, [R33+0x4400] ;  /* 0x00440000210b7984 */ /* 0x000e220000000800 */
[----:B------:R-:W-:Y:S01]  /*3610*/  @!P2 IMAD.MOV.U32 R17, RZ, RZ, -0x1 ;  /* 0xffffffffff11a424 */ /* 0x000fe200078e00ff */
[----:B------:R-:W-:Y:S02]  /*3620*/  ISETP.GE.U32.AND.EX P0, PT, RZ, UR5, PT, P0 ;  /* 0x00000005ff007c0c */ /* 0x000fe4000bf06100 */
[----:B------:R-:W-:Y:S01]  /*3630*/  @!P6 STG.E desc[UR8][R2.64+0x2400], R15 ;  /* 0x0024000f0200e986 */ /* 0x000fe2000c101908 */
[----:B--2---:R-:W-:-:S02]  /*3640*/  @!P2 ISETP.GT.AND P6, PT, R4, -0x1, PT ;  /* 0xffffffff0400a80c */ /* 0x004fc40003fc4270 */
[----:B------:R-:W-:Y:S01]  /*3650*/  ISETP.GE.U32.AND.EX P3, PT, RZ, UR5, PT, P3 ;  /* 0x00000005ff007c0c */ /* 0x000fe2000bf66130 */
[----:B------:R2:W-:Y:S01]  /*3660*/  @!P5 STG.E desc[UR8][R2.64+0x2800], R13 ;  /* 0x0028000d0200d986 */ /* 0x0005e2000c101908 */
[----:B------:R-:W-:Y:S01]  /*3670*/  ISETP.GE.U32.AND P5, PT, R8, UR4, PT ;  /* 0x0000000408007c0c */ /* 0x000fe2000bfa6070 */
[----:B------:R-:W-:Y:S01]  /*3680*/  @!P1 IMAD.MOV.U32 R8, RZ, RZ, -0x1 ;  /* 0xffffffffff089424 */ /* 0x000fe200078e00ff */
[----:B------:R-:W-:Y:S02]  /*3690*/  @!P2 SEL R17, R17, 0x80000000, P6 ;  /* 0x800000001111a807 */ /* 0x000fe40003000000 */
[----:B-----5:R-:W-:Y:S02]  /*36a0*/  @!P1 ISETP.GT.AND P6, PT, R9, -0x1, PT ;  /* 0xffffffff0900980c */ /* 0x020fe40003fc4270 */
[----:B------:R-:W-:Y:S02]  /*36b0*/  ISETP.GE.U32.AND P4, PT, R14, UR4, PT ;  /* 0x000000040e007c0c */ /* 0x000fe4000bf86070 */
[----:B------:R-:W-:-:S02]  /*36c0*/  @!P1 SEL R8, R8, 0x80000000, P6 ;  /* 0x8000000008089807 */ /* 0x000fc40003000000 */
[----:B------:R-:W-:Y:S01]  /*36d0*/  ISETP.GE.U32.AND.EX P5, PT, RZ, UR5, PT, P5 ;  /* 0x00000005ff007c0c */ /* 0x000fe2000bfa6150 */
[----:B--2---:R-:W-:Y:S01]  /*36e0*/  @!P0 IMAD.MOV.U32 R13, RZ, RZ, -0x1 ;  /* 0xffffffffff0d8424 */ /* 0x004fe200078e00ff */
[----:B------:R-:W-:Y:S02]  /*36f0*/  ISETP.GE.U32.AND.EX P4, PT, RZ, UR5, PT, P4 ;  /* 0x00000005ff007c0c */ /* 0x000fe4000bf86140 */
[----:B------:R-:W-:Y:S01]  /*3700*/  @!P1 LOP3.LUT R9, R8, R9, RZ, 0x3c, !PT ;  /* 0x0000000908099212 */ /* 0x000fe200078e3cff */
[----:B------:R-:W-:Y:S01]  /*3710*/  VIADD R8, R0, 0x1200 ;  /* 0x0000120000087836 */ /* 0x000fe20000000000 */
[----:B------:R-:W-:Y:S01]  /*3720*/  ISETP.GE.U32.AND P6, PT, R12, UR4, PT ;  /* 0x000000040c007c0c */ /* 0x000fe2000bfc6070 */
[----:B------:R-:W-:Y:S01]  /*3730*/  @!P3 IMAD.MOV.U32 R0, RZ, RZ, -0x1 ;  /* 0xffffffffff00b424 */ /* 0x000fe200078e00ff */
[----:B------:R-:W-:Y:S01]  /*3740*/  @!P2 LOP3.LUT R17, R17, R4, RZ, 0x3c, !PT ;  /* 0x000000041111a212 */ /* 0x000fe200078e3cff */
[----:B------:R2:W-:Y:S01]  /*3750*/  @!P1 STG.E desc[UR8][R2.64+0x3000], R9 ;  /* 0x0030000902009986 */ /* 0x0005e2000c101908 */
[----:B------:R-:W-:-:S02]  /*3760*/  ISETP.GE.U32.AND.EX P6, PT, RZ, UR5, PT, P6 ;  /* 0x00000005ff007c0c */ /* 0x000fc4000bfc6160 */
[----:B---3--:R-:W-:Y:S01]  /*3770*/  @!P0 ISETP.GT.AND P1, PT, R6, -0x1, PT ;  /* 0xffffffff0600880c */ /* 0x008fe20003f24270 */
[----:B------:R3:W-:Y:S01]  /*3780*/  @!P2 STG.E desc[UR8][R2.64+0x2c00], R17 ;  /* 0x002c00110200a986 */ /* 0x0007e2000c101908 */
[----:B----4-:R-:W-:Y:S01]  /*3790*/  @!P3 ISETP.GT.AND P2, PT, R5, -0x1, PT ;  /* 0xffffffff0500b80c */ /* 0x010fe20003f44270 */
[----:B------:R-:W-:Y:S01]  /*37a0*/  @!P5 IMAD.MOV.U32 R12, RZ, RZ, -0x1 ;  /* 0xffffffffff0cd424 */ /* 0x000fe200078e00ff */
[----:B------:R-:W-:Y:S01]  /*37b0*/  @!P0 SEL R13, R13, 0x80000000, P1 ;  /* 0x800000000d0d8807 */ /* 0x000fe20000800000 */
[----:B------:R-:W-:Y:S01]  /*37c0*/  @!P4 IMAD.MOV.U32 R4, RZ, RZ, -0x1 ;  /* 0xffffffffff04c424 */ /* 0x000fe200078e00ff */
[----:B-1----:R-:W-:Y:S02]  /*37d0*/  @!P5 ISETP.GT.AND P1, PT, R10, -0x1, PT ;  /* 0xffffffff0a00d80c */ /* 0x002fe40003f24270 */
[----:B------:R-:W-:Y:S02]  /*37e0*/  @!P3 SEL R0, R0, 0x80000000, P2 ;  /* 0x800000000000b807 */ /* 0x000fe40001000000 */
[----:B0-----:R-:W-:Y:S01]  /*37f0*/  @!P4 ISETP.GT.AND P2, PT, R7, -0x1, PT ;  /* 0xffffffff0700c80c */ /* 0x001fe20003f44270 */
[----:B------:R-:W-:Y:S01]  /*3800*/  @!P6 IMAD.MOV.U32 R14, RZ, RZ, -0x1 ;  /* 0xffffffffff0ee424 */ /* 0x000fe200078e00ff */
[----:B--2---:R-:W-:-:S02]  /*3810*/  @!P5 SEL R9, R12, 0x80000000, P1 ;  /* 0x800000000c09d807 */ /* 0x004fc40000800000 */
[----:B------:R-:W-:Y:S02]  /*3820*/  ISETP.GE.U32.AND P1, PT, R8, UR4, PT ;  /* 0x0000000408007c0c */ /* 0x000fe4000bf26070 */
[----:B------:R-:W-:Y:S02]  /*3830*/  @!P4 SEL R4, R4, 0x80000000, P2 ;  /* 0x800000000404c807 */ /* 0x000fe40001000000 */
[----:B------:R-:W-:Y:S02]  /*3840*/  @!P6 ISETP.GT.AND P2, PT, R11, -0x1, PT ;  /* 0xffffffff0b00e80c */ /* 0x000fe40003f44270 */
[----:B------:R-:W-:Y:S02]  /*3850*/  ISETP.GE.U32.AND.EX P1, PT, RZ, UR5, PT, P1 ;  /* 0x00000005ff007c0c */ /* 0x000fe4000bf26110 */
[----:B------:R-:W-:Y:S02]  /*3860*/  @!P3 LOP3.LUT R5, R0, R5, RZ, 0x3c, !PT ;  /* 0x000000050005b212 */ /* 0x000fe400078e3cff */
[----:B------:R-:W-:-:S02]  /*3870*/  @!P6 SEL R0, R14, 0x80000000, P2 ;  /* 0x800000000e00e807 */ /* 0x000fc40001000000 */
[----:B------:R-:W-:Y:S01]  /*3880*/  @!P0 LOP3.LUT R13, R13, R6, RZ, 0x3c, !PT ;  /* 0x000000060d0d8212 */ /* 0x000fe200078e3cff */
[----:B------:R3:W-:Y:S01]  /*3890*/  @!P3 STG.E desc[UR8][R2.64+0x3400], R5 ;  /* 0x003400050200b986 */ /* 0x0007e2000c101908 */
[----:B------:R-:W-:Y:S02]  /*38a0*/  @!P4 LOP3.LUT R7, R4, R7, RZ, 0x3c, !PT ;  /* 0x000000070407c212 */ /* 0x000fe400078e3cff */
[----:B------:R-:W-:Y:S01]  /*38b0*/  @!P5 LOP3.LUT R9, R9, R10, RZ, 0x3c, !PT ;  /* 0x0000000a0909d212 */ /* 0x000fe200078e3cff */
[----:B------:R3:W-:Y:S01]  /*38c0*/  @!P0 STG.E desc[UR8][R2.64+0x3800], R13 ;  /* 0x0038000d02008986 */ /* 0x0007e2000c101908 */
[----:B------:R-:W-:-:S03]  /*38d0*/  @!P6 LOP3.LUT R11, R0, R11, RZ, 0x3c, !PT ;  /* 0x0000000b000be212 */ /* 0x000fc600078e3cff */
[----:B------:R3:W-:Y:S04]  /*38e0*/  @!P4 STG.E desc[UR8][R2.64+0x3c00], R7 ;  /* 0x003c00070200c986 */ /* 0x0007e8000c101908 */
[----:B------:R3:W-:Y:S04]  /*38f0*/  @!P5 STG.E desc[UR8][R2.64+0x4000], R9 ;  /* 0x004000090200d986 */ /* 0x0007e8000c101908 */
[----:B------:R3:W-:Y:S01]  /*3900*/  @!P6 STG.E desc[UR8][R2.64+0x4400], R11 ;  /* 0x0044000b0200e986 */ /* 0x0007e2000c101908 */
[----:B------:R-:W-:Y:S05]  /*3910*/  @P1 EXIT ;  /* 0x000000000000194d */ /* 0x000fea0003800000 */
[----:B------:R-:W0:Y:S01]  /*3920*/  LDS R33, [R33+0x4800] ;  /* 0x0048000021217984 */ /* 0x000e220000000800 */
[----:B------:R-:W-:Y:S01]  /*3930*/  IMAD.MOV.U32 R0, RZ, RZ, -0x1 ;  /* 0xffffffffff007424 */ /* 0x000fe200078e00ff */
[----:B0-----:R-:W-:-:S04]  /*3940*/  ISETP.GT.AND P0, PT, R33, -0x1, PT ;  /* 0xffffffff2100780c */ /* 0x001fc80003f04270 */
[----:B------:R-:W-:-:S04]  /*3950*/  SEL R0, R0, 0x80000000, P0 ;  /* 0x8000000000007807 */ /* 0x000fc80000000000 */
[----:B---3--:R-:W-:-:S05]  /*3960*/  LOP3.LUT R5, R0, R33, RZ, 0x3c, !PT ;  /* 0x0000002100057212 */ /* 0x008fca00078e3cff */
[----:B------:R-:W-:Y:S01]  /*3970*/  STG.E desc[UR8][R2.64+0x4800], R5 ;  /* 0x0048000502007986 */ /* 0x000fe2000c101908 */
[----:B------:R-:W-:Y:S05]  /*3980*/  EXIT ;  /* 0x000000000000794d */ /* 0x000fea0003800000 */
.L_x_219:
        /* <DEDUP_REMOVED lines=15> */
.L_x_609:


//--------------------- .text._ZN3cub18CUB_300001_SM_10006detail6reduce28DeviceReduceSingleTileKernelINS2_10policy_hubIfyN4cuda3std3__44plusIfEEE10Policy1000EPfSC_iS9_ffNS7_10__identityEEEvT0_T1_T2_T3_T4_T6_ --------------------------
	.section	.text._ZN3cub18CUB_300001_SM_10006detail6reduce28DeviceReduceSingleTileKernelINS2_10policy_hubIfyN4cuda3std3__44plusIfEEE10Policy1000EPfSC_iS9_ffNS7_10__identityEEEvT0_T1_T2_T3_T4_T6_,"ax",@progbits
	.align	128
        .global         _ZN3cub18CUB_300001_SM_10006detail6reduce28DeviceReduceSingleTileKernelINS2_10policy_hubIfyN4cuda3std3__44plusIfEEE10Policy1000EPfSC_iS9_ffNS7_10__identityEEEvT0_T1_T2_T3_T4_T6_
        .type           _ZN3cub18CUB_300001_SM_10006detail6reduce28DeviceReduceSingleTileKernelINS2_10policy_hubIfyN4cuda3std3__44plusIfEEE10Policy1000EPfSC_iS9_ffNS7_10__identityEEEvT0_T1_T2_T3_T4_T6_,@function
        .size           _ZN3cub18CUB_300001_SM_10006detail6reduce28DeviceReduceSingleTileKernelINS2_10policy_hubIfyN4cuda3std3__44plusIfEEE10Policy1000EPfSC_iS9_ffNS7_10__identityEEEvT0_T1_T2_T3_T4_T6_,(.L_x_610 - _ZN3cub18CUB_300001_SM_10006detail6reduce28DeviceReduceSingleTileKernelINS2_10policy_hubIfyN4cuda3std3__44plusIfEEE10Policy1000EPfSC_iS9_ffNS7_10__identityEEEvT0_T1_T2_T3_T4_T6_)
        .other          _ZN3cub18CUB_300001_SM_10006detail6reduce28DeviceReduceSingleTileKernelINS2_10policy_hubIfyN4cuda3std3__44plusIfEEE10Policy1000EPfSC_iS9_ffNS7_10__identityEEEvT0_T1_T2_T3_T4_T6_,@"STO_CUDA_ENTRY STV_DEFAULT"
_ZN3cub18CUB_300001_SM_10006detail6reduce28DeviceReduceSingleTileKernelINS2_10policy_hubIfyN4cuda3std3__44plusIfEEE10Policy1000EPfSC_iS9_ffNS7_10__identityEEEvT0_T1_T2_T3_T4_T6_:
.text._ZN3cub18CUB_300001_SM_10006detail6reduce28DeviceReduceSingleTileKernelINS2_10policy_hubIfyN4cuda3std3__44plusIfEEE10Policy1000EPfSC_iS9_ffNS7_10__identityEEEvT0_T1_T2_T3_T4_T6_:
[----:B------:R-:W-:Y:S01]  /*0000*/  LDC R1, c[0x0][0x37c] ;  /* 0x0000df00ff017b82 */ /* 0x000fe20000000800 */
[----:B------:R-:W0:Y:S01]  /*0010*/  LDCU UR4, c[0x0][0x390] ;  /* 0x00007200ff0477ac */ /* 0x000e220008000800 */
[----:B------:R-:W1:Y:S01]  /*0020*/  LDCU.64 UR6, c[0x0][0x358] ;  /* 0x00006b00ff0677ac */ /* 0x000e620008000a00 */
[----:B0-----:R-:W-:-:S04]  /*0030*/  MOV R20, UR4 ;  /* 0x0000000400147c02 */ /* 0x001fc80008000f00 */
[----:B------:R-:W-:-:S13]  /*0040*/  ISETP.NE.AND P0, PT, R20, RZ, PT ;  /* 0x000000ff1400720c */ /* 0x000fda0003f05270 */
[----:B-1----:R-:W-:Y:S05]  /*0050*/  @P0 BRA `(.L_x_220) ;  /* 0x00000000001c0947 */ /* 0x002fea0003800000 */
[----:B------:R-:W0:Y:S02]  /*0060*/  S2R R0, SR_TID.X ;  /* 0x0000000000007919 */ /* 0x000e240000002100 */
[----:B0-----:R-:W-:-:S13]  /*0070*/  ISETP.NE.AND P0, PT, R0, RZ, PT ;  /* 0x000000ff0000720c */ /* 0x001fda0003f05270 */
[----:B------:R-:W-:Y:S05]  /*0080*/  @P0 EXIT ;  /* 0x000000000000094d */ /* 0x000fea0003800000 */
[----:B------:R-:W0:Y:S08]  /*0090*/  LDC R5, c[0x0][0x398] ;  /* 0x0000e600ff057b82 */ /* 0x000e300000000800 */
[----:B------:R-:W0:Y:S02]  /*00a0*/  LDC.64 R2, c[0x0][0x388] ;  /* 0x0000e200ff027b82 */ /* 0x000e240000000a00 */
[----:B0-----:R-:W-:Y:S01]  /*00b0*/  STG.E desc[UR6][R2.64], R5 ;  /* 0x0000000502007986 */ /* 0x001fe2000c101906 */
[----:B------:R-:W-:Y:S05]  /*00c0*/  EXIT ;  /* 0x000000000000794d */ /* 0x000fea0003800000 */
.L_x_220:
[----:B------:R-:W0:Y:S01]  /*00d0*/  LDCU UR4, c[0x0][0x380] ;  /* 0x00007000ff0477ac */ /* 0x000e220008000800 */
[----:B------:R-:W-:Y:S01]  /*00e0*/  BSSY.RECONVERGENT B0, `(.L_x_221) ;  /* 0x00003ca000007945 */ /* 0x000fe20003800200 */
[----:B0-----:R-:W-:-:S09]  /*00f0*/  ULOP3.LUT UP0, URZ, UR4, 0xf, URZ, 0xc0, !UPT ;  /* 0x0000000f04ff7892 */ /* 0x001fd2000f80c0ff */
[----:B------:R-:W-:Y:S05]  /*0100*/  BRA.U UP0, `(.L_x_222) ;  /* 0x0000001d00607547 */ /* 0x000fea000b800000 */
[----:B------:R-:W-:-:S13]  /*0110*/  ISETP.GT.AND P0, PT, R20, 0xfff, PT ;  /* 0x00000fff1400780c */ /* 0x000fda0003f04270 */
[----:B------:R-:W-:Y:S05]  /*0120*/  @P0 BRA `(.L_x_223) ;  /* 0x0000000c00a80947 */ /* 0x000fea0003800000 */
[----:B------:R-:W0:Y:S01]  /*0130*/  S2R R9, SR_TID.X ;  /* 0x0000000000097919 */ /* 0x000e220000002100 */
[----:B------:R-:W-:Y:S01]  /*0140*/  BSSY.RECONVERGENT B1, `(.L_x_224) ;  /* 0x0000009000017945 */ /* 0x000fe20003800200 */
[----:B------:R-:W-:Y:S01]  /*0150*/  HFMA2 R0, -RZ, RZ, 0, 0 ;  /* 0x00000000ff007431 */ /* 0x000fe200000001ff */
[----:B0-----:R-:W-:Y:S02]  /*0160*/  ISETP.GE.AND P0, PT, R9, R20, PT ;  /* 0x000000140900720c */ /* 0x001fe40003f06270 */
[----:B------:R-:W-:-:S11]  /*0170*/  MOV R11, R9 ;  /* 0x00000009000b7202 */ /* 0x000fd60000000f00 */
[----:B------:R-:W-:Y:S05]  /*0180*/  @P0 BRA `(.L_x_225) ;  /* 0x0000000000100947 */ /* 0x000fea0003800000 */
[----:B------:R-:W0:Y:S02]  /*0190*/  LDC.64 R2, c[0x0][0x380] ;  /* 0x0000e000ff027b82 */ /* 0x000e240000000a00 */
[----:B0-----:R-:W-:-:S05]  /*01a0*/  IMAD.WIDE.U32 R2, R9, 0x4, R2 ;  /* 0x0000000409027825 */ /* 0x001fca00078e0002 */
[----:B------:R0:W5:Y:S01]  /*01b0*/  LDG.E.CONSTANT R0, desc[UR6][R2.64] ;  /* 0x0000000602007981 */ /* 0x000162000c1e9900 */
[----:B------:R-:W-:-:S07]  /*01c0*/  IADD3 R11, PT, PT, R9, 0x100, RZ ;  /* 0x00000100090b7810 */ /* 0x000fce0007ffe0ff */
.L_x_225:
[----:B------:R-:W-:Y:S05]  /*01d0*/  BSYNC.RECONVERGENT B1 ;  /* 0x0000000000017941 */ /* 0x000fea0003800200 */
.L_x_224:
[----:B------:R-:W-:Y:S01]  /*01e0*/  ISETP.GE.AND P0, PT, R11, R20, PT ;  /* 0x000000140b00720c */ /* 0x000fe20003f06270 */
[----:B------:R-:W-:-:S12]  /*01f0*/  BSSY.RECONVERGENT B1, `(.L_x_226) ;  /* 0x0000074000017945 */ /* 0x000fd80003800200 */
[----:B------:R-:W-:Y:S05]  /*0200*/  @P0 BRA `(.L_x_227) ;  /* 0x0000000400c80947 */ /* 0x000fea0003800000 */
[----:B0-----:R-:W-:Y:S01]  /*0210*/  LOP3.LUT R3, RZ, R11, RZ, 0x33, !PT ;  /* 0x0000000bff037212 */ /* 0x001fe200078e33ff */
[----:B------:R-:W-:Y:S03]  /*0220*/  BSSY.RECONVERGENT B2, `(.L_x_228) ;  /* 0x0000015000027945 */ /* 0x000fe60003800200 */
[----:B------:R-:W-:-:S04]  /*0230*/  IADD3 R4, PT, PT, R3, R20, RZ ;  /* 0x0000001403047210 */ /* 0x000fc80007ffe0ff */
[C---:B------:R-:W-:Y:S02]  /*0240*/  LOP3.LUT R2, R4.reuse, 0x300, RZ, 0xc0, !PT ;  /* 0x0000030004027812 */ /* 0x040fe400078ec0ff */
[----:B------:R-:W-:Y:S02]  /*0250*/  ISETP.GE.U32.AND P1, PT, R4, 0x300, PT ;  /* 0x000003000400780c */ /* 0x000fe40003f26070 */
[----:B------:R-:W-:-:S13]  /*0260*/  ISETP.NE.AND P0, PT, R2, 0x300, PT ;  /* 0x000003000200780c */ /* 0x000fda0003f05270 */
[----:B------:R-:W-:Y:S05]  /*0270*/  @!P0 BRA `(.L_x_229) ;  /* 0x00000000003c8947 */ /* 0x000fea0003800000 */
[----:B------:R-:W0:Y:S01]  /*0280*/  LDC.64 R2, c[0x0][0x380] ;  /* 0x0000e000ff027b82 */ /* 0x000e220000000a00 */
[----:B------:R-:W-:-:S04]  /*0290*/  LEA.HI R4, R4, 0x1, RZ, 0x18 ;  /* 0x0000000104047811 */ /* 0x000fc800078fc0ff */
[----:B------:R-:W-:-:S04]  /*02a0*/  LOP3.LUT R4, R4, 0x3, RZ, 0xc0, !PT ;  /* 0x0000000304047812 */ /* 0x000fc800078ec0ff */
[----:B------:R-:W-:Y:S01]  /*02b0*/  IADD3 R4, PT, PT, -R4, RZ, RZ ;  /* 0x000000ff04047210 */ /* 0x000fe20007ffe1ff */
[----:B0-----:R-:W-:-:S05]  /*02c0*/  IMAD.WIDE.U32 R2, R11, 0x4, R2 ;  /* 0x000000040b027825 */ /* 0x001fca00078e0002 */
[----:B------:R-:W-:-:S07]  /*02d0*/  MOV R5, R3 ;  /* 0x0000000300057202 */ /* 0x000fce0000000f00 */
.L_x_230:
[----:B------:R-:W-:-:S06]  /*02e0*/  MOV R3, R5 ;  /* 0x0000000500037202 */ /* 0x000fcc0000000f00 */
[----:B------:R0:W2:Y:S01]  /*02f0*/  LDG.E.CONSTANT R3, desc[UR6][R2.64] ;  /* 0x0000000602037981 */ /* 0x0000a2000c1e9900 */
[----:B------:R-:W-:Y:S01]  /*0300*/  IADD3 R4, PT, PT, R4, 0x1, RZ ;  /* 0x0000000104047810 */ /* 0x000fe20007ffe0ff */
[----:B------:R-:W-:-:S03]  /*0310*/  VIADD R11, R11, 0x100 ;  /* 0x000001000b0b7836 */ /* 0x000fc60000000000 */
[----:B------:R-:W-:Y:S02]  /*0320*/  ISETP.NE.AND P0, PT, R4, RZ, PT ;  /* 0x000000ff0400720c */ /* 0x000fe40003f05270 */
[----:B0-----:R-:W-:-:S04]  /*0330*/  IADD3 R2, P2, PT, R2, 0x400, RZ ;  /* 0x0000040002027810 */ /* 0x001fc80007f5e0ff */
[----:B------:R-:W-:Y:S01]  /*0340*/  IADD3.X R5, PT, PT, RZ, R5, RZ, P2, !PT ;  /* 0x00000005ff057210 */ /* 0x000fe200017fe4ff */
[----:B--2--5:R-:W-:-:S06]  /*0350*/  FADD R0, R3, R0 ;  /* 0x0000000003007221 */ /* 0x024fcc0000000000 */
[----:B------:R-:W-:Y:S05]  /*0360*/  @P0 BRA `(.L_x_230) ;  /* 0xfffffffc00dc0947 */ /* 0x000fea000383ffff */
.L_x_229:
[----:B------:R-:W-:Y:S05]  /*0370*/  BSYNC.RECONVERGENT B2 ;  /* 0x0000000000027941 */ /* 0x000fea0003800200 */
.L_x_228:
[----:B------:R-:W-:Y:S05]  /*0380*/  @!P1 BRA `(.L_x_227) ;  /* 0x0000000400689947 */ /* 0x000fea0003800000 */
[----:B------:R-:W-:Y:S01]  /*0390*/  IADD3 R2, PT, PT, -R11, R20, RZ ;  /* 0x000000140b027210 */ /* 0x000fe20007ffe1ff */
[----:B------:R-:W-:Y:S01]  /*03a0*/  BSSY.RECONVERGENT B2, `(.L_x_231) ;  /* 0x0000031000027945 */ /* 0x000fe20003800200 */
[----:B------:R-:W-:Y:S02]  /*03b0*/  PLOP3.LUT P0, PT, PT, PT, PT, 0x80, 0x8 ;  /* 0x000000000008781c */ /* 0x000fe40003f0f070 */
[----:B------:R-:W-:-:S13]  /*03c0*/  ISETP.GT.AND P1, PT, R2, 0xc00, PT ;  /* 0x00000c000200780c */ /* 0x000fda0003f24270 */
[----:B------:R-:W-:Y:S05]  /*03d0*/  @!P1 BRA `(.L_x_232) ;  /* 0x0000000000b49947 */ /* 0x000fea0003800000 */
[----:B------:R-:W-:Y:S02]  /*03e0*/  PLOP3.LUT P0, PT, PT, PT, PT, 0x8, 0x80 ;  /* 0x000000000080781c */ /* 0x000fe40003f0e170 */
[----:B------:R-:W-:-:S11]  /*03f0*/  IADD3 R8, PT, PT, R20, -0xc00, RZ ;  /* 0xfffff40014087810 */ /* 0x000fd60007ffe0ff */
.L_x_233:
[----:B------:R-:W0:Y:S01]  /*0400*/  LDC.64 R6, c[0x0][0x380] ;  /* 0x0000e000ff067b82 */ /* 0x000e220000000a00 */
[C---:B------:R-:W-:Y:S01]  /*0410*/  IADD3 R5, PT, PT, R11.reuse, 0x400, RZ ;  /* 0x000004000b057810 */ /* 0x040fe20007ffe0ff */
[----:B0-----:R-:W-:-:S05]  /*0420*/  IMAD.WIDE R24, R11, 0x4, R6 ;  /* 0x000000040b187825 */ /* 0x001fca00078e0206 */
[----:B------:R-:W2:Y:S04]  /*0430*/  LDG.E.CONSTANT R13, desc[UR6][R24.64] ;  /* 0x00000006180d7981 */ /* 0x000ea8000c1e9900 */
[----:B------:R-:W3:Y:S01]  /*0440*/  LDG.E.CONSTANT R10, desc[UR6][R24.64+0x400] ;  /* 0x00040006180a7981 */ /* 0x000ee2000c1e9900 */
[----:B------:R-:W-:-:S03]  /*0450*/  IMAD.WIDE R4, R5, 0x4, R6 ;  /* 0x0000000405047825 */ /* 0x000fc600078e0206 */
[----:B------:R-:W4:Y:S04]  /*0460*/  LDG.E.CONSTANT R12, desc[UR6][R24.64+0x800] ;  /* 0x00080006180c7981 */ /* 0x000f28000c1e9900 */
[----:B------:R-:W4:Y:S04]  /*0470*/  LDG.E.CONSTANT R17, desc[UR6][R24.64+0xc00] ;  /* 0x000c000618117981 */ /* 0x000f28000c1e9900 */
[----:B------:R-:W4:Y:S01]  /*0480*/  LDG.E.CONSTANT R16, desc[UR6][R4.64] ;  /* 0x0000000604107981 */ /* 0x000f22000c1e9900 */
[----:B------:R-:W-:-:S03]  /*0490*/  IADD3 R3, PT, PT, R11, 0x800, RZ ;  /* 0x000008000b037810 */ /* 0x000fc60007ffe0ff */
[----:B------:R-:W4:Y:S04]  /*04a0*/  LDG.E.CONSTANT R15, desc[UR6][R4.64+0x400] ;  /* 0x00040006040f7981 */ /* 0x000f28000c1e9900 */
[----:B------:R-:W4:Y:S01]  /*04b0*/  LDG.E.CONSTANT R14, desc[UR6][R4.64+0x800] ;  /* 0x00080006040e7981 */ /* 0x000f22000c1e9900 */
[----:B------:R-:W-:-:S03]  /*04c0*/  IMAD.WIDE R2, R3, 0x4, R6 ;  /* 0x0000000403027825 */ /* 0x000fc600078e0206 */
[----:B------:R-:W4:Y:S04]  /*04d0*/  LDG.E.CONSTANT R22, desc[UR6][R4.64+0xc00] ;  /* 0x000c000604167981 */ /* 0x000f28000c1e9900 */
[----:B------:R-:W4:Y:S01]  /*04e0*/  LDG.E.CONSTANT R21, desc[UR6][R2.64] ;  /* 0x0000000602157981 */ /* 0x000f22000c1e9900 */
[----:B------:R-:W-:-:S03]  /*04f0*/  IADD3 R23, PT, PT, R11, 0xc00, RZ ;  /* 0x00000c000b177810 */ /* 0x000fc60007ffe0ff */
[----:B------:R-:W4:Y:S04]  /*0500*/  LDG.E.CONSTANT R19, desc[UR6][R2.64+0x400] ;  /* 0x0004000602137981 */ /* 0x000f28000c1e9900 */
[----:B------:R-:W4:Y:S01]  /*0510*/  LDG.E.CONSTANT R18, desc[UR6][R2.64+0x800] ;  /* 0x0008000602127981 */ /* 0x000f22000c1e9900 */
[----:B------:R-:W-:-:S03]  /*0520*/  IMAD.WIDE R6, R23, 0x4, R6 ;  /* 0x0000000417067825 */ /* 0x000fc600078e0206 */
[----:B------:R-:W4:Y:S04]  /*0530*/  LDG.E.CONSTANT R26, desc[UR6][R2.64+0xc00] ;  /* 0x000c0006021a7981 */ /* 0x000f28000c1e9900 */
[----:B------:R-:W4:Y:S04]  /*0540*/  LDG.E.CONSTANT R25, desc[UR6][R6.64] ;  /* 0x0000000606197981 */ /* 0x000f28000c1e9900 */
[----:B------:R-:W4:Y:S04]  /*0550*/  LDG.E.CONSTANT R23, desc[UR6][R6.64+0x400] ;  /* 0x0004000606177981 */ /* 0x000f28000c1e9900 */
[----:B------:R-:W4:Y:S04]  /*0560*/  LDG.E.CONSTANT R24, desc[UR6][R6.64+0x800] ;  /* 0x0008000606187981 */ /* 0x000f28000c1e9900 */
[----:B------:R-:W4:Y:S01]  /*0570*/  LDG.E.CONSTANT R27, desc[UR6][R6.64+0xc00] ;  /* 0x000c0006061b7981 */ /* 0x000f22000c1e9900 */
[----:B------:R-:W-:-:S04]  /*0580*/  IADD3 R11, PT, PT, R11, 0x1000, RZ ;  /* 0x000010000b0b7810 */ /* 0x000fc80007ffe0ff */
[----:B------:R-:W-:Y:S01]  /*0590*/  ISETP.GE.AND P1, PT, R11, R8, PT ;  /* 0x000000080b00720c */ /* 0x000fe20003f26270 */
[----:B--2--5:R-:W-:-:S04]  /*05a0*/  FADD R13, R13, R0 ;  /* 0x000000000d0d7221 */ /* 0x024fc80000000000 */
[----:B---3--:R-:W-:-:S04]  /*05b0*/  FADD R13, R13, R10 ;  /* 0x0000000a0d0d7221 */ /* 0x008fc80000000000 */
[----:B----4-:R-:W-:-:S04]  /*05c0*/  FADD R12, R13, R12 ;  /* 0x0000000c0d0c7221 */ /* 0x010fc80000000000 */
[----:B------:R-:W-:-:S04]  /*05d0*/  FADD R17, R12, R17 ;  /* 0x000000110c117221 */ /* 0x000fc80000000000 */
        /* <DEDUP_REMOVED lines=11> */
[----:B------:R-:W-:Y:S01]  /*0690*/  FADD R0, R24, R27 ;  /* 0x0000001b18007221 */ /* 0x000fe20000000000 */
[----:B------:R-:W-:Y:S06]  /*06a0*/  @!P1 BRA `(.L_x_233) ;  /* 0xfffffffc00549947 */ /* 0x000fec000383ffff */
.L_x_232:
[----:B------:R-:W-:Y:S05]  /*06b0*/  BSYNC.RECONVERGENT B2 ;  /* 0x0000000000027941 */ /* 0x000fea0003800200 */
.L_x_231:
[----:B------:R-:W-:Y:S01]  /*06c0*/  IADD3 R2, PT, PT, -R11, R20, RZ ;  /* 0x000000140b027210 */ /* 0x000fe20007ffe1ff */
[----:B------:R-:W-:Y:S03]  /*06d0*/  BSSY.RECONVERGENT B2, `(.L_x_234) ;  /* 0x0000019000027945 */ /* 0x000fe60003800200 */
[----:B------:R-:W-:-:S13]  /*06e0*/  ISETP.GT.AND P1, PT, R2, 0x400, PT ;  /* 0x000004000200780c */ /* 0x000fda0003f24270 */
[----:B------:R-:W-:Y:S05]  /*06f0*/  @!P1 BRA `(.L_x_235) ;  /* 0x0000000000589947 */ /* 0x000fea0003800000 */
[----:B------:R-:W0:Y:S01]  /*0700*/  LDC.64 R4, c[0x0][0x380] ;  /* 0x0000e000ff047b82 */ /* 0x000e220000000a00 */
[C---:B------:R-:W-:Y:S02]  /*0710*/  VIADD R15, R11.reuse, 0x400 ;  /* 0x000004000b0f7836 */ /* 0x040fe40000000000 */
[----:B0-----:R-:W-:-:S05]  /*0720*/  IMAD.WIDE R2, R11, 0x4, R4 ;  /* 0x000000040b027825 */ /* 0x001fca00078e0204 */
[----:B------:R-:W2:Y:S04]  /*0730*/  LDG.E.CONSTANT R7, desc[UR6][R2.64] ;  /* 0x0000000602077981 */ /* 0x000ea8000c1e9900 */
[----:B------:R-:W3:Y:S01]  /*0740*/  LDG.E.CONSTANT R6, desc[UR6][R2.64+0x400] ;  /* 0x0004000602067981 */ /* 0x000ee2000c1e9900 */
[----:B------:R-:W-:-:S03]  /*0750*/  IMAD.WIDE R4, R15, 0x4, R4 ;  /* 0x000000040f047825 */ /* 0x000fc600078e0204 */
[----:B------:R-:W4:Y:S04]  /*0760*/  LDG.E.CONSTANT R13, desc[UR6][R2.64+0x800] ;  /* 0x00080006020d7981 */ /* 0x000f28000c1e9900 */
[----:B------:R-:W4:Y:S04]  /*0770*/  LDG.E.CONSTANT R15, desc[UR6][R2.64+0xc00] ;  /* 0x000c0006020f7981 */ /* 0x000f28000c1e9900 */
[----:B------:R-:W4:Y:S04]  /*0780*/  LDG.E.CONSTANT R17, desc[UR6][R4.64] ;  /* 0x0000000604117981 */ /* 0x000f28000c1e9900 */
[----:B------:R-:W4:Y:S04]  /*0790*/  LDG.E.CONSTANT R19, desc[UR6][R4.64+0x400] ;  /* 0x0004000604137981 */ /* 0x000f28000c1e9900 */
[----:B------:R-:W4:Y:S04]  /*07a0*/  LDG.E.CONSTANT R21, desc[UR6][R4.64+0x800] ;  /* 0x0008000604157981 */ /* 0x000f28000c1e9900 */
[----:B------:R-:W4:Y:S01]  /*07b0*/  LDG.E.CONSTANT R23, desc[UR6][R4.64+0xc00] ;  /* 0x000c000604177981 */ /* 0x000f22000c1e9900 */
[----:B------:R-:W-:-:S02]  /*07c0*/  PLOP3.LUT P0, PT, PT, PT, PT, 0x8, 0x80 ;  /* 0x000000000080781c */ /* 0x000fc40003f0e170 */
[----:B------:R-:W-:Y:S01]  /*07d0*/  IADD3 R11, PT, PT, R11, 0x800, RZ ;  /* 0x000008000b0b7810 */ /* 0x000fe20007ffe0ff */
[----:B--2--5:R-:W-:-:S04]  /*07e0*/  FADD R7, R0, R7 ;  /* 0x0000000700077221 */ /* 0x024fc80000000000 */
[----:B---3--:R-:W-:-:S04]  /*07f0*/  FADD R6, R7, R6 ;  /* 0x0000000607067221 */ /* 0x008fc80000000000 */
[----:B----4-:R-:W-:-:S04]  /*0800*/  FADD R6, R6, R13 ;  /* 0x0000000d06067221 */ /* 0x010fc80000000000 */
[----:B------:R-:W-:-:S04]  /*0810*/  FADD R6, R6, R15 ;  /* 0x0000000f06067221 */ /* 0x000fc80000000000 */
[----:B------:R-:W-:-:S04]  /*0820*/  FADD R6, R6, R17 ;  /* 0x0000001106067221 */ /* 0x000fc80000000000 */
[----:B------:R-:W-:-:S04]  /*0830*/  FADD R6, R6, R19 ;  /* 0x0000001306067221 */ /* 0x000fc80000000000 */
[----:B------:R-:W-:-:S04]  /*0840*/  FADD R6, R6, R21 ;  /* 0x0000001506067221 */ /* 0x000fc80000000000 */
[----:B------:R-:W-:-:S07]  /*0850*/  FADD R0, R6, R23 ;  /* 0x0000001706007221 */ /* 0x000fce0000000000 */
.L_x_235:
[----:B------:R-:W-:Y:S05]  /*0860*/  BSYNC.RECONVERGENT B2 ;  /* 0x0000000000027941 */ /* 0x000fea0003800200 */
.L_x_234:
[----:B------:R-:W-:-:S13]  /*0870*/  ISETP.LT.OR P0, PT, R11, R20, P0 ;  /* 0x000000140b00720c */ /* 0x000fda0000701670 */
[----:B------:R-:W-:Y:S05]  /*0880*/  @!P0 BRA `(.L_x_227) ;  /* 0x0000000000288947 */ /* 0x000fea0003800000 */
[----:B------:R-:W0:Y:S02]  /*0890*/  LDC.64 R2, c[0x0][0x380] ;  /* 0x0000e000ff027b82 */ /* 0x000e240000000a00 */
[----:B0-----:R-:W-:-:S05]  /*08a0*/  IMAD.WIDE R2, R11, 0x4, R2 ;  /* 0x000000040b027825 */ /* 0x001fca00078e0202 */
[----:B------:R-:W2:Y:S04]  /*08b0*/  LDG.E.CONSTANT R5, desc[UR6][R2.64] ;  /* 0x0000000602057981 */ /* 0x000ea8000c1e9900 */
[----:B------:R-:W3:Y:S04]  /*08c0*/  LDG.E.CONSTANT R4, desc[UR6][R2.64+0x400] ;  /* 0x0004000602047981 */ /* 0x000ee8000c1e9900 */
[----:B------:R-:W4:Y:S04]  /*08d0*/  LDG.E.CONSTANT R7, desc[UR6][R2.64+0x800] ;  /* 0x0008000602077981 */ /* 0x000f28000c1e9900 */
[----:B------:R-:W4:Y:S01]  /*08e0*/  LDG.E.CONSTANT R11, desc[UR6][R2.64+0xc00] ;  /* 0x000c0006020b7981 */ /* 0x000f22000c1e9900 */
[----:B--2--5:R-:W-:-:S04]  /*08f0*/  FADD R5, R0, R5 ;  /* 0x0000000500057221 */ /* 0x024fc80000000000 */
[----:B---3--:R-:W-:-:S04]  /*0900*/  FADD R4, R5, R4 ;  /* 0x0000000405047221 */ /* 0x008fc80000000000 */
[----:B----4-:R-:W-:-:S04]  /*0910*/  FADD R4, R4, R7 ;  /* 0x0000000704047221 */ /* 0x010fc80000000000 */
[----:B------:R-:W-:-:S07]  /*0920*/  FADD R0, R4, R11 ;  /* 0x0000000b04007221 */ /* 0x000fce0000000000 */
.L_x_227:
[----:B------:R-:W-:Y:S05]  /*0930*/  BSYNC.RECONVERGENT B1 ;  /* 0x0000000000017941 */ /* 0x000fea0003800200 */
.L_x_226:
[----:B------:R-:W-:Y:S02]  /*0940*/  ISETP.GE.AND P0, PT, R20, 0x100, PT ;  /* 0x000001001400780c */ /* 0x000fe40003f06270 */
[----:B-----5:R-:W-:-:S11]  /*0950*/  MOV R7, R0 ;  /* 0x0000000000077202 */ /* 0x020fd60000000f00 */
[----:B------:R-:W-:Y:S05]  /*0960*/  @!P0 BRA `(.L_x_236) ;  /* 0x0000000000ac8947 */ /* 0x000fea0003800000 */
[----:B------:R-:W1:Y:S01]  /*0970*/  S2R R6, SR_LANEID ;  /* 0x0000000000067919 */ /* 0x000e620000000000 */
[----:B------:R-:W2:Y:S02]  /*0980*/  SHFL.DOWN PT, R0, R7, 0x1, 0x1f ;  /* 0x08201f0007007f89 */ /* 0x000ea400000e0000 */
[----:B--2---:R-:W-:Y:S01]  /*0990*/  FADD R0, R0, R7 ;  /* 0x0000000700007221 */ /* 0x004fe20000000000 */
[C---:B-1----:R-:W-:Y:S02]  /*09a0*/  ISETP.GT.AND P0, PT, R6.reuse, 0x1e, PT ;  /* 0x0000001e0600780c */ /* 0x042fe40003f04270 */
[C---:B------:R-:W-:Y:S02]  /*09b0*/  ISETP.NE.AND P1, PT, R6.reuse, RZ, PT ;  /* 0x000000ff0600720c */ /* 0x040fe40003f25270 */
[----:B------:R-:W-:Y:S02]  /*09c0*/  FSEL R0, R7, R0, P0 ;  /* 0x0000000007007208 */ /* 0x000fe40000000000 */
[----:B------:R-:W-:-:S03]  /*09d0*/  ISETP.GT.AND P0, PT, R6, 0x1d, PT ;  /* 0x0000001d0600780c */ /* 0x000fc60003f04270 */
[----:B0-----:R-:W0:Y:S06]  /*09e0*/  SHFL.DOWN PT, R3, R0, 0x2, 0x1f ;  /* 0x08401f0000037f89 */ /* 0x001e2c00000e0000 */
[----:B------:R-:W1:Y:S01]  /*09f0*/  @!P1 S2R R5, SR_CgaCtaId ;  /* 0x0000000000059919 */ /* 0x000e620000008800 */
[----:B------:R-:W-:Y:S02]  /*0a00*/  @!P1 MOV R4, 0x400 ;  /* 0x0000040000049802 */ /* 0x000fe40000000f00 */
[----:B------:R-:W-:-:S04]  /*0a10*/  @!P1 SHF.R.U32.HI R2, RZ, 0x3, R9 ;  /* 0x00000003ff029819 */ /* 0x000fc80000011609 */
[----:B------:R-:W-:Y:S01]  /*0a20*/  @!P1 LOP3.LUT R2, R2, 0x7c, RZ, 0xc0, !PT ;  /* 0x0000007c02029812 */ /* 0x000fe200078ec0ff */
[----:B0-----:R-:W-:Y:S01]  /*0a30*/  @!P0 FADD R0, R0, R3 ;  /* 0x0000000300008221 */ /* 0x001fe20000000000 */
[----:B------:R-:W-:-:S04]  /*0a40*/  ISETP.GT.AND P0, PT, R6, 0x1b, PT ;  /* 0x0000001b0600780c */ /* 0x000fc80003f04270 */
[----:B------:R-:W0:Y:S01]  /*0a50*/  SHFL.DOWN PT, R3, R0, 0x4, 0x1f ;  /* 0x08801f0000037f89 */ /* 0x000e2200000e0000 */
[----:B-1----:R-:W-:-:S04]  /*0a60*/  @!P1 LEA R5, R5, R4, 0x18 ;  /* 0x0000000405059211 */ /* 0x002fc800078ec0ff */
[----:B------:R-:W-:-:S04]  /*0a70*/  @!P1 IADD3 R2, PT, PT, R2, R5, RZ ;  /* 0x0000000502029210 */ /* 0x000fc80007ffe0ff */
[----:B0-----:R-:W-:Y:S01]  /*0a80*/  @!P0 FADD R0, R0, R3 ;  /* 0x0000000300008221 */ /* 0x001fe20000000000 */
[----:B------:R-:W-:-:S04]  /*0a90*/  ISETP.GT.AND P0, PT, R6, 0x17, PT ;  /* 0x000000170600780c */ /* 0x000fc80003f04270 */
[----:B------:R-:W0:Y:S09]  /*0aa0*/  SHFL.DOWN PT, R3, R0, 0x8, 0x1f ;  /* 0x09001f0000037f89 */ /* 0x000e3200000e0000 */
[----:B0-----:R-:W-:Y:S01]  /*0ab0*/  @!P0 FADD R0, R0, R3 ;  /* 0x0000000300008221 */ /* 0x001fe20000000000 */
[----:B------:R-:W-:-:S04]  /*0ac0*/  ISETP.NE.AND P0, PT, R9, RZ, PT ;  /* 0x000000ff0900720c */ /* 0x000fc80003f05270 */
[----:B------:R-:W0:Y:S02]  /*0ad0*/  SHFL.DOWN PT, R3, R0, 0x10, 0x1f ;  /* 0x0a001f0000037f89 */ /* 0x000e2400000e0000 */
[----:B0-----:R-:W-:-:S05]  /*0ae0*/  FADD R3, R0, R3 ;  /* 0x0000000300037221 */ /* 0x001fca0000000000 */
[----:B------:R0:W-:Y:S01]  /*0af0*/  @!P1 STS [R2+0x8], R3 ;  /* 0x0000080302009388 */ /* 0x0001e20000000800 */
[----:B------:R-:W-:Y:S01]  /*0b00*/  BAR.SYNC.DEFER_BLOCKING 0x0 ;  /* 0x0000000000007b1d */ /* 0x000fe20000010000 */
[----:B------:R-:W-:-:S04]  /*0b10*/  ISETP.GT.AND P1, PT, R6, 0xf, PT ;  /* 0x0000000f0600780c */ /* 0x000fc80003f24270 */
[----:B------:R-:W-:Y:S01]  /*0b20*/  FSEL R0, R0, R3, P1 ;  /* 0x0000000300007208 */ /* 0x000fe20000800000 */
[----:B------:R-:W-:Y:S08]  /*0b30*/  @P0 BRA `(.L_x_237) ;  /* 0x0000003000900947 */ /* 0x000ff00003800000 */
[----:B------:R-:W1:Y:S01]  /*0b40*/  S2UR UR5, SR_CgaCtaId ;  /* 0x00000000000579c3 */ /* 0x000e620000008800 */
[----:B------:R-:W-:Y:S02]  /*0b50*/  UMOV UR4, 0x400 ;  /* 0x0000040000047882 */ /* 0x000fe40000000000 */
[----:B-1----:R-:W-:-:S09]  /*0b60*/  ULEA UR4, UR5, UR4, 0x18 ;  /* 0x0000000405047291 */ /* 0x002fd2000f8ec0ff */
[----:B0-----:R-:W0:Y:S04]  /*0b70*/  LDS R3, [UR4+0xc] ;  /* 0x00000c04ff037984 */ /* 0x001e280008000800 */
[----:B------:R-:W1:Y:S04]  /*0b80*/  LDS.128 R4, [UR4+0x10] ;  /* 0x00001004ff047984 */ /* 0x000e680008000c00 */
[----:B------:R-:W2:Y:S01]  /*0b90*/  LDS.64 R8, [UR4+0x20] ;  /* 0x00002004ff087984 */ /* 0x000ea20008000a00 */
[----:B0-----:R-:W-:-:S04]  /*0ba0*/  FADD R3, R0, R3 ;  /* 0x0000000300037221 */ /* 0x001fc80000000000 */
[----:B-1----:R-:W-:-:S04]  /*0bb0*/  FADD R4, R3, R4 ;  /* 0x0000000403047221 */ /* 0x002fc80000000000 */
[----:B------:R-:W-:-:S04]  /*0bc0*/  FADD R5, R4, R5 ;  /* 0x0000000504057221 */ /* 0x000fc80000000000 */
[----:B------:R-:W-:-:S04]  /*0bd0*/  FADD R6, R5, R6 ;  /* 0x0000000605067221 */ /* 0x000fc80000000000 */
[----:B------:R-:W-:-:S04]  /*0be0*/  FADD R7, R6, R7 ;  /* 0x0000000706077221 */ /* 0x000fc80000000000 */
[----:B--2---:R-:W-:-:S04]  /*0bf0*/  FADD R8, R7, R8 ;  /* 0x0000000807087221 */ /* 0x004fc80000000000 */
[----:B------:R-:W-:Y:S01]  /*0c00*/  FADD R0, R8, R9 ;  /* 0x0000000908007221 */ /* 0x000fe20000000000 */
[----:B------:R-:W-:Y:S06]  /*0c10*/  BRA `(.L_x_237) ;  /* 0x0000003000587947 */ /* 0x000fec0003800000 */
.L_x_236:
[----:B------:R-:W1:Y:S01]  /*0c20*/  S2R R4, SR_LANEID ;  /* 0x0000000000047919 */ /* 0x000e620000000000 */
[----:B------:R-:W-:-:S04]  /*0c30*/  LOP3.LUT R0, R9, 0x3e0, RZ, 0xc0, !PT ;  /* 0x000003e009007812 */ /* 0x000fc800078ec0ff */
[----:B0-----:R-:W-:Y:S02]  /*0c40*/  IADD3 R3, PT, PT, R0, 0x20, RZ ;  /* 0x0000002000037810 */ /* 0x001fe40007ffe0ff */
[----:B------:R-:W-:Y:S02]  /*0c50*/  LOP3.LUT R5, RZ, R0, RZ, 0x33, !PT ;  /* 0x00000000ff057212 */ /* 0x000fe400078e33ff */
[-C--:B------:R-:W-:Y:S02]  /*0c60*/  ISETP.GT.AND P0, PT, R3, R20.reuse, PT ;  /* 0x000000140300720c */ /* 0x080fe40003f04270 */
[----:B------:R-:W-:-:S04]  /*0c70*/  IADD3 R5, PT, PT, R5, R20, RZ ;  /* 0x0000001405057210 */ /* 0x000fc80007ffe0ff */
[----:B------:R-:W-:-:S05]  /*0c80*/  SEL R5, R5, 0x1f, P0 ;  /* 0x0000001f05057807 */ /* 0x000fca0000000000 */
[----:B------:R-:W0:Y:S01]  /*0c90*/  SHFL.DOWN PT, R0, R7, 0x1, R5 ;  /* 0x0820000007007989 */ /* 0x000e2200000e0005 */
[C---:B-1----:R-:W-:Y:S02]  /*0ca0*/  ISETP.GE.AND P0, PT, R4.reuse, R5, PT ;  /* 0x000000050400720c */ /* 0x042fe40003f06270 */
[C---:B------:R-:W-:Y:S02]  /*0cb0*/  IADD3 R2, PT, PT, R4.reuse, 0x2, RZ ;  /* 0x0000000204027810 */ /* 0x040fe40007ffe0ff */
[----:B------:R-:W-:-:S09]  /*0cc0*/  ISETP.NE.AND P1, PT, R4, RZ, PT ;  /* 0x000000ff0400720c */ /* 0x000fd20003f25270 */
[----:B0-----:R-:W-:Y:S01]  /*0cd0*/  @!P0 FADD R7, R0, R7 ;  /* 0x0000000700078221 */ /* 0x001fe20000000000 */
[-C--:B------:R-:W-:Y:S02]  /*0ce0*/  ISETP.GT.AND P0, PT, R2, R5.reuse, PT ;  /* 0x000000050200720c */ /* 0x080fe40003f04270 */
[----:B------:R-:W-:Y:S01]  /*0cf0*/  IADD3 R2, PT, PT, R4, 0x4, RZ ;  /* 0x0000000404027810 */ /* 0x000fe20007ffe0ff */
[----:B------:R-:W0:Y:S01]  /*0d00*/  @!P1 S2R R6, SR_CgaCtaId ;  /* 0x0000000000069919 */ /* 0x000e220000008800 */
[----:B------:R-:W-:Y:S01]  /*0d10*/  @!P1 MOV R3, 0x400 ;  /* 0x0000040000039802 */ /* 0x000fe20000000f00 */
[----:B------:R-:W1:Y:S08]  /*0d20*/  SHFL.DOWN PT, R0, R7, 0x2, R5 ;  /* 0x0840000007007989 */ /* 0x000e7000000e0005 */
[----:B-1----:R-:W-:Y:S01]  /*0d30*/  @!P0 FADD R7, R7, R0 ;  /* 0x0000000007078221 */ /* 0x002fe20000000000 */
[----:B------:R-:W-:-:S02]  /*0d40*/  ISETP.GT.AND P0, PT, R2, R5, PT ;  /* 0x000000050200720c */ /* 0x000fc40003f04270 */
[----:B------:R-:W-:Y:S02]  /*0d50*/  IADD3 R2, PT, PT, R4, 0x8, RZ ;  /* 0x0000000804027810 */ /* 0x000fe40007ffe0ff */
[----:B------:R-:W1:Y:S01]  /*0d60*/  SHFL.DOWN PT, R0, R7, 0x4, R5 ;  /* 0x0880000007007989 */ /* 0x000e6200000e0005 */
[----:B0-----:R-:W-:-:S08]  /*0d70*/  @!P1 LEA R3, R6, R3, 0x18 ;  /* 0x0000000306039211 */ /* 0x001fd000078ec0ff */
[----:B-1----:R-:W-:Y:S01]  /*0d80*/  @!P0 FADD R7, R7, R0 ;  /* 0x0000000007078221 */ /* 0x002fe20000000000 */
[----:B------:R-:W-:Y:S01]  /*0d90*/  ISETP.GT.AND P0, PT, R2, R5, PT ;  /* 0x000000050200720c */ /* 0x000fe20003f04270 */
[----:B------:R-:W-:-:S03]  /*0da0*/  VIADD R2, R4, 0x10 ;  /* 0x0000001004027836 */ /* 0x000fc60000000000 */
[----:B------:R-:W0:Y:S09]  /*0db0*/  SHFL.DOWN PT, R0, R7, 0x8, R5 ;  /* 0x0900000007007989 */ /* 0x000e3200000e0005 */
[----:B0-----:R-:W-:Y:S01]  /*0dc0*/  @!P0 FADD R7, R7, R0 ;  /* 0x0000000007078221 */ /* 0x001fe20000000000 */
[----:B------:R-:W-:-:S02]  /*0dd0*/  ISETP.GT.AND P0, PT, R2, R5, PT ;  /* 0x000000050200720c */ /* 0x000fc40003f04270 */
[----:B------:R-:W-:Y:S02]  /*0de0*/  @!P1 SHF.R.U32.HI R2, RZ, 0x3, R9 ;  /* 0x00000003ff029819 */ /* 0x000fe40000011609 */
[----:B------:R-:W0:Y:S02]  /*0df0*/  SHFL.DOWN PT, R0, R7, 0x10, R5 ;  /* 0x0a00000007007989 */ /* 0x000e2400000e0005 */
[----:B------:R-:W-:-:S04]  /*0e00*/  @!P1 LOP3.LUT R2, R2, 0x7c, RZ, 0xc0, !PT ;  /* 0x0000007c02029812 */ /* 0x000fc800078ec0ff */
[----:B------:R-:W-:-:S03]  /*0e10*/  @!P1 IADD3 R3, PT, PT, R2, R3, RZ ;  /* 0x0000000302039210 */ /* 0x000fc60007ffe0ff */
[----:B0-----:R-:W-:Y:S01]  /*0e20*/  @!P0 FADD R7, R7, R0 ;  /* 0x0000000007078221 */ /* 0x001fe20000000000 */
[----:B------:R-:W-:-:S04]  /*0e30*/  ISETP.NE.AND P0, PT, R9, RZ, PT ;  /* 0x000000ff0900720c */ /* 0x000fc80003f05270 */
[----:B------:R-:W-:-:S05]  /*0e40*/  MOV R0, R7 ;  /* 0x0000000700007202 */ /* 0x000fca0000000f00 */
[----:B------:R4:W-:Y:S01]  /*0e50*/  @!P1 STS [R3+0x8], R0 ;  /* 0x0000080003009388 */ /* 0x0009e20000000800 */
[----:B------:R-:W-:Y:S06]  /*0e60*/  BAR.SYNC.DEFER_BLOCKING 0x0 ;  /* 0x0000000000007b1d */ /* 0x000fec0000010000 */
[----:B------:R-:W-:Y:S05]  /*0e70*/  @P0 BRA `(.L_x_237) ;  /* 0x0000002c00c00947 */ /* 0x000fea0003800000 */
[----:B------:R-:W0:Y:S01]  /*0e80*/  S2UR UR5, SR_CgaCtaId ;  /* 0x00000000000579c3 */ /* 0x000e220000008800 */
[----:B------:R-:W-:Y:S01]  /*0e90*/  UMOV UR4, 0x400 ;  /* 0x0000040000047882 */ /* 0x000fe20000000000 */
[C---:B------:R-:W-:Y:S02]  /*0ea0*/  ISETP.GT.AND P2, PT, R20.reuse, 0x20, PT ;  /* 0x000000201400780c */ /* 0x040fe40003f44270 */
[C---:B------:R-:W-:Y:S02]  /*0eb0*/  ISETP.GT.AND P4, PT, R20.reuse, 0x40, PT ;  /* 0x000000401400780c */ /* 0x040fe40003f84270 */
[C---:B------:R-:W-:Y:S02]  /*0ec0*/  ISETP.GT.AND P3, PT, R20.reuse, 0x60, PT ;  /* 0x000000601400780c */ /* 0x040fe40003f64270 */
[----:B------:R-:W-:Y:S01]  /*0ed0*/  ISETP.GT.AND P1, PT, R20, 0x80, PT ;  /* 0x000000801400780c */ /* 0x000fe20003f24270 */
[----:B0-----:R-:W-:-:S09]  /*0ee0*/  ULEA UR4, UR5, UR4, 0x18 ;  /* 0x0000000405047291 */ /* 0x001fd2000f8ec0ff */
[----:B----4-:R-:W0:Y:S04]  /*0ef0*/  LDS R3, [UR4+0xc] ;  /* 0x00000c04ff037984 */ /* 0x010e280008000800 */
[----:B------:R-:W1:Y:S04]  /*0f00*/  LDS.128 R4, [UR4+0x10] ;  /* 0x00001004ff047984 */ /* 0x000e680008000c00 */
[----:B------:R-:W2:Y:S01]  /*0f10*/  LDS.64 R8, [UR4+0x20] ;  /* 0x00002004ff087984 */ /* 0x000ea20008000a00 */
[----:B0-----:R-:W-:Y:S01]  /*0f20*/  @P2 FADD R0, R0, R3 ;  /* 0x0000000300002221 */ /* 0x001fe20000000000 */
[----:B------:R-:W-:-:S03]  /*0f30*/  ISETP.GT.AND P2, PT, R20, 0xa0, PT ;  /* 0x000000a01400780c */ /* 0x000fc60003f44270 */
[----:B-1----:R-:W-:Y:S01]  /*0f40*/  @P4 FADD R0, R0, R4 ;  /* 0x0000000400004221 */ /* 0x002fe20000000000 */
[----:B------:R-:W-:-:S03]  /*0f50*/  ISETP.GT.AND P4, PT, R20, 0xc0, PT ;  /* 0x000000c01400780c */ /* 0x000fc60003f84270 */
[----:B------:R-:W-:Y:S01]  /*0f60*/  @P3 FADD R0, R0, R5 ;  /* 0x0000000500003221 */ /* 0x000fe20000000000 */
[----:B------:R-:W-:-:S03]  /*0f70*/  ISETP.GT.AND P3, PT, R20, 0xe0, PT ;  /* 0x000000e01400780c */ /* 0x000fc60003f64270 */
[----:B------:R-:W-:-:S04]  /*0f80*/  @P1 FADD R0, R0, R6 ;  /* 0x0000000600001221 */ /* 0x000fc80000000000 */
[----:B------:R-:W-:-:S04]  /*0f90*/  @P2 FADD R0, R0, R7 ;  /* 0x0000000700002221 */ /* 0x000fc80000000000 */
[----:B--2---:R-:W-:-:S04]  /*0fa0*/  @P4 FADD R0, R0, R8 ;  /* 0x0000000800004221 */ /* 0x004fc80000000000 */
[----:B------:R-:W-:Y:S01]  /*0fb0*/  @P3 FADD R0, R0, R9 ;  /* 0x0000000900003221 */ /* 0x000fe20000000000 */
[----:B------:R-:W-:Y:S06]  /*0fc0*/  BRA `(.L_x_237) ;  /* 0x0000002c006c7947 */ /* 0x000fec0003800000 */
.L_x_223:
[----:B------:R-:W0:Y:S01]  /*0fd0*/  S2R R0, SR_TID.X ;  /* 0x0000000000007919 */ /* 0x000e220000002100 */
[----:B------:R-:W1:Y:S01]  /*0fe0*/  LDC.64 R2, c[0x0][0x380] ;  /* 0x0000e000ff027b82 */ /* 0x000e620000000a00 */
[----:B0-----:R-:W-:-:S05]  /*0ff0*/  SHF.L.U32 R5, R0, 0x2, RZ ;  /* 0x0000000200057819 */ /* 0x001fca00000006ff */
[----:B-1----:R-:W-:-:S05]  /*1000*/  IMAD.WIDE.U32 R2, R5, 0x4, R2 ;  /* 0x0000000405027825 */ /* 0x002fca00078e0002 */
[----:B------:R-:W2:Y:S04]  /*1010*/  LDG.E.128.CONSTANT R4, desc[UR6][R2.64] ;  /* 0x0000000602047981 */ /* 0x000ea8000c1e9d00 */
[----:B------:R-:W3:Y:S04]  /*1020*/  LDG.E.128.CONSTANT R8, desc[UR6][R2.64+0x1000] ;  /* 0x0010000602087981 */ /* 0x000ee8000c1e9d00 */
[----:B------:R-:W4:Y:S04]  /*1030*/  LDG.E.128.CONSTANT R12, desc[UR6][R2.64+0x2000] ;  /* 0x00200006020c7981 */ /* 0x000f28000c1e9d00 */
[----:B------:R-:W5:Y:S01]  /*1040*/  LDG.E.128.CONSTANT R16, desc[UR6][R2.64+0x3000] ;  /* 0x0030000602107981 */ /* 0x000f62000c1e9d00 */
[----:B------:R-:W-:Y:S01]  /*1050*/  ISETP.GE.U32.AND P0, PT, R20, 0x2000, PT ;  /* 0x000020001400780c */ /* 0x000fe20003f06070 */
[----:B------:R-:W-:-:S02]  /*1060*/  HFMA2 R23, -RZ, RZ, 0, 0.00048828125 ;  /* 0x00001000ff177431 */ /* 0x000fc400000001ff */
[----:B--2---:R-:W-:Y:S01]  /*1070*/  FADD R4, R4, R5 ;  /* 0x0000000504047221 */ /* 0x004fe20000000000 */
[----:B------:R-:W-:Y:S01]  /*1080*/  FADD R7, R6, R7 ;  /* 0x0000000706077221 */ /* 0x000fe20000000000 */
[----:B---3--:R-:W-:Y:S01]  /*1090*/  FADD R8, R8, R9 ;  /* 0x0000000908087221 */ /* 0x008fe20000000000 */
[----:B------:R-:W-:Y:S02]  /*10a0*/  FADD R11, R10, R11 ;  /* 0x0000000b0a0b7221 */ /* 0x000fe40000000000 */
[----:B------:R-:W-:Y:S01]  /*10b0*/  FADD R4, R4, R7 ;  /* 0x0000000704047221 */ /* 0x000fe20000000000 */
[----:B----4-:R-:W-:Y:S01]  /*10c0*/  FADD R12, R12, R13 ;  /* 0x0000000d0c0c7221 */ /* 0x010fe20000000000 */
[----:B------:R-:W-:Y:S01]  /*10d0*/  FADD R15, R14, R15 ;  /* 0x0000000f0e0f7221 */ /* 0x000fe20000000000 */
[----:B------:R-:W-:Y:S01]  /*10e0*/  FADD R11, R8, R11 ;  /* 0x0000000b080b7221 */ /* 0x000fe20000000000 */
[----:B-----5:R-:W-:Y:S01]  /*10f0*/  FADD R16, R16, R17 ;  /* 0x0000001110107221 */ /* 0x020fe20000000000 */
[----:B------:R-:W-:Y:S01]  /*1100*/  FADD R19, R18, R19 ;  /* 0x0000001312137221 */ /* 0x000fe20000000000 */
[----:B------:R-:W-:Y:S01]  /*1110*/  FADD R12, R12, R15 ;  /* 0x0000000f0c0c7221 */ /* 0x000fe20000000000 */
[----:B------:R-:W-:-:S02]  /*1120*/  FADD R4, R4, R11 ;  /* 0x0000000b04047221 */ /* 0x000fc40000000000 */
[----:B------:R-:W-:-:S04]  /*1130*/  FADD R19, R16, R19 ;  /* 0x0000001310137221 */ /* 0x000fc80000000000 */
[----:B------:R-:W-:-:S04]  /*1140*/  FADD R19, R12, R19 ;  /* 0x000000130c137221 */ /* 0x000fc80000000000 */
[----:B------:R-:W-:Y:S01]  /*1150*/  FADD R21, R4, R19 ;  /* 0x0000001304157221 */ /* 0x000fe20000000000 */
[----:B------:R-:W-:Y:S06]  /*1160*/  @!P0 BRA `(.L_x_238) ;  /* 0x00000000007c8947 */ /* 0x000fec0003800000 */
[----:B------:R-:W0:Y:S01]  /*1170*/  LDC R24, c[0x0][0x390] ;  /* 0x0000e400ff187b82 */ /* 0x000e220000000800 */
[----:B------:R-:W-:Y:S02]  /*1180*/  IADD3 R22, PT, PT, R20, -0x1000, RZ ;  /* 0xfffff00014167810 */ /* 0x000fe40007ffe0ff */
[----:B------:R-:W-:-:S07]  /*1190*/  MOV R23, 0x1000 ;  /* 0x0000100000177802 */ /* 0x000fce0000000f00 */
.L_x_240:
[----:B------:R-:W-:-:S05]  /*11a0*/  IMAD.WIDE R26, R23, 0x4, R2 ;  /* 0x00000004171a7825 */ /* 0x000fca00078e0202 */
[----:B------:R-:W2:Y:S04]  /*11b0*/  LDG.E.128.CONSTANT R16, desc[UR6][R26.64+0x2000] ;  /* 0x002000061a107981 */ /* 0x000ea8000c1e9d00 */
[----:B------:R-:W3:Y:S04]  /*11c0*/  LDG.E.128.CONSTANT R4, desc[UR6][R26.64+0x3000] ;  /* 0x003000061a047981 */ /* 0x000ee8000c1e9d00 */
[----:B------:R-:W4:Y:S04]  /*11d0*/  LDG.E.128.CONSTANT R8, desc[UR6][R26.64] ;  /* 0x000000061a087981 */ /* 0x000f28000c1e9d00 */
[----:B------:R-:W5:Y:S01]  /*11e0*/  LDG.E.128.CONSTANT R12, desc[UR6][R26.64+0x1000] ;  /* 0x001000061a0c7981 */ /* 0x000f62000c1e9d00 */
[----:B0-----:R-:W-:Y:S01]  /*11f0*/  MOV R20, R24 ;  /* 0x0000001800147202 */ /* 0x001fe20000000f00 */
[----:B--2---:R-:W-:Y:S01]  /*1200*/  FADD R17, R17, R18 ;  /* 0x0000001211117221 */ /* 0x004fe20000000000 */
[----:B---3--:R-:W-:-:S02]  /*1210*/  FADD R18, R19, R4 ;  /* 0x0000000413127221 */ /* 0x008fc40000000000 */
[----:B------:R-:W-:Y:S01]  /*1220*/  IADD3 R4, PT, PT, -R23, R20, RZ ;  /* 0x0000001417047210 */ /* 0x000fe20007ffe1ff */
[----:B------:R-:W-:Y:S01]  /*1230*/  FADD R5, R5, R6 ;  /* 0x0000000605057221 */ /* 0x000fe20000000000 */
[----:B----4-:R-:W-:Y:S01]  /*1240*/  FADD R9, R9, R10 ;  /* 0x0000000a09097221 */ /* 0x010fe20000000000 */
[----:B------:R-:W-:Y:S01]  /*1250*/  FADD R8, R8, R21 ;  /* 0x0000001508087221 */ /* 0x000fe20000000000 */
[----:B------:R-:W-:Y:S01]  /*1260*/  ISETP.GE.AND P0, PT, R4, 0x1000, PT ;  /* 0x000010000400780c */ /* 0x000fe20003f06270 */
[----:B-----5:R-:W-:Y:S01]  /*1270*/  FADD R13, R13, R14 ;  /* 0x0000000e0d0d7221 */ /* 0x020fe20000000000 */
[----:B------:R-:W-:Y:S01]  /*1280*/  FADD R10, R11, R12 ;  /* 0x0000000c0b0a7221 */ /* 0x000fe20000000000 */
[----:B------:R-:W-:Y:S01]  /*1290*/  FADD R14, R15, R16 ;  /* 0x000000100f0e7221 */ /* 0x000fe20000000000 */
[----:B------:R-:W-:Y:S01]  /*12a0*/  FADD R8, R8, R9 ;  /* 0x0000000908087221 */ /* 0x000fe20000000000 */
[----:B------:R-:W-:Y:S01]  /*12b0*/  FADD R5, R18, R5 ;  /* 0x0000000512057221 */ /* 0x000fe20000000000 */
[----:B------:R-:W-:Y:S01]  /*12c0*/  FADD R13, R10, R13 ;  /* 0x0000000d0a0d7221 */ /* 0x000fe20000000000 */
[----:B------:R-:W-:-:S03]  /*12d0*/  FADD R14, R14, R17 ;  /* 0x000000110e0e7221 */ /* 0x000fc60000000000 */
[----:B------:R-:W-:Y:S01]  /*12e0*/  FADD R8, R8, R13 ;  /* 0x0000000d08087221 */ /* 0x000fe20000000000 */
[----:B------:R-:W-:-:S04]  /*12f0*/  FADD R5, R14, R5 ;  /* 0x000000050e057221 */ /* 0x000fc80000000000 */
[----:B------:R-:W-:-:S04]  /*1300*/  FADD R5, R8, R5 ;  /* 0x0000000508057221 */ /* 0x000fc80000000000 */
[----:B------:R-:W-:Y:S01]  /*1310*/  FADD R21, R7, R5 ;  /* 0x0000000507157221 */ /* 0x000fe20000000000 */
[----:B------:R-:W-:Y:S06]  /*1320*/  @!P0 BRA `(.L_x_239) ;  /* 0x0000000800308947 */ /* 0x000fec0003800000 */
[----:B------:R-:W-:-:S04]  /*1330*/  IADD3 R23, PT, PT, R23, 0x1000, RZ ;  /* 0x0000100017177810 */ /* 0x000fc80007ffe0ff */
[----:B------:R-:W-:-:S13]  /*1340*/  ISETP.GT.AND P0, PT, R23, R22, PT ;  /* 0x000000161700720c */ /* 0x000fda0003f04270 */
[----:B------:R-:W-:Y:S05]  /*1350*/  @!P0 BRA `(.L_x_240) ;  /* 0xfffffffc00908947 */ /* 0x000fea000383ffff */
.L_x_238:
[----:B------:R-:W-:-:S13]  /*1360*/  ISETP.GE.AND P0, PT, R23, R20, PT ;  /* 0x000000141700720c */ /* 0x000fda0003f06270 */
[----:B------:R-:W-:Y:S05]  /*1370*/  @P0 BRA `(.L_x_239) ;  /* 0x00000008001c0947 */ /* 0x000fea0003800000 */
[----:B------:R-:W-:Y:S01]  /*1380*/  IMAD.IADD R9, R20, 0x1, -R23 ;  /* 0x0000000114097824 */ /* 0x000fe200078e0a17 */
[----:B------:R-:W-:Y:S04]  /*1390*/  BSSY.RECONVERGENT B1, `(.L_x_239) ;  /* 0x0000085000017945 */ /* 0x000fe80003800200 */
[----:B------:R-:W-:-:S13]  /*13a0*/  ISETP.GE.AND P0, PT, R0, R9, PT ;  /* 0x000000090000720c */ /* 0x000fda0003f06270 */
[----:B------:R-:W-:Y:S05]  /*13b0*/  @P0 BRA `(.L_x_241) ;  /* 0x0000000800080947 */ /* 0x000fea0003800000 */
[-C--:B------:R-:W-:Y:S01]  /*13c0*/  LOP3.LUT R2, RZ, R0.reuse, RZ, 0x33, !PT ;  /* 0x00000000ff027212 */ /* 0x080fe200078e33ff */
[----:B------:R-:W-:Y:S01]  /*13d0*/  BSSY.RECONVERGENT B2, `(.L_x_242) ;  /* 0x0000015000027945 */ /* 0x000fe20003800200 */
[----:B------:R-:W-:Y:S02]  /*13e0*/  MOV R8, R0 ;  /* 0x0000000000087202 */ /* 0x000fe40000000f00 */
[----:B------:R-:W-:-:S04]  /*13f0*/  IADD3 R2, PT, PT, -R23, R20, R2 ;  /* 0x0000001417027210 */ /* 0x000fc80007ffe102 */
[C---:B------:R-:W-:Y:S02]  /*1400*/  LOP3.LUT R3, R2.reuse, 0x300, RZ, 0xc0, !PT ;  /* 0x0000030002037812 */ /* 0x040fe400078ec0ff */
[----:B------:R-:W-:Y:S02]  /*1410*/  ISETP.GE.U32.AND P1, PT, R2, 0x300, PT ;  /* 0x000003000200780c */ /* 0x000fe40003f26070 */
[----:B------:R-:W-:-:S13]  /*1420*/  ISETP.NE.AND P0, PT, R3, 0x300, PT ;  /* 0x000003000300780c */ /* 0x000fda0003f05270 */
[----:B------:R-:W-:Y:S05]  /*1430*/  @!P0 BRA `(.L_x_243) ;  /* 0x0000000000388947 */ /* 0x000fea0003800000 */
[----:B------:R-:W0:Y:S01]  /*1440*/  LDC.64 R4, c[0x0][0x380] ;  /* 0x0000e000ff047b82 */ /* 0x000e220000000a00 */
[----:B------:R-:W-:Y:S02]  /*1450*/  LEA.HI R2, R2, 0x1, RZ, 0x18 ;  /* 0x0000000102027811 */ /* 0x000fe400078fc0ff */
[----:B------:R-:W-:Y:S02]  /*1460*/  IADD3 R7, PT, PT, R0, R23, RZ ;  /* 0x0000001700077210 */ /* 0x000fe40007ffe0ff */
[----:B------:R-:W-:Y:S02]  /*1470*/  LOP3.LUT R2, R2, 0x3, RZ, 0xc0, !PT ;  /* 0x0000000302027812 */ /* 0x000fe400078ec0ff */
[----:B------:R-:W-:Y:S02]  /*1480*/  MOV R8, R0 ;  /* 0x0000000000087202 */ /* 0x000fe40000000f00 */
[----:B------:R-:W-:-:S07]  /*1490*/  IADD3 R6, PT, PT, -R2, RZ, RZ ;  /* 0x000000ff02067210 */ /* 0x000fce0007ffe1ff */
.L_x_244:
[----:B0-----:R-:W-:-:S06]  /*14a0*/  IMAD.WIDE.U32 R2, R7, 0x4, R4 ;  /* 0x0000000407027825 */ /* 0x001fcc00078e0004 */
[----:B------:R-:W2:Y:S01]  /*14b0*/  LDG.E.CONSTANT R2, desc[UR6][R2.64] ;  /* 0x0000000602027981 */ /* 0x000ea2000c1e9900 */
[----:B------:R-:W-:Y:S02]  /*14c0*/  IADD3 R6, PT, PT, R6, 0x1, RZ ;  /* 0x0000000106067810 */ /* 0x000fe40007ffe0ff */
[----:B------:R-:W-:Y:S02]  /*14d0*/  IADD3 R8, PT, PT, R8, 0x100, RZ ;  /* 0x0000010008087810 */ /* 0x000fe40007ffe0ff */
[----:B------:R-:W-:Y:S02]  /*14e0*/  ISETP.NE.AND P0, PT, R6, RZ, PT ;  /* 0x000000ff0600720c */ /* 0x000fe40003f05270 */
[----:B------:R-:W-:Y:S01]  /*14f0*/  IADD3 R7, PT, PT, R7, 0x100, RZ ;  /* 0x0000010007077810 */ /* 0x000fe20007ffe0ff */
[----:B--2---:R-:W-:-:S10]  /*1500*/  FADD R21, R2, R21 ;  /* 0x0000001502157221 */ /* 0x004fd40000000000 */
[----:B------:R-:W-:Y:S05]  /*1510*/  @P0 BRA `(.L_x_244) ;  /* 0xfffffffc00e00947 */ /* 0x000fea000383ffff */
.L_x_243:
[----:B------:R-:W-:Y:S05]  /*1520*/  BSYNC.RECONVERGENT B2 ;  /* 0x0000000000027941 */ /* 0x000fea0003800200 */
.L_x_242:
[----:B------:R-:W-:Y:S05]  /*1530*/  @!P1 BRA `(.L_x_241) ;  /* 0x0000000400a89947 */ /* 0x000fea0003800000 */
[----:B------:R-:W0:Y:S01]  /*1540*/  LDCU.64 UR4, c[0x0][0x380] ;  /* 0x00007000ff0477ac */ /* 0x000e220008000a00 */
[----:B------:R-:W-:Y:S01]  /*1550*/  IADD3 R5, PT, PT, R9, -R8, RZ ;  /* 0x8000000809057210 */ /* 0x000fe20007ffe0ff */
[----:B------:R-:W-:Y:S01]  /*1560*/  BSSY.RECONVERGENT B2, `(.L_x_245) ;  /* 0x000003b000027945 */ /* 0x000fe20003800200 */
[CC--:B------:R-:W-:Y:S02]  /*1570*/  IADD3 R3, P0, PT, R8.reuse, R23.reuse, RZ ;  /* 0x0000001708037210 */ /* 0x0c0fe40007f1e0ff */
[----:B------:R-:W-:Y:S02]  /*1580*/  ISETP.GT.AND P1, PT, R5, 0xc00, PT ;  /* 0x00000c000500780c */ /* 0x000fe40003f24270 */
[----:B------:R-:W-:Y:S02]  /*1590*/  IADD3.X R4, PT, PT, RZ, RZ, RZ, P0, !PT ;  /* 0x000000ffff047210 */ /* 0x000fe400007fe4ff */
[----:B------:R-:W-:Y:S02]  /*15a0*/  IADD3 R11, PT, PT, R8, R23, RZ ;  /* 0x00000017080b7210 */ /* 0x000fe40007ffe0ff */
[----:B0-----:R-:W-:-:S04]  /*15b0*/  LEA R2, P0, R3, UR4, 0x2 ;  /* 0x0000000403027c11 */ /* 0x001fc8000f8010ff */
[----:B------:R-:W-:Y:S02]  /*15c0*/  LEA.HI.X R3, R3, UR5, R4, 0x2, P0 ;  /* 0x0000000503037c11 */ /* 0x000fe400080f1404 */
[----:B------:R-:W-:-:S05]  /*15d0*/  IADD3 R2, P0, PT, R2, 0x800, RZ ;  /* 0x0000080002027810 */ /* 0x000fca0007f1e0ff */
[----:B------:R-:W-:Y:S01]  /*15e0*/  IMAD.X R3, RZ, RZ, R3, P0 ;  /* 0x000000ffff037224 */ /* 0x000fe200000e0603 */
[----:B------:R-:W-:Y:S01]  /*15f0*/  PLOP3.LUT P0, PT, PT, PT, PT, 0x80, 0x8 ;  /* 0x000000000008781c */ /* 0x000fe20003f0f070 */
[----:B------:R-:W-:-:S12]  /*1600*/  @!P1 BRA `(.L_x_246) ;  /* 0x0000000000c09947 */ /* 0x000fd80003800000 */
[----:B------:R-:W-:Y:S02]  /*1610*/  PLOP3.LUT P0, PT, PT, PT, PT, 0x8, 0x80 ;  /* 0x000000000080781c */ /* 0x000fe40003f0e170 */
[----:B------:R-:W-:-:S11]  /*1620*/  IADD3 R13, PT, PT, R9, -0xc00, RZ ;  /* 0xfffff400090d7810 */ /* 0x000fd60007ffe0ff */
.L_x_247:
[----:B------:R-:W0:Y:S01]  /*1630*/  LDC.64 R4, c[0x0][0x380] ;  /* 0x0000e000ff047b82 */ /* 0x000e220000000a00 */
[----:B------:R-:W2:Y:S01]  /*1640*/  LDG.E.CONSTANT R10, desc[UR6][R2.64+-0x400] ;  /* 0xfffc0006020a7981 */ /* 0x000ea2000c1e9900 */
[----:B------:R-:W-:-:S03]  /*1650*/  IADD3 R25, PT, PT, R11, 0x400, RZ ;  /* 0x000004000b197810 */ /* 0x000fc60007ffe0ff */
[----:B------:R-:W3:Y:S04]  /*1660*/  LDG.E.CONSTANT R19, desc[UR6][R2.64] ;  /* 0x0000000602137981 */ /* 0x000ee8000c1e9900 */
[----:B------:R-:W4:Y:S01]  /*1670*/  LDG.E.CONSTANT R18, desc[UR6][R2.64+0x400] ;  /* 0x0004000602127981 */ /* 0x000f22000c1e9900 */
[----:B------:R-:W-:-:S03]  /*1680*/  IADD3 R7, PT, PT, R11, 0x800, RZ ;  /* 0x000008000b077810 */ /* 0x000fc60007ffe0ff */
[----:B------:R-:W5:Y:S04]  /*1690*/  LDG.E.CONSTANT R16, desc[UR6][R2.64+0xc00] ;  /* 0x000c000602107981 */ /* 0x000f68000c1e9900 */
[----:B------:R-:W5:Y:S04]  /*16a0*/  LDG.E.CONSTANT R15, desc[UR6][R2.64+0x1000] ;  /* 0x00100006020f7981 */ /* 0x000f68000c1e9900 */
[----:B------:R-:W5:Y:S01]  /*16b0*/  LDG.E.CONSTANT R14, desc[UR6][R2.64+0x1400] ;  /* 0x00140006020e7981 */ /* 0x000f62000c1e9900 */
[----:B0-----:R-:W-:-:S03]  /*16c0*/  IMAD.WIDE.U32 R22, R11, 0x4, R4 ;  /* 0x000000040b167825 */ /* 0x001fc600078e0004 */
[----:B------:R-:W5:Y:S04]  /*16d0*/  LDG.E.CONSTANT R20, desc[UR6][R2.64+0x2000] ;  /* 0x0020000602147981 */ /* 0x000f68000c1e9900 */
[----:B------:R0:W2:Y:S01]  /*16e0*/  LDG.E.CONSTANT R12, desc[UR6][R22.64] ;  /* 0x00000006160c7981 */ /* 0x0000a2000c1e9900 */
[----:B------:R-:W-:-:S03]  /*16f0*/  IMAD.WIDE.U32 R24, R25, 0x4, R4 ;  /* 0x0000000419187825 */ /* 0x000fc600078e0004 */
[----:B------:R-:W5:Y:S04]  /*1700*/  LDG.E.CONSTANT R26, desc[UR6][R2.64+0x3000] ;  /* 0x00300006021a7981 */ /* 0x000f68000c1e9900 */
[----:B------:R-:W5:Y:S01]  /*1710*/  LDG.E.CONSTANT R17, desc[UR6][R24.64] ;  /* 0x0000000618117981 */ /* 0x000f62000c1e9900 */
[--C-:B------:R-:W-:Y:S01]  /*1720*/  IMAD.WIDE.U32 R6, R7, 0x4, R4.reuse ;  /* 0x0000000407067825 */ /* 0x100fe200078e0004 */
[----:B0-----:R-:W-:Y:S02]  /*1730*/  IADD3 R23, PT, PT, R11, 0xc00, RZ ;  /* 0x00000c000b177810 */ /* 0x001fe40007ffe0ff */
[----:B------:R-:W5:Y:S04]  /*1740*/  LDG.E.CONSTANT R22, desc[UR6][R2.64+0x1c00] ;  /* 0x001c000602167981 */ /* 0x000f68000c1e9900 */
[----:B------:R-:W5:Y:S01]  /*1750*/  LDG.E.CONSTANT R6, desc[UR6][R6.64] ;  /* 0x0000000606067981 */ /* 0x000f62000c1e9900 */
[----:B------:R-:W-:-:S03]  /*1760*/  IMAD.WIDE.U32 R4, R23, 0x4, R4 ;  /* 0x0000000417047825 */ /* 0x000fc600078e0004 */
[----:B------:R-:W5:Y:S04]  /*1770*/  LDG.E.CONSTANT R23, desc[UR6][R2.64+0x2400] ;  /* 0x0024000602177981 */ /* 0x000f68000c1e9900 */
[----:B------:R-:W5:Y:S04]  /*1780*/  LDG.E.CONSTANT R4, desc[UR6][R4.64] ;  /* 0x0000000604047981 */ /* 0x000f68000c1e9900 */
[----:B------:R-:W5:Y:S04]  /*1790*/  LDG.E.CONSTANT R24, desc[UR6][R2.64+0x2c00] ;  /* 0x002c000602187981 */ /* 0x000f68000c1e9900 */
[----:B------:R0:W5:Y:S01]  /*17a0*/  LDG.E.CONSTANT R25, desc[UR6][R2.64+0x3400] ;  /* 0x0034000602197981 */ /* 0x000162000c1e9900 */
[----:B------:R-:W-:-:S04]  /*17b0*/  IADD3 R8, PT, PT, R8, 0x1000, RZ ;  /* 0x0000100008087810 */ /* 0x000fc80007ffe0ff */
[----:B------:R-:W-:Y:S02]  /*17c0*/  ISETP.GE.AND P1, PT, R8, R13, PT ;  /* 0x0000000d0800720c */ /* 0x000fe40003f26270 */
[----:B0-----:R-:W-:Y:S02]  /*17d0*/  IADD3 R2, P2, PT, R2, 0x4000, RZ ;  /* 0x0000400002027810 */ /* 0x001fe40007f5e0ff */
[----:B------:R-:W-:Y:S02]  /*17e0*/  IADD3 R11, PT, PT, R11, 0x1000, RZ ;  /* 0x000010000b0b7810 */ /* 0x000fe40007ffe0ff */
[----:B------:R-:W-:Y:S01]  /*17f0*/  IADD3.X R3, PT, PT, RZ, R3, RZ, P2, !PT ;  /* 0x00000003ff037210 */ /* 0x000fe200017fe4ff */
[----:B--2---:R-:W-:-:S04]  /*1800*/  FADD R21, R12, R21 ;  /* 0x000000150c157221 */ /* 0x004fc80000000000 */
[----:B------:R-:W-:-:S04]  /*1810*/  FADD R10, R21, R10 ;  /* 0x0000000a150a7221 */ /* 0x000fc80000000000 */
[----:B---3--:R-:W-:-:S04]  /*1820*/  FADD R19, R10, R19 ;  /* 0x000000130a137221 */ /* 0x008fc80000000000 */
[----:B----4-:R-:W-:-:S04]  /*1830*/  FADD R18, R19, R18 ;  /* 0x0000001213127221 */ /* 0x010fc80000000000 */
[----:B-----5:R-:W-:-:S04]  /*1840*/  FADD R17, R18, R17 ;  /* 0x0000001112117221 */ /* 0x020fc80000000000 */
        /* <DEDUP_REMOVED lines=12> */
.L_x_246:
[----:B------:R-:W-:Y:S05]  /*1910*/  BSYNC.RECONVERGENT B2 ;  /* 0x0000000000027941 */ /* 0x000fea0003800200 */
.L_x_245:
[----:B------:R-:W-:Y:S01]  /*1920*/  IADD3 R4, PT, PT, R9, -R8, RZ ;  /* 0x8000000809047210 */ /* 0x000fe20007ffe0ff */
[----:B------:R-:W-:Y:S03]  /*1930*/  BSSY.RECONVERGENT B2, `(.L_x_248) ;  /* 0x000001e000027945 */ /* 0x000fe60003800200 */
[----:B------:R-:W-:-:S13]  /*1940*/  ISETP.GT.AND P1, PT, R4, 0x400, PT ;  /* 0x000004000400780c */ /* 0x000fda0003f24270 */
[----:B------:R-:W-:Y:S05]  /*1950*/  @!P1 BRA `(.L_x_249) ;  /* 0x00000000006c9947 */ /* 0x000fea0003800000 */
[----:B------:R-:W0:Y:S01]  /*1960*/  LDC.64 R6, c[0x0][0x380] ;  /* 0x0000e000ff067b82 */ /* 0x000e220000000a00 */
[----:B------:R-:W2:Y:S01]  /*1970*/  LDG.E.CONSTANT R10, desc[UR6][R2.64+-0x400] ;  /* 0xfffc0006020a7981 */ /* 0x000ea2000c1e9900 */
[----:B------:R-:W-:-:S03]  /*1980*/  VIADD R15, R11, 0x400 ;  /* 0x000004000b0f7836 */ /* 0x000fc60000000000 */
[----:B------:R-:W3:Y:S04]  /*1990*/  LDG.E.CONSTANT R13, desc[UR6][R2.64] ;  /* 0x00000006020d7981 */ /* 0x000ee8000c1e9900 */
[----:B------:R-:W4:Y:S04]  /*19a0*/  LDG.E.CONSTANT R17, desc[UR6][R2.64+0xc00] ;  /* 0x000c000602117981 */ /* 0x000f28000c1e9900 */
[----:B------:R-:W5:Y:S04]  /*19b0*/  LDG.E.CONSTANT R19, desc[UR6][R2.64+0x1000] ;  /* 0x0010000602137981 */ /* 0x000f68000c1e9900 */
[----:B------:R1:W5:Y:S01]  /*19c0*/  LDG.E.CONSTANT R23, desc[UR6][R2.64+0x1400] ;  /* 0x0014000602177981 */ /* 0x000362000c1e9900 */
[----:B0-----:R-:W-:-:S06]  /*19d0*/  IMAD.WIDE.U32 R4, R11, 0x4, R6 ;  /* 0x000000040b047825 */ /* 0x001fcc00078e0006 */
[----:B------:R-:W2:Y:S01]  /*19e0*/  LDG.E.CONSTANT R4, desc[UR6][R4.64] ;  /* 0x0000000604047981 */ /* 0x000ea2000c1e9900 */
[----:B------:R-:W-:-:S03]  /*19f0*/  IMAD.WIDE.U32 R6, R15, 0x4, R6 ;  /* 0x000000040f067825 */ /* 0x000fc600078e0006 */
[----:B------:R-:W4:Y:S04]  /*1a00*/  LDG.E.CONSTANT R15, desc[UR6][R2.64+0x400] ;  /* 0x00040006020f7981 */ /* 0x000f28000c1e9900 */
[----:B------:R-:W5:Y:S01]  /*1a10*/  LDG.E.CONSTANT R7, desc[UR6][R6.64] ;  /* 0x0000000606077981 */ /* 0x000f62000c1e9900 */
[----:B------:R-:W-:Y:S02]  /*1a20*/  PLOP3.LUT P0, PT, PT, PT, PT, 0x8, 0x80 ;  /* 0x000000000080781c */ /* 0x000fe40003f0e170 */
[----:B------:R-:W-:Y:S02]  /*1a30*/  IADD3 R8, PT, PT, R8, 0x800, RZ ;  /* 0x0000080008087810 */ /* 0x000fe40007ffe0ff */
[----:B------:R-:W-:Y:S01]  /*1a40*/  IADD3 R11, PT, PT, R11, 0x800, RZ ;  /* 0x000008000b0b7810 */ /* 0x000fe20007ffe0ff */
[----:B--2---:R-:W-:-:S04]  /*1a50*/  FADD R21, R21, R4 ;  /* 0x0000000415157221 */ /* 0x004fc80000000000 */
[----:B------:R-:W-:-:S04]  /*1a60*/  FADD R10, R21, R10 ;  /* 0x0000000a150a7221 */ /* 0x000fc80000000000 */
[----:B---3--:R-:W-:-:S04]  /*1a70*/  FADD R10, R10, R13 ;  /* 0x0000000d0a0a7221 */ /* 0x008fc80000000000 */
[----:B----4-:R-:W-:-:S04]  /*1a80*/  FADD R10, R10, R15 ;  /* 0x0000000f0a0a7221 */ /* 0x010fc80000000000 */
[----:B-----5:R-:W-:Y:S01]  /*1a90*/  FADD R10, R10, R7 ;  /* 0x000000070a0a7221 */ /* 0x020fe20000000000 */
[----:B------:R-:W-:-:S03]  /*1aa0*/  IADD3 R4, P1, PT, R2, 0x2000, RZ ;  /* 0x0000200002047810 */ /* 0x000fc60007f3e0ff */
[----:B------:R-:W-:Y:S01]  /*1ab0*/  FADD R10, R10, R17 ;  /* 0x000000110a0a7221 */ /* 0x000fe20000000000 */
[----:B------:R-:W-:-:S03]  /*1ac0*/  IADD3.X R5, PT, PT, RZ, R3, RZ, P1, !PT ;  /* 0x00000003ff057210 */ /* 0x000fc60000ffe4ff */
[----:B------:R-:W-:Y:S01]  /*1ad0*/  FADD R10, R10, R19 ;  /* 0x000000130a0a7221 */ /* 0x000fe20000000000 */
[----:B-1----:R-:W-:Y:S02]  /*1ae0*/  MOV R2, R4 ;  /* 0x0000000400027202 */ /* 0x002fe40000000f00 */
[----:B------:R-:W-:Y:S01]  /*1af0*/  MOV R3, R5 ;  /* 0x0000000500037202 */ /* 0x000fe20000000f00 */
[----:B------:R-:W-:-:S07]  /*1b00*/  FADD R21, R10, R23 ;  /* 0x000000170a157221 */ /* 0x000fce0000000000 */
.L_x_249:
[----:B------:R-:W-:Y:S05]  /*1b10*/  BSYNC.RECONVERGENT B2 ;  /* 0x0000000000027941 */ /* 0x000fea0003800200 */
.L_x_248:
[----:B------:R-:W-:-:S13]  /*1b20*/  ISETP.LT.OR P0, PT, R8, R9, P0 ;  /* 0x000000090800720c */ /* 0x000fda0000701670 */
[----:B------:R-:W-:Y:S05]  /*1b30*/  @!P0 BRA `(.L_x_241) ;  /* 0x0000000000288947 */ /* 0x000fea0003800000 */
[----:B------:R-:W0:Y:S01]  /*1b40*/  LDC.64 R4, c[0x0][0x380] ;  /* 0x0000e000ff047b82 */ /* 0x000e220000000a00 */
[----:B------:R-:W2:Y:S04]  /*1b50*/  LDG.E.CONSTANT R6, desc[UR6][R2.64+-0x400] ;  /* 0xfffc000602067981 */ /* 0x000ea8000c1e9900 */
[----:B------:R-:W3:Y:S04]  /*1b60*/  LDG.E.CONSTANT R7, desc[UR6][R2.64] ;  /* 0x0000000602077981 */ /* 0x000ee8000c1e9900 */
[----:B------:R-:W4:Y:S01]  /*1b70*/  LDG.E.CONSTANT R9, desc[UR6][R2.64+0x400] ;  /* 0x0004000602097981 */ /* 0x000f22000c1e9900 */
[----:B0-----:R-:W-:-:S06]  /*1b80*/  IMAD.WIDE.U32 R4, R11, 0x4, R4 ;  /* 0x000000040b047825 */ /* 0x001fcc00078e0004 */
[----:B------:R-:W5:Y:S02]  /*1b90*/  LDG.E.CONSTANT R4, desc[UR6][R4.64] ;  /* 0x0000000604047981 */ /* 0x000f64000c1e9900 */
[----:B-----5:R-:W-:-:S04]  /*1ba0*/  FADD R21, R21, R4 ;  /* 0x0000000415157221 */ /* 0x020fc80000000000 */
[----:B--2---:R-:W-:-:S04]  /*1bb0*/  FADD R6, R21, R6 ;  /* 0x0000000615067221 */ /* 0x004fc80000000000 */
[----:B---3--:R-:W-:-:S04]  /*1bc0*/  FADD R6, R6, R7 ;  /* 0x0000000706067221 */ /* 0x008fc80000000000 */
[----:B----4-:R-:W-:-:S07]  /*1bd0*/  FADD R21, R6, R9 ;  /* 0x0000000906157221 */ /* 0x010fce0000000000 */
.L_x_241:
[----:B------:R-:W-:Y:S05]  /*1be0*/  BSYNC.RECONVERGENT B1 ;  /* 0x0000000000017941 */ /* 0x000fea0003800200 */
.L_x_239:
[----:B------:R-:W0:Y:S01]  /*1bf0*/  S2R R6, SR_LANEID ;  /* 0x0000000000067919 */ /* 0x000e220000000000 */
[----:B------:R-:W1:Y:S01]  /*1c00*/  SHFL.DOWN PT, R2, R21, 0x1, 0x1f ;  /* 0x08201f0015027f89 */ /* 0x000e6200000e0000 */
[C---:B0-----:R-:W-:Y:S02]  /*1c10*/  ISETP.GT.AND P0, PT, R6.reuse, 0x1e, PT ;  /* 0x0000001e0600780c */ /* 0x041fe40003f04270 */
[----:B------:R-:W-:-:S11]  /*1c20*/  ISETP.NE.AND P1, PT, R6, RZ, PT ;  /* 0x000000ff0600720c */ /* 0x000fd60003f25270 */
[----:B-1----:R-:W-:Y:S01]  /*1c30*/  @!P0 FADD R21, R2, R21 ;  /* 0x0000001502158221 */ /* 0x002fe20000000000 */
[----:B------:R-:W-:Y:S01]  /*1c40*/  ISETP.GT.AND P0, PT, R6, 0x1d, PT ;  /* 0x0000001d0600780c */ /* 0x000fe20003f04270 */
[----:B------:R-:W0:Y:S01]  /*1c50*/  @!P1 S2R R5, SR_CgaCtaId ;  /* 0x0000000000059919 */ /* 0x000e220000008800 */
[----:B------:R-:W-:Y:S02]  /*1c60*/  @!P1 MOV R4, 0x400 ;  /* 0x0000040000049802 */ /* 0x000fe40000000f00 */
[----:B------:R-:W-:Y:S01]  /*1c70*/  @!P1 SHF.R.U32.HI R3, RZ, 0x3, R0 ;  /* 0x00000003ff039819 */ /* 0x000fe20000011600 */
[----:B------:R-:W1:Y:S03]  /*1c80*/  SHFL.DOWN PT, R2, R21, 0x2, 0x1f ;  /* 0x08401f0015027f89 */ /* 0x000e6600000e0000 */
[----:B------:R-:W-:-:S05]  /*1c90*/  @!P1 LOP3.LUT R3, R3, 0x7c, RZ, 0xc0, !PT ;  /* 0x0000007c03039812 */ /* 0x000fca00078ec0ff */
[----:B-1----:R-:W-:Y:S01]  /*1ca0*/  @!P0 FADD R21, R21, R2 ;  /* 0x0000000215158221 */ /* 0x002fe20000000000 */
[----:B------:R-:W-:Y:S02]  /*1cb0*/  ISETP.GT.AND P0, PT, R6, 0x1b, PT ;  /* 0x0000001b0600780c */ /* 0x000fe40003f04270 */
[----:B0-----:R-:W-:Y:S02]  /*1cc0*/  @!P1 LEA R4, R5, R4, 0x18 ;  /* 0x0000000405049211 */ /* 0x001fe400078ec0ff */
[----:B------:R-:W0:Y:S02]  /*1cd0*/  SHFL.DOWN PT, R2, R21, 0x4, 0x1f ;  /* 0x08801f0015027f89 */ /* 0x000e2400000e0000 */
[----:B------:R-:W-:-:S07]  /*1ce0*/  @!P1 IADD3 R3, PT, PT, R3, R4, RZ ;  /* 0x0000000403039210 */ /* 0x000fce0007ffe0ff */
        /* <DEDUP_REMOVED lines=12> */
[----:B------:R-:W0:Y:S01]  /*1db0*/  S2UR UR5, SR_CgaCtaId ;  /* 0x00000000000579c3 */ /* 0x000e220000008800 */
[----:B------:R-:W-:Y:S02]  /*1dc0*/  UMOV UR4, 0x400 ;  /* 0x0000040000047882 */ /* 0x000fe40000000000 */
[----:B0-----:R-:W-:-:S09]  /*1dd0*/  ULEA UR4, UR5, UR4, 0x18 ;  /* 0x0000000405047291 */ /* 0x001fd2000f8ec0ff */
[----:B---3--:R-:W0:Y:S04]  /*1de0*/  LDS R3, [UR4+0xc] ;  /* 0x00000c04ff037984 */ /* 0x008e280008000800 */
        /* <DEDUP_REMOVED lines=10> */
.L_x_222:
        /* <DEDUP_REMOVED lines=12> */
.L_x_252:
[----:B------:R-:W-:Y:S05]  /*1f50*/  BSYNC.RECONVERGENT B1 ;  /* 0x0000000000017941 */ /* 0x000fea0003800200 */
.L_x_251:
[----:B------:R-:W-:Y:S01]  /*1f60*/  ISETP.GE.AND P0, PT, R11, R20, PT ;  /* 0x000000140b00720c */ /* 0x000fe20003f06270 */
[----:B------:R-:W-:-:S12]  /*1f70*/  BSSY.RECONVERGENT B1, `(.L_x_253) ;  /* 0x0000074000017945 */ /* 0x000fd80003800200 */
[----:B------:R-:W-:Y:S05]  /*1f80*/  @P0 BRA `(.L_x_254) ;  /* 0x0000000400c80947 */ /* 0x000fea0003800000 */
[----:B0-----:R-:W-:Y:S01]  /*1f90*/  LOP3.LUT R3, RZ, R11, RZ, 0x33, !PT ;  /* 0x0000000bff037212 */ /* 0x001fe200078e33ff */
[----:B------:R-:W-:Y:S04]  /*1fa0*/  BSSY.RECONVERGENT B2, `(.L_x_255) ;  /* 0x0000015000027945 */ /* 0x000fe80003800200 */
[----:B------:R-:W-:-:S05]  /*1fb0*/  IMAD.IADD R4, R3, 0x1, R20 ;  /* 0x0000000103047824 */ /* 0x000fca00078e0214 */
        /* <DEDUP_REMOVED lines=10> */
.L_x_257:
[----:B------:R-:W-:-:S06]  /*2060*/  MOV R3, R5 ;  /* 0x0000000500037202 */ /* 0x000fcc0000000f00 */
[----:B------:R0:W2:Y:S01]  /*2070*/  LDG.E.CONSTANT R3, desc[UR6][R2.64] ;  /* 0x0000000602037981 */ /* 0x0000a2000c1e9900 */
[----:B------:R-:W-:Y:S02]  /*2080*/  IADD3 R4, PT, PT, R4, 0x1, RZ ;  /* 0x0000000104047810 */ /* 0x000fe40007ffe0ff */
[----:B------:R-:W-:Y:S02]  /*2090*/  IADD3 R11, PT, PT, R11, 0x100, RZ ;  /* 0x000001000b0b7810 */ /* 0x000fe40007ffe0ff */
[----:B------:R-:W-:Y:S02]  /*20a0*/  ISETP.NE.AND P0, PT, R4, RZ, PT ;  /* 0x000000ff0400720c */ /* 0x000fe40003f05270 */
[----:B0-----:R-:W-:-:S04]  /*20b0*/  IADD3 R2, P2, PT, R2, 0x400, RZ ;  /* 0x0000040002027810 */ /* 0x001fc80007f5e0ff */
[----:B------:R-:W-:Y:S01]  /*20c0*/  IADD3.X R5, PT, PT, RZ, R5, RZ, P2, !PT ;  /* 0x00000005ff057210 */ /* 0x000fe200017fe4ff */
[----:B--2--5:R-:W-:-:S06]  /*20d0*/  FADD R0, R3, R0 ;  /* 0x0000000003007221 */ /* 0x024fcc0000000000 */
[----:B------:R-:W-:Y:S05]  /*20e0*/  @P0 BRA `(.L_x_257) ;  /* 0xfffffffc00dc0947 */ /* 0x000fea000383ffff */
.L_x_256:
[----:B------:R-:W-:Y:S05]  /*20f0*/  BSYNC.RECONVERGENT B2 ;  /* 0x0000000000027941 */ /* 0x000fea0003800200 */
.L_x_255:
        /* <DEDUP_REMOVED lines=8> */
.L_x_260:
        /* <DEDUP_REMOVED lines=9> */
[----:B------:R-:W-:-:S03]  /*2210*/  VIADD R3, R11, 0x800 ;  /* 0x000008000b037836 */ /* 0x000fc60000000000 */
[----:B------:R-:W4:Y:S01]  /*2220*/  LDG.E.CONSTANT R15, desc[UR6][R4.64+0x400] ;  /* 0x00040006040f7981 */ /* 0x000f22000c1e9900 */
        /* <DEDUP_REMOVED lines=32> */
.L_x_259:
[----:B------:R-:W-:Y:S05]  /*2430*/  BSYNC.RECONVERGENT B2 ;  /* 0x0000000000027941 */ /* 0x000fea0003800200 */
.L_x_258:
[----:B------:R-:W-:Y:S01]  /*2440*/  IADD3 R2, PT, PT, -R11, R20, RZ ;  /* 0x000000140b027210 */ /* 0x000fe20007ffe1ff */
[----:B------:R-:W-:Y:S03]  /*2450*/  BSSY.RECONVERGENT B2, `(.L_x_261) ;  /* 0x0000019000027945 */ /* 0x000fe60003800200 */
[----:B------:R-:W-:-:S13]  /*2460*/  ISETP.GT.AND P1, PT, R2, 0x400, PT ;  /* 0x000004000200780c */ /* 0x000fda0003f24270 */
[----:B------:R-:W-:Y:S05]  /*2470*/  @!P1 BRA `(.L_x_262) ;  /* 0x0000000000589947 */ /* 0x000fea0003800000 */
        /* <DEDUP_REMOVED lines=22> */
.L_x_262:
[----:B------:R-:W-:Y:S05]  /*25e0*/  BSYNC.RECONVERGENT B2 ;  /* 0x0000000000027941 */ /* 0x000fea0003800200 */
.L_x_261:
        /* <DEDUP_REMOVED lines=12> */
.L_x_254:
[----:B------:R-:W-:Y:S05]  /*26b0*/  BSYNC.RECONVERGENT B1 ;  /* 0x0000000000017941 */ /* 0x000fea0003800200 */
.L_x_253:
        /* <DEDUP_REMOVED lines=35> */
[----:B--2---:R-:W0:Y:S04]  /*28f0*/  LDS R3, [UR4+0xc] ;  /* 0x00000c04ff037984 */ /* 0x004e280008000800 */
        /* <DEDUP_REMOVED lines=10> */
.L_x_263:
[----:B0-----:R-:W0:Y:S01]  /*29a0*/  S2R R2, SR_LANEID ;  /* 0x0000000000027919 */ /* 0x001e220000000000 */
[----:B------:R-:W-:-:S04]  /*29b0*/  LOP3.LUT R0, R9, 0x3e0, RZ, 0xc0, !PT ;  /* 0x000003e009007812 */ /* 0x000fc800078ec0ff */
[----:B------:R-:W-:Y:S02]  /*29c0*/  IADD3 R3, PT, PT, R0, 0x20, RZ ;  /* 0x0000002000037810 */ /* 0x000fe40007ffe0ff */
[----:B------:R-:W-:Y:S02]  /*29d0*/  LOP3.LUT R7, RZ, R0, RZ, 0x33, !PT ;  /* 0x00000000ff077212 */ /* 0x000fe400078e33ff */
[-C--:B------:R-:W-:Y:S02]  /*29e0*/  ISETP.GT.AND P0, PT, R3, R20.reuse, PT ;  /* 0x000000140300720c */ /* 0x080fe40003f04270 */
[----:B------:R-:W-:-:S04]  /*29f0*/  IADD3 R7, PT, PT, R7, R20, RZ ;  /* 0x0000001407077210 */ /* 0x000fc80007ffe0ff */
[----:B------:R-:W-:-:S05]  /*2a00*/  SEL R4, R7, 0x1f, P0 ;  /* 0x0000001f07047807 */ /* 0x000fca0000000000 */
[----:B------:R-:W1:Y:S01]  /*2a10*/  SHFL.DOWN PT, R0, R5, 0x1, R4 ;  /* 0x0820000005007989 */ /* 0x000e6200000e0004 */
[C---:B0-----:R-:W-:Y:S01]  /*2a20*/  ISETP.GE.AND P0, PT, R2.reuse, R4, PT ;  /* 0x000000040200720c */ /* 0x041fe20003f06270 */
[C---:B------:R-:W-:Y:S01]  /*2a30*/  VIADD R3, R2.reuse, 0x2 ;  /* 0x0000000202037836 */ /* 0x040fe20000000000 */
[----:B------:R-:W-:-:S11]  /*2a40*/  ISETP.NE.AND P1, PT, R2, RZ, PT ;  /* 0x000000ff0200720c */ /* 0x000fd60003f25270 */
[----:B-1----:R-:W-:Y:S01]  /*2a50*/  @!P0 FADD R5, R0, R5 ;  /* 0x0000000500058221 */ /* 0x002fe20000000000 */
[-C--:B------:R-:W-:Y:S01]  /*2a60*/  ISETP.GT.AND P0, PT, R3, R4.reuse, PT ;  /* 0x000000040300720c */ /* 0x080fe20003f04270 */
[----:B------:R-:W0:Y:S01]  /*2a70*/  @!P1 S2R R6, SR_CgaCtaId ;  /* 0x0000000000069919 */ /* 0x000e220000008800 */
[----:B------:R-:W-:Y:S02]  /*2a80*/  IADD3 R3, PT, PT, R2, 0x4, RZ ;  /* 0x0000000402037810 */ /* 0x000fe40007ffe0ff */
[----:B------:R-:W1:Y:S09]  /*2a90*/  SHFL.DOWN PT, R0, R5, 0x2, R4 ;  /* 0x0840000005007989 */ /* 0x000e7200000e0004 */
[----:B-1----:R-:W-:Y:S01]  /*2aa0*/  @!P0 FADD R5, R5, R0 ;  /* 0x0000000005058221 */ /* 0x002fe20000000000 */
[----:B------:R-:W-:-:S02]  /*2ab0*/  ISETP.GT.AND P0, PT, R3, R4, PT ;  /* 0x000000040300720c */ /* 0x000fc40003f04270 */
[----:B------:R-:W-:Y:S02]  /*2ac0*/  IADD3 R3, PT, PT, R2, 0x8, RZ ;  /* 0x0000000802037810 */ /* 0x000fe40007ffe0ff */
[----:B------:R-:W1:Y:S09]  /*2ad0*/  SHFL.DOWN PT, R0, R5, 0x4, R4 ;  /* 0x0880000005007989 */ /* 0x000e7200000e0004 */
[----:B-1----:R-:W-:Y:S01]  /*2ae0*/  @!P0 FADD R5, R5, R0 ;  /* 0x0000000005058221 */ /* 0x002fe20000000000 */
[----:B------:R-:W-:-:S02]  /*2af0*/  ISETP.GT.AND P0, PT, R3, R4, PT ;  /* 0x000000040300720c */ /* 0x000fc40003f04270 */
[----:B------:R-:W-:Y:S02]  /*2b00*/  IADD3 R3, PT, PT, R2, 0x10, RZ ;  /* 0x0000001002037810 */ /* 0x000fe40007ffe0ff */
[----:B------:R-:W1:Y:S01]  /*2b10*/  SHFL.DOWN PT, R0, R5, 0x8, R4 ;  /* 0x0900000005007989 */ /* 0x000e6200000e0004 */
[----:B------:R-:W-:-:S04]  /*2b20*/  @!P1 SHF.R.U32.HI R2, RZ, 0x3, R9 ;  /* 0x00000003ff029819 */ /* 0x000fc80000011609 */
[----:B------:R-:W-:-:S04]  /*2b30*/  @!P1 LOP3.LUT R2, R2, 0x7c, RZ, 0xc0, !PT ;  /* 0x0000007c02029812 */ /* 0x000fc800078ec0ff */
[----:B-1----:R-:W-:Y:S01]  /*2b40*/  @!P0 FADD R5, R5, R0 ;  /* 0x0000000005058221 */ /* 0x002fe20000000000 */
[----:B------:R-:W-:Y:S02]  /*2b50*/  ISETP.GT.AND P0, PT, R3, R4, PT ;  /* 0x000000040300720c */ /* 0x000fe40003f04270 */
[----:B------:R-:W-:Y:S02]  /*2b60*/  @!P1 MOV R3, 0x400 ;  /* 0x0000040000039802 */ /* 0x000fe40000000f00 */
[----:B------:R-:W1:Y:S02]  /*2b70*/  SHFL.DOWN PT, R0, R5, 0x10, R4 ;  /* 0x0a00000005007989 */ /* 0x000e6400000e0004 */
[----:B0-----:R-:W-:-:S04]  /*2b80*/  @!P1 LEA R3, R6, R3, 0x18 ;  /* 0x0000000306039211 */ /* 0x001fc800078ec0ff */
[----:B------:R-:W-:-:S03]  /*2b90*/  @!P1 IADD3 R3, PT, PT, R2, R3, RZ ;  /* 0x0000000302039210 */ /* 0x000fc60007ffe0ff */
[----:B-1----:R-:W-:Y:S01]  /*2ba0*/  @!P0 FADD R5, R5, R0 ;  /* 0x0000000005058221 */ /* 0x002fe20000000000 */
        /* <DEDUP_REMOVED lines=12> */
[----:B-1----:R-:W0:Y:S04]  /*2c70*/  LDS R3, [UR4+0xc] ;  /* 0x00000c04ff037984 */ /* 0x002e280008000800 */
        /* <DEDUP_REMOVED lines=13> */
.L_x_250:
[----:B------:R-:W0:Y:S01]  /*2d50*/  S2R R8, SR_TID.X ;  /* 0x0000000000087919 */ /* 0x000e220000002100 */
[----:B------:R-:W0:Y:S02]  /*2d60*/  LDC.64 R2, c[0x0][0x380] ;  /* 0x0000e000ff027b82 */ /* 0x000e240000000a00 */
[----:B0-----:R-:W-:-:S05]  /*2d70*/  IMAD.WIDE.U32 R2, R8, 0x4, R2 ;  /* 0x0000000408027825 */ /* 0x001fca00078e0002 */
[----:B------:R-:W2:Y:S04]  /*2d80*/  LDG.E.CONSTANT R19, desc[UR6][R2.64] ;  /* 0x0000000602137981 */ /* 0x000ea8000c1e9900 */
[----:B------:R-:W2:Y:S04]  /*2d90*/  LDG.E.CONSTANT R0, desc[UR6][R2.64+0x400] ;  /* 0x0004000602007981 */ /* 0x000ea8000c1e9900 */
[----:B------:R-:W3:Y:S04]  /*2da0*/  LDG.E.CONSTANT R4, desc[UR6][R2.64+0x800] ;  /* 0x0008000602047981 */ /* 0x000ee8000c1e9900 */
[----:B------:R-:W3:Y:S04]  /*2db0*/  LDG.E.CONSTANT R5, desc[UR6][R2.64+0xc00] ;  /* 0x000c000602057981 */ /* 0x000ee8000c1e9900 */
[----:B------:R-:W4:Y:S04]  /*2dc0*/  LDG.E.CONSTANT R6, desc[UR6][R2.64+0x1000] ;  /* 0x0010000602067981 */ /* 0x000f28000c1e9900 */
[----:B------:R-:W4:Y:S04]  /*2dd0*/  LDG.E.CONSTANT R7, desc[UR6][R2.64+0x1400] ;  /* 0x0014000602077981 */ /* 0x000f28000c1e9900 */
[----:B------:R-:W5:Y:S04]  /*2de0*/  LDG.E.CONSTANT R9, desc[UR6][R2.64+0x1800] ;  /* 0x0018000602097981 */ /* 0x000f68000c1e9900 */
        /* <DEDUP_REMOVED lines=8> */
[----:B------:R-:W5:Y:S01]  /*2e70*/  LDG.E.CONSTANT R18, desc[UR6][R2.64+0x3c00] ;  /* 0x003c000602127981 */ /* 0x000f62000c1e9900 */
[----:B------:R-:W-:Y:S01]  /*2e80*/  ISETP.GE.U32.AND P0, PT, R20, 0x2000, PT ;  /* 0x000020001400780c */ /* 0x000fe20003f06070 */
[----:B--2---:R-:W-:Y:S01]  /*2e90*/  FADD R0, R19, R0 ;  /* 0x0000000013007221 */ /* 0x004fe20000000000 */
[----:B---3--:R-:W-:-:S04]  /*2ea0*/  FADD R5, R4, R5 ;  /* 0x0000000504057221 */ /* 0x008fc80000000000 */
[----:B------:R-:W-:Y:S01]  /*2eb0*/  FADD R0, R0, R5 ;  /* 0x0000000500007221 */ /* 0x000fe20000000000 */
[----:B----4-:R-:W-:Y:S01]  /*2ec0*/  FADD R6, R6, R7 ;  /* 0x0000000706067221 */ /* 0x010fe20000000000 */
[----:B-----5:R-:W-:-:S04]  /*2ed0*/  FADD R9, R9, R10 ;  /* 0x0000000a09097221 */ /* 0x020fc80000000000 */
[----:B------:R-:W-:Y:S01]  /*2ee0*/  FADD R9, R6, R9 ;  /* 0x0000000906097221 */ /* 0x000fe20000000000 */
[----:B------:R-:W-:-:S03]  /*2ef0*/  FADD R11, R11, R12 ;  /* 0x0000000c0b0b7221 */ /* 0x000fc60000000000 */
[----:B------:R-:W-:Y:S01]  /*2f00*/  FADD R0, R0, R9 ;  /* 0x0000000900007221 */ /* 0x000fe20000000000 */
[----:B------:R-:W-:-:S04]  /*2f10*/  FADD R14, R13, R14 ;  /* 0x0000000e0d0e7221 */ /* 0x000fc80000000000 */
[----:B------:R-:W-:Y:S01]  /*2f20*/  FADD R11, R11, R14 ;  /* 0x0000000e0b0b7221 */ /* 0x000fe20000000000 */
[----:B------:R-:W-:Y:S01]  /*2f30*/  FADD R15, R15, R16 ;  /* 0x000000100f0f7221 */ /* 0x000fe20000000000 */
[----:B------:R-:W-:-:S04]  /*2f40*/  FADD R18, R17, R18 ;  /* 0x0000001211127221 */ /* 0x000fc80000000000 */
[----:B------:R-:W-:-:S04]  /*2f50*/  FADD R18, R15, R18 ;  /* 0x000000120f127221 */ /* 0x000fc80000000000 */
[----:B------:R-:W-:Y:S01]  /*2f60*/  FADD R5, R11, R18 ;  /* 0x000000120b057221 */ /* 0x000fe20000000000 */
[----:B------:R-:W-:-:S03]  /*2f70*/  HFMA2 R11, -RZ, RZ, 0, 0.00048828125 ;  /* 0x00001000ff0b7431 */ /* 0x000fc600000001ff */
[----:B------:R-:W-:Y:S01]  /*2f80*/  FADD R0, R0, R5 ;  /* 0x0000000500007221 */ /* 0x000fe20000000000 */
[----:B------:R-:W-:Y:S06]  /*2f90*/  @!P0 BRA `(.L_x_264) ;  /* 0x0000000000ac8947 */ /* 0x000fec0003800000 */
[----:B------:R-:W0:Y:S01]  /*2fa0*/  LDC R7, c[0x0][0x390] ;  /* 0x0000e400ff077b82 */ /* 0x000e220000000800 */
[----:B------:R-:W-:Y:S02]  /*2fb0*/  IADD3 R6, PT, PT, R20, -0x1000, RZ ;  /* 0xfffff00014067810 */ /* 0x000fe40007ffe0ff */
[----:B------:R-:W-:-:S07]  /*2fc0*/  MOV R11, 0x1000 ;  /* 0x00001000000b7802 */ /* 0x000fce0000000f00 */
.L_x_266:
[----:B------:R-:W-:-:S05]  /*2fd0*/  IMAD.WIDE R4, R11, 0x4, R2 ;  /* 0x000000040b047825 */ /* 0x000fca00078e0202 */
[----:B------:R-:W2:Y:S04]  /*2fe0*/  LDG.E.CONSTANT R20, desc[UR6][R4.64+0x400] ;  /* 0x0004000604147981 */ /* 0x000ea8000c1e9900 */
[----:B------:R-:W2:Y:S04]  /*2ff0*/  LDG.E.CONSTANT R21, desc[UR6][R4.64+0x800] ;  /* 0x0008000604157981 */ /* 0x000ea8000c1e9900 */
        /* <DEDUP_REMOVED lines=13> */
[----:B------:R1:W5:Y:S01]  /*30d0*/  LDG.E.CONSTANT R18, desc[UR6][R4.64+0x3c00] ;  /* 0x003c000604127981 */ /* 0x000362000c1e9900 */
[----:B--2---:R-:W-:Y:S01]  /*30e0*/  FADD R21, R20, R21 ;  /* 0x0000001514157221 */ /* 0x004fe20000000000 */
[----:B0-----:R-:W-:-:S05]  /*30f0*/  MOV R20, R7 ;  /* 0x0000000700147202 */ /* 0x001fca0000000f00 */
[----:B-1----:R-:W-:Y:S02]  /*3100*/  IMAD.IADD R4, R20, 0x1, -R11 ;  /* 0x0000000114047824 */ /* 0x002fe400078e0a0b */
[----:B---3--:R-:W-:-:S03]  /*3110*/  FADD R0, R19, R0 ;  /* 0x0000000013007221 */ /* 0x008fc60000000000 */
[----:B------:R-:W-:Y:S01]  /*3120*/  ISETP.GE.AND P0, PT, R4, 0x1000, PT ;  /* 0x000010000400780c */ /* 0x000fe20003f06270 */
[----:B----4-:R-:W-:Y:S01]  /*3130*/  FADD R22, R22, R23 ;  /* 0x0000001716167221 */ /* 0x010fe20000000000 */
[----:B------:R-:W-:Y:S01]  /*3140*/  FADD R0, R0, R21 ;  /* 0x0000001500007221 */ /* 0x000fe20000000000 */
[----:B-----5:R-:W-:-:S04]  /*3150*/  FADD R25, R24, R25 ;  /* 0x0000001918197221 */ /* 0x020fc80000000000 */
[----:B------:R-:W-:Y:S01]  /*3160*/  FADD R25, R22, R25 ;  /* 0x0000001916197221 */ /* 0x000fe20000000000 */
[----:B------:R-:W-:Y:S01]  /*3170*/  FADD R16, R16, R17 ;  /* 0x0000001110107221 */ /* 0x000fe20000000000 */
[----:B------:R-:W-:-:S04]  /*3180*/  FADD R15, R15, R10 ;  /* 0x0000000a0f0f7221 */ /* 0x000fc80000000000 */
[----:B------:R-:W-:Y:S01]  /*3190*/  FADD R15, R16, R15 ;  /* 0x0000000f100f7221 */ /* 0x000fe20000000000 */
[----:B------:R-:W-:Y:S01]  /*31a0*/  FADD R9, R14, R9 ;  /* 0x000000090e097221 */ /* 0x000fe20000000000 */
[----:B------:R-:W-:-:S04]  /*31b0*/  FADD R12, R13, R12 ;  /* 0x0000000c0d0c7221 */ /* 0x000fc80000000000 */
[----:B------:R-:W-:Y:S01]  /*31c0*/  FADD R12, R9, R12 ;  /* 0x0000000c090c7221 */ /* 0x000fe20000000000 */
[----:B------:R-:W-:-:S03]  /*31d0*/  FADD R0, R0, R25 ;  /* 0x0000001900007221 */ /* 0x000fc60000000000 */
[----:B------:R-:W-:-:S04]  /*31e0*/  FADD R15, R15, R12 ;  /* 0x0000000c0f0f7221 */ /* 0x000fc80000000000 */
[----:B------:R-:W-:-:S04]  /*31f0*/  FADD R15, R0, R15 ;  /* 0x0000000f000f7221 */ /* 0x000fc80000000000 */
[----:B------:R-:W-:Y:S01]  /*3200*/  FADD R0, R18, R15 ;  /* 0x0000000f12007221 */ /* 0x000fe20000000000 */
[----:B------:R-:W-:Y:S06]  /*3210*/  @!P0 BRA `(.L_x_265) ;  /* 0x0000000800308947 */ /* 0x000fec0003800000 */
[----:B------:R-:W-:-:S04]  /*3220*/  IADD3 R11, PT, PT, R11, 0x1000, RZ ;  /* 0x000010000b0b7810 */ /* 0x000fc80007ffe0ff */
[----:B------:R-:W-:-:S13]  /*3230*/  ISETP.GT.AND P0, PT, R11, R6, PT ;  /* 0x000000060b00720c */ /* 0x000fda0003f04270 */
[----:B------:R-:W-:Y:S05]  /*3240*/  @!P0 BRA `(.L_x_266) ;  /* 0xfffffffc00608947 */ /* 0x000fea000383ffff */
.L_x_264:
[----:B------:R-:W-:-:S13]  /*3250*/  ISETP.GE.AND P0, PT, R11, R20, PT ;  /* 0x000000140b00720c */ /* 0x000fda0003f06270 */
[----:B------:R-:W-:Y:S05]  /*3260*/  @P0 BRA `(.L_x_265) ;  /* 0x00000008001c0947 */ /* 0x000fea0003800000 */
[----:B------:R-:W-:Y:S01]  /*3270*/  IADD3 R9, PT, PT, -R11, R20, RZ ;  /* 0x000000140b097210 */ /* 0x000fe20007ffe1ff */
[----:B------:R-:W-:Y:S03]  /*3280*/  BSSY.RECONVERGENT B1, `(.L_x_265) ;  /* 0x0000085000017945 */ /* 0x000fe60003800200 */
        /* <DEDUP_REMOVED lines=16> */
.L_x_270:
        /* <DEDUP_REMOVED lines=8> */
.L_x_269:
[----:B------:R-:W-:Y:S05]  /*3410*/  BSYNC.RECONVERGENT B2 ;  /* 0x0000000000027941 */ /* 0x000fea0003800200 */
.L_x_268:
[----:B------:R-:W-:Y:S05]  /*3420*/  @!P1 BRA `(.L_x_267) ;  /* 0x0000000400a89947 */ /* 0x000fea0003800000 */
[----:B------:R-:W0:Y:S01]  /*3430*/  LDCU.64 UR4, c[0x0][0x380] ;  /* 0x00007000ff0477ac */ /* 0x000e220008000a00 */
[----:B------:R-:W-:Y:S01]  /*3440*/  IADD3 R5, PT, PT, R9, -R10, RZ ;  /* 0x8000000a09057210 */ /* 0x000fe20007ffe0ff */
[----:B------:R-:W-:Y:S01]  /*3450*/  BSSY.RECONVERGENT B2, `(.L_x_271) ;  /* 0x000003b000027945 */ /* 0x000fe20003800200 */
[CC--:B------:R-:W-:Y:S02]  /*3460*/  IADD3 R3, P0, PT, R10.reuse, R11.reuse, RZ ;  /* 0x0000000b0a037210 */ /* 0x0c0fe40007f1e0ff */
[----:B------:R-:W-:Y:S02]  /*3470*/  ISETP.GT.AND P1, PT, R5, 0xc00, PT ;  /* 0x00000c000500780c */ /* 0x000fe40003f24270 */
[----:B------:R-:W-:Y:S01]  /*3480*/  IADD3 R11, PT, PT, R10, R11, RZ ;  /* 0x0000000b0a0b7210 */ /* 0x000fe20007ffe0ff */
[----:B------:R-:W-:Y:S01]  /*3490*/  IMAD.X R4, RZ, RZ, RZ, P0 ;  /* 0x000000ffff047224 */ /* 0x000fe200000e06ff */
[----:B0-----:R-:W-:-:S04]  /*34a0*/  LEA R2, P0, R3, UR4, 0x2 ;  /* 0x0000000403027c11 */ /* 0x001fc8000f8010ff */
[----:B------:R-:W-:Y:S02]  /*34b0*/  LEA.HI.X R3, R3, UR5, R4, 0x2, P0 ;  /* 0x0000000503037c11 */ /* 0x000fe400080f1404 */
[----:B------:R-:W-:-:S04]  /*34c0*/  IADD3 R2, P0, PT, R2, 0x800, RZ ;  /* 0x0000080002027810 */ /* 0x000fc80007f1e0ff */
[----:B------:R-:W-:Y:S02]  /*34d0*/  IADD3.X R3, PT, PT, RZ, R3, RZ, P0, !PT ;  /* 0x00000003ff037210 */ /* 0x000fe400007fe4ff */
[----:B------:R-:W-:Y:S01]  /*34e0*/  PLOP3.LUT P0, PT, PT, PT, PT, 0x80, 0x8 ;  /* 0x000000000008781c */ /* 0x000fe20003f0f070 */
[----:B------:R-:W-:-:S12]  /*34f0*/  @!P1 BRA `(.L_x_272) ;  /* 0x0000000000c09947 */ /* 0x000fd80003800000 */
[----:B------:R-:W-:Y:S02]  /*3500*/  PLOP3.LUT P0, PT, PT, PT, PT, 0x8, 0x80 ;  /* 0x000000000080781c */ /* 0x000fe40003f0e170 */
[----:B------:R-:W-:-:S11]  /*3510*/  IADD3 R13, PT, PT, R9, -0xc00, RZ ;  /* 0xfffff400090d7810 */ /* 0x000fd60007ffe0ff */
.L_x_273:
[----:B------:R-:W0:Y:S01]  /*3520*/  LDC.64 R4, c[0x0][0x380] ;  /* 0x0000e000ff047b82 */ /* 0x000e220000000a00 */
[----:B------:R-:W2:Y:S01]  /*3530*/  LDG.E.CONSTANT R12, desc[UR6][R2.64+-0x400] ;  /* 0xfffc0006020c7981 */ /* 0x000ea2000c1e9900 */
[----:B------:R-:W-:-:S03]  /*3540*/  IADD3 R25, PT, PT, R11, 0x400, RZ ;  /* 0x000004000b197810 */ /* 0x000fc60007ffe0ff */
[----:B------:R-:W3:Y:S04]  /*3550*/  LDG.E.CONSTANT R20, desc[UR6][R2.64] ;  /* 0x0000000602147981 */ /* 0x000ee8000c1e9900 */
[----:B------:R-:W4:Y:S01]  /*3560*/  LDG.E.CONSTANT R19, desc[UR6][R2.64+0x400] ;  /* 0x0004000602137981 */ /* 0x000f22000c1e9900 */
[----:B------:R-:W-:-:S03]  /*3570*/  IADD3 R7, PT, PT, R11, 0x800, RZ ;  /* 0x000008000b077810 */ /* 0x000fc60007ffe0ff */
[----:B------:R-:W5:Y:S04]  /*3580*/  LDG.E.CONSTANT R17, desc[UR6][R2.64+0xc00] ;  /* 0x000c000602117981 */ /* 0x000f68000c1e9900 */
[----:B------:R-:W5:Y:S01]  /*3590*/  LDG.E.CONSTANT R16, desc[UR6][R2.64+0x1000] ;  /* 0x0010000602107981 */ /* 0x000f62000c1e9900 */
[----:B------:R-:W-:-:S03]  /*35a0*/  IADD3 R23, PT, PT, R11, 0xc00, RZ ;  /* 0x00000c000b177810 */ /* 0x000fc60007ffe0ff */
[----:B------:R-:W5:Y:S01]  /*35b0*/  LDG.E.CONSTANT R22, desc[UR6][R2.64+0x1c00] ;  /* 0x001c000602167981 */ /* 0x000f62000c1e9900 */
[----:B0-----:R-:W-:-:S03]  /*35c0*/  IMAD.WIDE.U32 R14, R11, 0x4, R4 ;  /* 0x000000040b0e7825 */ /* 0x001fc600078e0004 */
[----:B------:R-:W5:Y:S04]  /*35d0*/  LDG.E.CONSTANT R21, desc[UR6][R2.64+0x2000] ;  /* 0x0020000602157981 */ /* 0x000f68000c1e9900 */
[----:B------:R-:W5:Y:S04]  /*35e0*/  LDG.E.CONSTANT R26, desc[UR6][R2.64+0x3000] ;  /* 0x00300006021a7981 */ /* 0x000f68000c1e9900 */
[----:B------:R-:W2:Y:S01]  /*35f0*/  LDG.E.CONSTANT R15, desc[UR6][R14.64] ;  /* 0x000000060e0f7981 */ /* 0x000ea2000c1e9900 */
[----:B------:R-:W-:-:S05]  /*3600*/  IMAD.WIDE.U32 R24, R25, 0x4, R4 ;  /* 0x0000000419187825 */ /* 0x000fca00078e0004 */
[----:B------:R-:W5:Y:S01]  /*3610*/  LDG.E.CONSTANT R18, desc[UR6][R24.64] ;  /* 0x0000000618127981 */ /* 0x000f62000c1e9900 */
[----:B------:R-:W-:-:S03]  /*3620*/  IMAD.WIDE.U32 R6, R7, 0x4, R4 ;  /* 0x0000000407067825 */ /* 0x000fc600078e0004 */
        /* <DEDUP_REMOVED lines=8> */
[----:B------:R-:W-:Y:S01]  /*36b0*/  ISETP.GE.AND P1, PT, R10, R13, PT ;  /* 0x0000000d0a00720c */ /* 0x000fe20003f26270 */
[----:B------:R-:W-:Y:S01]  /*36c0*/  VIADD R11, R11, 0x1000 ;  /* 0x000010000b0b7836 */ /* 0x000fe20000000000 */
[----:B0-----:R-:W-:-:S04]  /*36d0*/  IADD3 R2, P2, PT, R2, 0x4000, RZ ;  /* 0x0000400002027810 */ /* 0x001fc80007f5e0ff */
        /* <DEDUP_REMOVED lines=18> */
.L_x_272:
[----:B------:R-:W-:Y:S05]  /*3800*/  BSYNC.RECONVERGENT B2 ;  /* 0x0000000000027941 */ /* 0x000fea0003800200 */
.L_x_271:
[----:B------:R-:W-:Y:S01]  /*3810*/  IADD3 R4, PT, PT, R9, -R10, RZ ;  /* 0x8000000a09047210 */ /* 0x000fe20007ffe0ff */
[----:B------:R-:W-:Y:S03]  /*3820*/  BSSY.RECONVERGENT B2, `(.L_x_274) ;  /* 0x000001e000027945 */ /* 0x000fe60003800200 */
[----:B------:R-:W-:-:S13]  /*3830*/  ISETP.GT.AND P1, PT, R4, 0x400, PT ;  /* 0x000004000400780c */ /* 0x000fda0003f24270 */
[----:B------:R-:W-:Y:S05]  /*3840*/  @!P1 BRA `(.L_x_275) ;  /* 0x00000000006c9947 */ /* 0x000fea0003800000 */
[----:B------:R-:W0:Y:S01]  /*3850*/  LDC.64 R6, c[0x0][0x380] ;  /* 0x0000e000ff067b82 */ /* 0x000e220000000a00 */
[----:B------:R-:W2:Y:S01]  /*3860*/  LDG.E.CONSTANT R13, desc[UR6][R2.64+-0x400] ;  /* 0xfffc0006020d7981 */ /* 0x000ea2000c1e9900 */
[----:B------:R-:W-:-:S03]  /*3870*/  IADD3 R17, PT, PT, R11, 0x400, RZ ;  /* 0x000004000b117810 */ /* 0x000fc60007ffe0ff */
[----:B------:R-:W3:Y:S04]  /*3880*/  LDG.E.CONSTANT R15, desc[UR6][R2.64] ;  /* 0x00000006020f7981 */ /* 0x000ee8000c1e9900 */
[----:B------:R-:W4:Y:S04]  /*3890*/  LDG.E.CONSTANT R19, desc[UR6][R2.64+0xc00] ;  /* 0x000c000602137981 */ /* 0x000f28000c1e9900 */
[----:B------:R-:W5:Y:S04]  /*38a0*/  LDG.E.CONSTANT R21, desc[UR6][R2.64+0x1000] ;  /* 0x0010000602157981 */ /* 0x000f68000c1e9900 */
[----:B------:R-:W5:Y:S01]  /*38b0*/  LDG.E.CONSTANT R23, desc[UR6][R2.64+0x1400] ;  /* 0x0014000602177981 */ /* 0x000f62000c1e9900 */
[----:B0-----:R-:W-:-:S06]  /*38c0*/  IMAD.WIDE.U32 R4, R11, 0x4, R6 ;  /* 0x000000040b047825 */ /* 0x001fcc00078e0006 */
[----:B------:R0:W2:Y:S01]  /*38d0*/  LDG.E.CONSTANT R5, desc[UR6][R4.64] ;  /* 0x0000000604057981 */ /* 0x0000a2000c1e9900 */
[----:B------:R-:W-:-:S03]  /*38e0*/  IMAD.WIDE.U32 R6, R17, 0x4, R6 ;  /* 0x0000000411067825 */ /* 0x000fc600078e0006 */
[----:B------:R1:W4:Y:S04]  /*38f0*/  LDG.E.CONSTANT R17, desc[UR6][R2.64+0x400] ;  /* 0x0004000602117981 */ /* 0x000328000c1e9900 */
[----:B------:R-:W5:Y:S01]  /*3900*/  LDG.E.CONSTANT R7, desc[UR6][R6.64] ;  /* 0x0000000606077981 */ /* 0x000f62000c1e9900 */
[----:B0-----:R-:W-:Y:S02]  /*3910*/  IADD3 R4, P1, PT, R2, 0x2000, RZ ;  /* 0x0000200002047810 */ /* 0x001fe40007f3e0ff */
[----:B------:R-:W-:Y:S02]  /*3920*/  PLOP3.LUT P0, PT, PT, PT, PT, 0x8, 0x80 ;  /* 0x000000000080781c */ /* 0x000fe40003f0e170 */
[----:B------:R-:W-:Y:S02]  /*3930*/  IADD3 R10, PT, PT, R10, 0x800, RZ ;  /* 0x000008000a0a7810 */ /* 0x000fe40007ffe0ff */
[----:B------:R-:W-:-:S02]  /*3940*/  IADD3 R11, PT, PT, R11, 0x800, RZ ;  /* 0x000008000b0b7810 */ /* 0x000fc40007ffe0ff */
[----:B-1----:R-:W-:Y:S01]  /*3950*/  MOV R2, R4 ;  /* 0x0000000400027202 */ /* 0x002fe20000000f00 */
[----:B--2---:R-:W-:-:S04]  /*3960*/  FADD R0, R0, R5 ;  /* 0x0000000500007221 */ /* 0x004fc80000000000 */
[----:B------:R-:W-:-:S04]  /*3970*/  FADD R0, R0, R13 ;  /* 0x0000000d00007221 */ /* 0x000fc80000000000 */
[----:B---3--:R-:W-:-:S04]  /*3980*/  FADD R0, R0, R15 ;  /* 0x0000000f00007221 */ /* 0x008fc80000000000 */
[----:B----4-:R-:W-:-:S04]  /*3990*/  FADD R0, R0, R17 ;  /* 0x0000001100007221 */ /* 0x010fc80000000000 */
[----:B-----5:R-:W-:-:S04]  /*39a0*/  FADD R0, R0, R7 ;  /* 0x0000000700007221 */ /* 0x020fc80000000000 */
[----:B------:R-:W-:Y:S01]  /*39b0*/  FADD R0, R0, R19 ;  /* 0x0000001300007221 */ /* 0x000fe20000000000 */
[----:B------:R-:W-:-:S03]  /*39c0*/  IADD3.X R5, PT, PT, RZ, R3, RZ, P1, !PT ;  /* 0x00000003ff057210 */ /* 0x000fc60000ffe4ff */
[----:B------:R-:W-:Y:S01]  /*39d0*/  FADD R0, R0, R21 ;  /* 0x0000001500007221 */ /* 0x000fe20000000000 */
[----:B------:R-:W-:-:S03]  /*39e0*/  MOV R3, R5 ;  /* 0x0000000500037202 */ /* 0x000fc60000000f00 */
[----:B------:R-:W-:-:S07]  /*39f0*/  FADD R0, R0, R23 ;  /* 0x0000001700007221 */ /* 0x000fce0000000000 */
.L_x_275:
[----:B------:R-:W-:Y:S05]  /*3a00*/  BSYNC.RECONVERGENT B2 ;  /* 0x0000000000027941 */ /* 0x000fea0003800200 */
.L_x_274:
[----:B------:R-:W-:-:S13]  /*3a10*/  ISETP.LT.OR P0, PT, R10, R9, P0 ;  /* 0x000000090a00720c */ /* 0x000fda0000701670 */
[----:B------:R-:W-:Y:S05]  /*3a20*/  @!P0 BRA `(.L_x_267) ;  /* 0x0000000000288947 */ /* 0x000fea0003800000 */
[----:B------:R-:W0:Y:S01]  /*3a30*/  LDC.64 R4, c[0x0][0x380] ;  /* 0x0000e000ff047b82 */ /* 0x000e220000000a00 */
[----:B------:R-:W2:Y:S04]  /*3a40*/  LDG.E.CONSTANT R7, desc[UR6][R2.64+-0x400] ;  /* 0xfffc000602077981 */ /* 0x000ea8000c1e9900 */
[----:B------:R-:W3:Y:S01]  /*3a50*/  LDG.E.CONSTANT R9, desc[UR6][R2.64] ;  /* 0x0000000602097981 */ /* 0x000ee2000c1e9900 */
[----:B0-----:R-:W-:-:S03]  /*3a60*/  IMAD.WIDE.U32 R4, R11, 0x4, R4 ;  /* 0x000000040b047825 */ /* 0x001fc600078e0004 */
[----:B------:R-:W4:Y:S04]  /*3a70*/  LDG.E.CONSTANT R11, desc[UR6][R2.64+0x400] ;  /* 0x00040006020b7981 */ /* 0x000f28000c1e9900 */
[----:B------:R-:W5:Y:S02]  /*3a80*/  LDG.E.CONSTANT R5, desc[UR6][R4.64] ;  /* 0x0000000604057981 */ /* 0x000f64000c1e9900 */
[----:B-----5:R-:W-:-:S04]  /*3a90*/  FADD R0, R0, R5 ;  /* 0x0000000500007221 */ /* 0x020fc80000000000 */
[----:B--2---:R-:W-:-:S04]  /*3aa0*/  FADD R0, R0, R7 ;  /* 0x0000000700007221 */ /* 0x004fc80000000000 */
[----:B---3--:R-:W-:-:S04]  /*3ab0*/  FADD R0, R0, R9 ;  /* 0x0000000900007221 */ /* 0x008fc80000000000 */
[----:B----4-:R-:W-:-:S07]  /*3ac0*/  FADD R0, R0, R11 ;  /* 0x0000000b00007221 */ /* 0x010fce0000000000 */
.L_x_267:
[----:B------:R-:W-:Y:S05]  /*3ad0*/  BSYNC.RECONVERGENT B1 ;  /* 0x0000000000017941 */ /* 0x000fea0003800200 */
.L_x_265:
[----:B------:R-:W0:Y:S01]  /*3ae0*/  S2R R6, SR_LANEID ;  /* 0x0000000000067919 */ /* 0x000e220000000000 */
[----:B------:R-:W-:-:S05]  /*3af0*/  MOV R3, R0 ;  /* 0x0000000000037202 */ /* 0x000fca0000000f00 */
        /* <DEDUP_REMOVED lines=30> */
[----:B------:R-:W1:Y:S04]  /*3ce0*/  LDS R3, [UR4+0xc] ;  /* 0x00000c04ff037984 */ /* 0x000e680008000800 */
[----:B0-----:R-:W0:Y:S04]  /*3cf0*/  LDS.128 R4, [UR4+0x10] ;  /* 0x00001004ff047984 */ /* 0x001e280008000c00 */
[----:B------:R-:W2:Y:S01]  /*3d00*/  LDS.64 R8, [UR4+0x20] ;  /* 0x00002004ff087984 */ /* 0x000ea20008000a00 */
[----:B-1----:R-:W-:-:S04]  /*3d10*/  FADD R3, R0, R3 ;  /* 0x0000000300037221 */ /* 0x002fc80000000000 */
[----:B0-----:R-:W-:-:S04]  /*3d20*/  FADD R4, R3, R4 ;  /* 0x0000000403047221 */ /* 0x001fc80000000000 */
[----:B------:R-:W-:-:S04]  /*3d30*/  FADD R5, R4, R5 ;  /* 0x0000000504057221 */ /* 0x000fc80000000000 */
[----:B------:R-:W-:-:S04]  /*3d40*/  FADD R6, R5, R6 ;  /* 0x0000000605067221 */ /* 0x000fc80000000000 */
[----:B------:R-:W-:-:S04]  /*3d50*/  FADD R7, R6, R7 ;  /* 0x0000000706077221 */ /* 0x000fc80000000000 */
[----:B--2---:R-:W-:-:S04]  /*3d60*/  FADD R8, R7, R8 ;  /* 0x0000000807087221 */ /* 0x004fc80000000000 */
[----:B------:R-:W-:-:S07]  /*3d70*/  FADD R0, R8, R9 ;  /* 0x0000000908007221 */ /* 0x000fce0000000000 */
.L_x_237:
[----:B------:R-:W-:Y:S05]  /*3d80*/  BSYNC.RECONVERGENT B0 ;  /* 0x0000000000007941 */ /* 0x000fea0003800200 */
.L_x_221:
[----:B------:R-:W-:Y:S05]  /*3d90*/  @P0 EXIT ;  /* 0x000000000000094d */ /* 0x000fea0003800000 */
[----:B01234-:R-:W0:Y:S01]  /*3da0*/  LDC.64 R2, c[0x0][0x388] ;  /* 0x0000e200ff027b82 */ /* 0x01fe220000000a00 */
[----:B------:R-:W1:Y:S02]  /*3db0*/  LDCU UR4, c[0x0][0x398] ;  /* 0x00007300ff0477ac */ /* 0x000e640008000800 */
[----:B-1----:R-:W-:-:S05]  /*3dc0*/  FADD R5, R0, UR4 ;  /* 0x0000000400057e21 */ /* 0x002fca0008000000 */
[----:B0-----:R-:W-:Y:S01]  /*3dd0*/  STG.E desc[UR6][R2.64], R5 ;  /* 0x0000000502007986 */ /* 0x001fe2000c101906 */
[----:B------:R-:W-:Y:S05]  /*3de0*/  EXIT ;  /* 0x000000000000794d */ /* 0x000fea0003800000 */
.L_x_276:
        /* <DEDUP_REMOVED lines=9> */
.L_x_610:


//--------------------- .text._ZN3cub18CUB_300001_SM_10006detail6reduce18DeviceReduceKernelINS2_10policy_hubIfyN4cuda3std3__44plusIfEEE10Policy1000EN6thrust24THRUST_300001_SM_1000_NS6detail15normal_iteratorINSD_10device_ptrIfEEEEyS9_fNS7_10__identityEEEvT0_PT3_T1_NS0_13GridEvenShareISN_EET2_T4_ --------------------------
	.section	.text._ZN3cub18CUB_300001_SM_10006detail6reduce18DeviceReduceKernelINS2_10policy_hubIfyN4cuda3std3__44plusIfEEE10Policy1000EN6thrust24THRUST_300001_SM_1000_NS6detail15normal_iteratorINSD_10device_ptrIfEEEEyS9_fNS7_10__identityEEEvT0_PT3_T1_NS0_13GridEvenShareISN_EET2_T4_,"ax",@progbits
	.align	128
        .global         _ZN3cub18CUB_300001_SM_10006detail6reduce18DeviceReduceKernelINS2_10policy_hubIfyN4cuda3std3__44plusIfEEE10Policy1000EN6thrust24THRUST_300001_SM_1000_NS6detail15normal_iteratorINSD_10device_ptrIfEEEEyS9_fNS7_10__identityEEEvT0_PT3_T1_NS0_13GridEvenShareISN_EET2_T4_
        .type           _ZN3cub18CUB_300001_SM_10006detail6reduce18DeviceReduceKernelINS2_10policy_hubIfyN4cuda3std3__44plusIfEEE10Policy1000EN6thrust24THRUST_300001_SM_1000_NS6detail15normal_iteratorINSD_10device_ptrIfEEEEyS9_fNS7_10__identityEEEvT0_PT3_T1_NS0_13GridEvenShareISN_EET2_T4_,@function
        .size           _ZN3cub18CUB_300001_SM_10006detail6reduce18DeviceReduceKernelINS2_10policy_hubIfyN4cuda3std3__44plusIfEEE10Policy1000EN6thrust24THRUST_300001_SM_1000_NS6detail15normal_iteratorINSD_10device_ptrIfEEEEyS9_fNS7_10__identityEEEvT0_PT3_T1_NS0_13GridEvenShareISN_EET2_T4_,(.L_x_611 - _ZN3cub18CUB_300001_SM_10006detail6reduce18DeviceReduceKernelINS2_10policy_hubIfyN4cuda3std3__44plusIfEEE10Policy1000EN6thrust24THRUST_300001_SM_1000_NS6detail15normal_iteratorINSD_10device_ptrIfEEEEyS9_fNS7_10__identityEEEvT0_PT3_T1_NS0_13GridEvenShareISN_EET2_T4_)
        .other          _ZN3cub18CUB_300001_SM_10006detail6reduce18DeviceReduceKernelINS2_10policy_hubIfyN4cuda3std3__44plusIfEEE10Policy1000EN6thrust24THRUST_300001_SM_1000_NS6detail15normal_iteratorINSD_10device_ptrIfEEEEyS9_fNS7_10__identityEEEvT0_PT3_T1_NS0_13GridEvenShareISN_EET2_T4_,@"STO_CUDA_ENTRY STV_DEFAULT"
_ZN3cub18CUB_300001_SM_10006detail6reduce18DeviceReduceKernelINS2_10policy_hubIfyN4cuda3std3__44plusIfEEE10Policy1000EN6thrust24THRUST_300001_SM_1000_NS6detail15normal_iteratorINSD_10device_ptrIfEEEEyS9_fNS7_10__identityEEEvT0_PT3_T1_NS0_13GridEvenShareISN_EET2_T4_:
.text._ZN3cub18CUB_300001_SM_10006detail6reduce18DeviceReduceKernelINS2_10policy_hubIfyN4cuda3std3__44plusIfEEE10Policy1000EN6thrust24THRUST_300001_SM_1000_NS6detail15normal_iteratorINSD_10device_ptrIfEEEEyS9_fNS7_10__identityEEEvT0_PT3_T1_NS0_13GridEvenShareISN_EET2_T4_:
[----:B------:R-:W-:Y:S08]  /*0000*/  LDC R1, c[0x0][0x37c] ;  /* 0x0000df00ff017b82 */ /* 0x000ff00000000800 */
[----:B------:R-:W0:Y:S01]  /*0010*/  S2UR UR16, SR_CTAID.X ;  /* 0x00000000001079c3 */ /* 0x000e220000002500 */
[----:B------:R-:W1:Y:S01]  /*0020*/  LDCU.64 UR8, c[0x0][0x3b8] ;  /* 0x00007700ff0877ac */ /* 0x000e620008000a00 */
[----:B------:R-:W-:Y:S01]  /*0030*/  BSSY.RECONVERGENT B0, `(.L_x_277) ;  /* 0x0000229000007945 */ /* 0x000fe20003800200 */
[----:B------:R-:W2:Y:S01]  /*0040*/  LDCU UR5, c[0x0][0x3c0] ;  /* 0x00007800ff0577ac */ /* 0x000ea20008000800 */
[----:B------:R-:W3:Y:S01]  /*0050*/  LDCU.64 UR14, c[0x0][0x358] ;  /* 0x00006b00ff0e77ac */ /* 0x000ee20008000a00 */
[----:B-1----:R-:W-:-:S02]  /*0060*/  IMAD.U32 R2, RZ, RZ, UR8 ;  /* 0x00000008ff027e24 */ /* 0x002fc4000f8e00ff */
[----:B------:R-:W-:Y:S01]  /*0070*/  IMAD.U32 R3, RZ, RZ, UR9 ;  /* 0x00000009ff037e24 */ /* 0x000fe2000f8e00ff */
[----:B--2---:R-:W-:Y:S02]  /*0080*/  USHF.L.U32 UR5, UR5, 0xc, URZ ;  /* 0x0000000c05057899 */ /* 0x004fe400080006ff */
[----:B0-----:R-:W-:Y:S02]  /*0090*/  USHF.L.U32 UR7, UR16, 0xc, URZ ;  /* 0x0000000c10077899 */ /* 0x001fe400080006ff */
[----:B------:R-:W-:-:S04]  /*00a0*/  USHF.R.S32.HI UR4, URZ, 0x1f, UR5 ;  /* 0x0000001fff047899 */ /* 0x000fc80008011405 */
[----:B------:R-:W-:-:S04]  /*00b0*/  IADD3 R23, P1, PT, R2, -UR7, RZ ;  /* 0x8000000702177c10 */ /* 0x000fc8000ff3e0ff */
[----:B------:R-:W-:Y:S02]  /*00c0*/  ISETP.GT.U32.AND P0, PT, R23, 0xfff, PT ;  /* 0x00000fff1700780c */ /* 0x000fe40003f04070 */
[----:B------:R-:W-:-:S04]  /*00d0*/  IADD3.X R22, PT, PT, R3, -0x1, RZ, P1, !PT ;  /* 0xffffffff03167810 */ /* 0x000fc80000ffe4ff */
[----:B------:R-:W-:-:S13]  /*00e0*/  ISETP.GT.U32.AND.EX P0, PT, R22, RZ, PT, P0 ;  /* 0x000000ff1600720c */ /* 0x000fda0003f04100 */
[----:B---3--:R-:W-:Y:S05]  /*00f0*/  @P0 BRA `(.L_x_278) ;  /* 0x0000000c00c40947 */ /* 0x008fea0003800000 */
[----:B------:R-:W0:Y:S01]  /*0100*/  S2R R0, SR_TID.X ;  /* 0x0000000000007919 */ /* 0x000e220000002100 */
[----:B------:R-:W-:Y:S01]  /*0110*/  IADD3 R5, PT, PT, R2, -UR7, RZ ;  /* 0x8000000702057c10 */ /* 0x000fe2000fffe0ff */
[----:B------:R-:W-:Y:S01]  /*0120*/  BSSY.RECONVERGENT B1, `(.L_x_279) ;  /* 0x000000a000017945 */ /* 0x000fe20003800200 */
[----:B------:R-:W-:Y:S02]  /*0130*/  IMAD.MOV.U32 R4, RZ, RZ, RZ ;  /* 0x000000ffff047224 */ /* 0x000fe400078e00ff */
[----:B0-----:R-:W-:Y:S02]  /*0140*/  ISETP.GE.AND P0, PT, R0, R5, PT ;  /* 0x000000050000720c */ /* 0x001fe40003f06270 */
[----:B------:R-:W-:-:S11]  /*0150*/  MOV R6, R0 ;  /* 0x0000000000067202 */ /* 0x000fd60000000f00 */
[----:B------:R-:W-:Y:S05]  /*0160*/  @P0 BRA `(.L_x_280) ;  /* 0x0000000000140947 */ /* 0x000fea0003800000 */
[----:B------:R-:W0:Y:S01]  /*0170*/  LDC.64 R8, c[0x0][0x380] ;  /* 0x0000e000ff087b82 */ /* 0x000e220000000a00 */
[----:B------:R-:W-:-:S04]  /*0180*/  VIADD R3, R0, UR7 ;  /* 0x0000000700037c36 */ /* 0x000fc80008000000 */
[----:B0-----:R-:W-:-:S05]  /*0190*/  IMAD.WIDE.U32 R8, R3, 0x4, R8 ;  /* 0x0000000403087825 */ /* 0x001fca00078e0008 */
[----:B------:R0:W5:Y:S01]  /*01a0*/  LDG.E R4, desc[UR14][R8.64] ;  /* 0x0000000e08047981 */ /* 0x000162000c1e1900 */
[----:B------:R-:W-:-:S07]  /*01b0*/  IADD3 R6, PT, PT, R0, 0x100, RZ ;  /* 0x0000010000067810 */ /* 0x000fce0007ffe0ff */
.L_x_280:
[----:B------:R-:W-:Y:S05]  /*01c0*/  BSYNC.RECONVERGENT B1 ;  /* 0x0000000000017941 */ /* 0x000fea0003800200 */
.L_x_279:
[----:B------:R-:W-:Y:S01]  /*01d0*/  ISETP.GE.AND P0, PT, R6, R5, PT ;  /* 0x000000050600720c */ /* 0x000fe20003f06270 */
[----:B------:R-:W-:-:S12]  /*01e0*/  BSSY.RECONVERGENT B1, `(.L_x_281) ;  /* 0x0000079000017945 */ /* 0x000fd80003800200 */
[----:B------:R-:W-:Y:S05]  /*01f0*/  @P0 BRA `(.L_x_282) ;  /* 0x0000000400dc0947 */ /* 0x000fea0003800000 */
[----:B------:R-:W-:Y:S01]  /*0200*/  LOP3.LUT R3, RZ, R6, RZ, 0x33, !PT ;  /* 0x00000006ff037212 */ /* 0x000fe200078e33ff */
[----:B------:R-:W-:Y:S03]  /*0210*/  BSSY.RECONVERGENT B2, `(.L_x_283) ;  /* 0x0000037000027945 */ /* 0x000fe60003800200 */
[----:B------:R-:W-:-:S04]  /*0220*/  IADD3 R3, PT, PT, R2, -UR7, R3 ;  /* 0x8000000702037c10 */ /* 0x000fc8000fffe003 */
[C---:B------:R-:W-:Y:S02]  /*0230*/  ISETP.GE.U32.AND P1, PT, R3.reuse, 0xf00, PT ;  /* 0x00000f000300780c */ /* 0x040fe40003f26070 */
[----:B------:R-:W-:-:S04]  /*0240*/  LEA.HI R7, R3, 0x1, RZ, 0x18 ;  /* 0x0000000103077811 */ /* 0x000fc800078fc0ff */
[----:B------:R-:W-:-:S04]  /*0250*/  LOP3.LUT R22, R7, 0xf, RZ, 0xc0, !PT ;  /* 0x0000000f07167812 */ /* 0x000fc800078ec0ff */
[----:B------:R-:W-:-:S03]  /*0260*/  ISETP.NE.AND P0, PT, R22, RZ, PT ;  /* 0x000000ff1600720c */ /* 0x000fc60003f05270 */
[----:B------:R-:W-:Y:S10]  /*0270*/  @!P1 BRA `(.L_x_284) ;  /* 0x0000000000c09947 */ /* 0x000ff40003800000 */
[----:B------:R-:W1:Y:S01]  /*0280*/  LDCU.64 UR8, c[0x0][0x380] ;  /* 0x00007000ff0877ac */ /* 0x000e620008000a00 */
[----:B------:R-:W-:Y:S01]  /*0290*/  IMAD.WIDE.U32 R2, R6, 0x4, RZ ;  /* 0x0000000406027825 */ /* 0x000fe200078e00ff */
[----:B------:R-:W-:Y:S01]  /*02a0*/  LOP3.LUT R11, R7, 0x1fffff0, RZ, 0xc0, !PT ;  /* 0x01fffff0070b7812 */ /* 0x000fe200078ec0ff */
[----:B------:R-:W-:-:S04]  /*02b0*/  UIMAD.WIDE.U32 UR4, UR16, 0x4000, URZ ;  /* 0x00004000100478a5 */ /* 0x000fc8000f8e00ff */
[----:B------:R-:W-:Y:S02]  /*02c0*/  IMAD.MOV R11, RZ, RZ, -R11 ;  /* 0x000000ffff0b7224 */ /* 0x000fe400078e0a0b */
[----:B------:R-:W-:Y:S02]  /*02d0*/  LOP3.LUT R2, R2, UR4, RZ, 0xfc, !PT ;  /* 0x0000000402027c12 */ /* 0x000fe4000f8efcff */
[----:B------:R-:W-:Y:S02]  /*02e0*/  LOP3.LUT R3, R3, UR5, RZ, 0xfc, !PT ;  /* 0x0000000503037c12 */ /* 0x000fe4000f8efcff */
[----:B-1----:R-:W-:-:S04]  /*02f0*/  IADD3 R2, P1, PT, R2, UR8, RZ ;  /* 0x0000000802027c10 */ /* 0x002fc8000ff3e0ff */
[----:B------:R-:W-:-:S04]  /*0300*/  IADD3 R2, P2, PT, R2, 0x2000, RZ ;  /* 0x0000200002027810 */ /* 0x000fc80007f5e0ff */
[----:B------:R-:W-:-:S09]  /*0310*/  IADD3.X R3, PT, PT, RZ, UR9, R3, P2, P1 ;  /* 0x00000009ff037c10 */ /* 0x000fd200097e2403 */
.L_x_285:
[----:B------:R-:W2:Y:S04]  /*0320*/  LDG.E R21, desc[UR14][R2.64+-0x2000] ;  /* 0xffe0000e02157981 */ /* 0x000ea8000c1e1900 */
[----:B------:R-:W3:Y:S04]  /*0330*/  LDG.E R20, desc[UR14][R2.64+-0x1c00] ;  /* 0xffe4000e02147981 */ /* 0x000ee8000c1e1900 */
[----:B------:R-:W4:Y:S04]  /*0340*/  LDG.E R23, desc[UR14][R2.64+-0x1800] ;  /* 0xffe8000e02177981 */ /* 0x000f28000c1e1900 */
        /* <DEDUP_REMOVED lines=11> */
[----:B0-----:R-:W4:Y:S04]  /*0400*/  LDG.E R9, desc[UR14][R2.64+0x1800] ;  /* 0x0018000e02097981 */ /* 0x001f28000c1e1900 */
[----:B------:R0:W4:Y:S01]  /*0410*/  LDG.E R8, desc[UR14][R2.64+0x1c00] ;  /* 0x001c000e02087981 */ /* 0x000122000c1e1900 */
[----:B------:R-:W-:-:S02]  /*0420*/  IADD3 R11, PT, PT, R11, 0x10, RZ ;  /* 0x000000100b0b7810 */ /* 0x000fc40007ffe0ff */
[----:B------:R-:W-:Y:S02]  /*0430*/  IADD3 R6, PT, PT, R6, 0x1000, RZ ;  /* 0x0000100006067810 */ /* 0x000fe40007ffe0ff */
[----:B------:R-:W-:Y:S02]  /*0440*/  ISETP.NE.AND P1, PT, R11, RZ, PT ;  /* 0x000000ff0b00720c */ /* 0x000fe40003f25270 */
[----:B0-----:R-:W-:-:S05]  /*0450*/  IADD3 R2, P2, PT, R2, 0x4000, RZ ;  /* 0x0000400002027810 */ /* 0x001fca0007f5e0ff */
[----:B------:R-:W-:Y:S02]  /*0460*/  IMAD.X R3, RZ, RZ, R3, P2 ;  /* 0x000000ffff037224 */ /* 0x000fe400010e0603 */
        /* <DEDUP_REMOVED lines=16> */
[----:B------:R-:W-:Y:S06]  /*0570*/  @P1 BRA `(.L_x_285) ;  /* 0xfffffffc00681947 */ /* 0x000fec000383ffff */
.L_x_284:
[----:B------:R-:W-:Y:S05]  /*0580*/  BSYNC.RECONVERGENT B2 ;  /* 0x0000000000027941 */ /* 0x000fea0003800200 */
.L_x_283:
[----:B------:R-:W-:Y:S05]  /*0590*/  @!P0 BRA `(.L_x_282) ;  /* 0x0000000000f48947 */ /* 0x000fea0003800000 */
[----:B------:R-:W-:Y:S01]  /*05a0*/  ISETP.GE.U32.AND P0, PT, R22, 0x8, PT ;  /* 0x000000081600780c */ /* 0x000fe20003f06070 */
[----:B------:R-:W-:Y:S01]  /*05b0*/  BSSY.RECONVERGENT B2, `(.L_x_286) ;  /* 0x000001a000027945 */ /* 0x000fe20003800200 */
[----:B------:R-:W-:-:S04]  /*05c0*/  LOP3.LUT R10, R7, 0x7, RZ, 0xc0, !PT ;  /* 0x00000007070a7812 */ /* 0x000fc800078ec0ff */
[----:B------:R-:W-:-:S07]  /*05d0*/  ISETP.NE.AND P1, PT, R10, RZ, PT ;  /* 0x000000ff0a00720c */ /* 0x000fce0003f25270 */
[----:B------:R-:W-:Y:S06]  /*05e0*/  @!P0 BRA `(.L_x_287) ;  /* 0x0000000000588947 */ /* 0x000fec0003800000 */
[----:B------:R-:W1:Y:S01]  /*05f0*/  LDCU.64 UR4, c[0x0][0x380] ;  /* 0x00007000ff0477ac */ /* 0x000e620008000a00 */
[----:B------:R-:W-:-:S04]  /*0600*/  IADD3 R3, P0, PT, R6, UR7, RZ ;  /* 0x0000000706037c10 */ /* 0x000fc8000ff1e0ff */
[----:B0-----:R-:W-:Y:S02]  /*0610*/  LEA.HI.X.SX32 R8, R6, RZ, 0x1, P0 ;  /* 0x000000ff06087211 */ /* 0x001fe400000f0eff */
[----:B-1----:R-:W-:-:S04]  /*0620*/  LEA R2, P0, R3, UR4, 0x2 ;  /* 0x0000000403027c11 */ /* 0x002fc8000f8010ff */
[----:B------:R-:W-:-:S05]  /*0630*/  LEA.HI.X R3, R3, UR5, R8, 0x2, P0 ;  /* 0x0000000503037c11 */ /* 0x000fca00080f1408 */
[----:B------:R-:W2:Y:S04]  /*0640*/  LDG.E R9, desc[UR14][R2.64] ;  /* 0x0000000e02097981 */ /* 0x000ea8000c1e1900 */
[----:B------:R-:W3:Y:S04]  /*0650*/  LDG.E R8, desc[UR14][R2.64+0x400] ;  /* 0x0004000e02087981 */ /* 0x000ee8000c1e1900 */
[----:B------:R-:W4:Y:S04]  /*0660*/  LDG.E R11, desc[UR14][R2.64+0x800] ;  /* 0x0008000e020b7981 */ /* 0x000f28000c1e1900 */
[----:B------:R-:W4:Y:S04]  /*0670*/  LDG.E R13, desc[UR14][R2.64+0xc00] ;  /* 0x000c000e020d7981 */ /* 0x000f28000c1e1900 */
[----:B------:R-:W4:Y:S04]  /*0680*/  LDG.E R15, desc[UR14][R2.64+0x1000] ;  /* 0x0010000e020f7981 */ /* 0x000f28000c1e1900 */
[----:B------:R-:W4:Y:S04]  /*0690*/  LDG.E R17, desc[UR14][R2.64+0x1400] ;  /* 0x0014000e02117981 */ /* 0x000f28000c1e1900 */
[----:B------:R-:W4:Y:S04]  /*06a0*/  LDG.E R19, desc[UR14][R2.64+0x1800] ;  /* 0x0018000e02137981 */ /* 0x000f28000c1e1900 */
[----:B------:R-:W4:Y:S01]  /*06b0*/  LDG.E R21, desc[UR14][R2.64+0x1c00] ;  /* 0x001c000e02157981 */ /* 0x000f22000c1e1900 */
[----:B------:R-:W-:-:S02]  /*06c0*/  VIADD R6, R6, 0x800 ;  /* 0x0000080006067836 */ /* 0x000fc40000000000 */
        /* <DEDUP_REMOVED lines=8> */
.L_x_287:
[----:B------:R-:W-:Y:S05]  /*0750*/  BSYNC.RECONVERGENT B2 ;  /* 0x0000000000027941 */ /* 0x000fea0003800200 */
.L_x_286:
        /* <DEDUP_REMOVED lines=14> */
[----:B------:R-:W4:Y:S01]  /*0840*/  LDG.E R13, desc[UR14][R2.64+0xc00] ;  /* 0x000c000e020d7981 */ /* 0x000f22000c1e1900 */
[----:B------:R-:W-:Y:S01]  /*0850*/  IADD3 R6, PT, PT, R6, 0x400, RZ ;  /* 0x0000040006067810 */ /* 0x000fe20007ffe0ff */
[----:B--2--5:R-:W-:-:S04]  /*0860*/  FADD R9, R4, R9 ;  /* 0x0000000904097221 */ /* 0x024fc80000000000 */
[----:B---3--:R-:W-:-:S04]  /*0870*/  FADD R8, R9, R8 ;  /* 0x0000000809087221 */ /* 0x008fc80000000000 */
[----:B----4-:R-:W-:-:S04]  /*0880*/  FADD R8, R8, R11 ;  /* 0x0000000b08087221 */ /* 0x010fc80000000000 */
[----:B------:R-:W-:-:S07]  /*0890*/  FADD R4, R8, R13 ;  /* 0x0000000d08047221 */ /* 0x000fce0000000000 */
.L_x_289:
[----:B------:R-:W-:Y:S05]  /*08a0*/  BSYNC.RECONVERGENT B2 ;  /* 0x0000000000027941 */ /* 0x000fea0003800200 */
.L_x_288:
[----:B------:R-:W-:Y:S05]  /*08b0*/  @!P1 BRA `(.L_x_282) ;  /* 0x00000000002c9947 */ /* 0x000fea0003800000 */
[----:B------:R-:W1:Y:S01]  /*08c0*/  LDC.64 R2, c[0x0][0x380] ;  /* 0x0000e000ff027b82 */ /* 0x000e620000000a00 */
[----:B0-----:R-:W-:Y:S01]  /*08d0*/  IMAD.U32 R9, RZ, RZ, UR16 ;  /* 0x00000010ff097e24 */ /* 0x001fe2000f8e00ff */
[----:B------:R-:W-:-:S03]  /*08e0*/  IADD3 R7, PT, PT, -R7, RZ, RZ ;  /* 0x000000ff07077210 */ /* 0x000fc60007ffe1ff */
[----:B-1----:R-:W-:-:S07]  /*08f0*/  IMAD.WIDE.U32 R2, R9, 0x4000, R2 ;  /* 0x0000400009027825 */ /* 0x002fce00078e0002 */
.L_x_290:
[----:B------:R-:W-:-:S06]  /*0900*/  IMAD.WIDE R8, R6, 0x4, R2 ;  /* 0x0000000406087825 */ /* 0x000fcc00078e0202 */
[----:B------:R-:W2:Y:S01]  /*0910*/  LDG.E R9, desc[UR14][R8.64] ;  /* 0x0000000e08097981 */ /* 0x000ea2000c1e1900 */
[----:B------:R-:W-:Y:S01]  /*0920*/  VIADD R7, R7, 0x1 ;  /* 0x0000000107077836 */ /* 0x000fe20000000000 */
[----:B------:R-:W-:-:S04]  /*0930*/  IADD3 R6, PT, PT, R6, 0x100, RZ ;  /* 0x0000010006067810 */ /* 0x000fc80007ffe0ff */
[----:B------:R-:W-:Y:S01]  /*0940*/  ISETP.NE.AND P0, PT, R7, RZ, PT ;  /* 0x000000ff0700720c */ /* 0x000fe20003f05270 */
[----:B--2--5:R-:W-:-:S12]  /*0950*/  FADD R4, R9, R4 ;  /* 0x0000000409047221 */ /* 0x024fd80000000000 */
[----:B------:R-:W-:Y:S05]  /*0960*/  @P0 BRA `(.L_x_290) ;  /* 0xfffffffc00e40947 */ /* 0x000fea000383ffff */
.L_x_282:
[----:B------:R-:W-:Y:S05]  /*0970*/  BSYNC.RECONVERGENT B1 ;  /* 0x0000000000017941 */ /* 0x000fea0003800200 */
.L_x_281:
[----:B------:R-:W-:Y:S01]  /*0980*/  ISETP.GE.AND P0, PT, R5, 0x100, PT ;  /* 0x000001000500780c */ /* 0x000fe20003f06270 */
[----:B-----5:R-:W-:-:S12]  /*0990*/  IMAD.MOV.U32 R11, RZ, RZ, R4 ;  /* 0x000000ffff0b7224 */ /* 0x020fd800078e0004 */
[----:B------:R-:W-:Y:S05]  /*09a0*/  @!P0 BRA `(.L_x_291) ;  /* 0x0000000000ac8947 */ /* 0x000fea0003800000 */
[----:B------:R-:W1:Y:S01]  /*09b0*/  S2R R7, SR_LANEID ;  /* 0x0000000000077919 */ /* 0x000e620000000000 */
[----:B------:R-:W2:Y:S02]  /*09c0*/  SHFL.DOWN PT, R2, R11, 0x1, 0x1f ;  /* 0x08201f000b027f89 */ /* 0x000ea400000e0000 */
[----:B--2---:R-:W-:Y:S01]  /*09d0*/  FADD R2, R2, R11 ;  /* 0x0000000b02027221 */ /* 0x004fe20000000000 */
[C---:B-1----:R-:W-:Y:S02]  /*09e0*/  ISETP.GT.AND P0, PT, R7.reuse, 0x1e, PT ;  /* 0x0000001e0700780c */ /* 0x042fe40003f04270 */
[----:B------:R-:W-:Y:S02]  /*09f0*/  ISETP.NE.AND P1, PT, R7, RZ, PT ;  /* 0x000000ff0700720c */ /* 0x000fe40003f25270 */
[----:B------:R-:W-:Y:S02]  /*0a00*/  FSEL R2, R11, R2, P0 ;  /* 0x000000020b027208 */ /* 0x000fe40000000000 */
[----:B------:R-:W-:-:S03]  /*0a10*/  ISETP.GT.AND P0, PT, R7, 0x1d, PT ;  /* 0x0000001d0700780c */ /* 0x000fc60003f04270 */
[----:B------:R-:W1:Y:S06]  /*0a20*/  SHFL.DOWN PT, R3, R2, 0x2, 0x1f ;  /* 0x08401f0002037f89 */ /* 0x000e6c00000e0000 */
[----:B------:R-:W2:Y:S01]  /*0a30*/  @!P1 S2R R6, SR_CgaCtaId ;  /* 0x0000000000069919 */ /* 0x000ea20000008800 */
[----:B------:R-:W-:Y:S02]  /*0a40*/  @!P1 MOV R5, 0x400 ;  /* 0x0000040000059802 */ /* 0x000fe40000000f00 */
[----:B------:R-:W-:-:S04]  /*0a50*/  @!P1 SHF.R.U32.HI R4, RZ, 0x3, R0 ;  /* 0x00000003ff049819 */ /* 0x000fc80000011600 */
[----:B------:R-:W-:Y:S01]  /*0a60*/  @!P1 LOP3.LUT R4, R4, 0x7c, RZ, 0xc0, !PT ;  /* 0x0000007c04049812 */ /* 0x000fe200078ec0ff */
[----:B-1----:R-:W-:Y:S01]  /*0a70*/  @!P0 FADD R2, R2, R3 ;  /* 0x0000000302028221 */ /* 0x002fe20000000000 */
[----:B------:R-:W-:-:S04]  /*0a80*/  ISETP.GT.AND P0, PT, R7, 0x1b, PT ;  /* 0x0000001b0700780c */ /* 0x000fc80003f04270 */
[----:B------:R-:W1:Y:S01]  /*0a90*/  SHFL.DOWN PT, R3, R2, 0x4, 0x1f ;  /* 0x08801f0002037f89 */ /* 0x000e6200000e0000 */
[----:B--2---:R-:W-:-:S04]  /*0aa0*/  @!P1 LEA R5, R6, R5, 0x18 ;  /* 0x0000000506059211 */ /* 0x004fc800078ec0ff */
[----:B------:R-:W-:-:S04]  /*0ab0*/  @!P1 IADD3 R4, PT, PT, R4, R5, RZ ;  /* 0x0000000504049210 */ /* 0x000fc80007ffe0ff */
[----:B-1----:R-:W-:Y:S01]  /*0ac0*/  @!P0 FADD R2, R2, R3 ;  /* 0x0000000302028221 */ /* 0x002fe20000000000 */
[----:B------:R-:W-:-:S04]  /*0ad0*/  ISETP.GT.AND P0, PT, R7, 0x17, PT ;  /* 0x000000170700780c */ /* 0x000fc80003f04270 */
[----:B------:R-:W1:Y:S09]  /*0ae0*/  SHFL.DOWN PT, R3, R2, 0x8, 0x1f ;  /* 0x09001f0002037f89 */ /* 0x000e7200000e0000 */
[----:B-1----:R-:W-:Y:S01]  /*0af0*/  @!P0 FADD R2, R2, R3 ;  /* 0x0000000302028221 */ /* 0x002fe20000000000 */
[----:B------:R-:W-:-:S04]  /*0b00*/  ISETP.NE.AND P0, PT, R0, RZ, PT ;  /* 0x000000ff0000720c */ /* 0x000fc80003f05270 */
[----:B------:R-:W1:Y:S02]  /*0b10*/  SHFL.DOWN PT, R3, R2, 0x10, 0x1f ;  /* 0x0a001f0002037f89 */ /* 0x000e6400000e0000 */
[----:B-1----:R-:W-:-:S05]  /*0b20*/  FADD R3, R2, R3 ;  /* 0x0000000302037221 */ /* 0x002fca0000000000 */
[----:B------:R2:W-:Y:S01]  /*0b30*/  @!P1 STS [R4+0x8], R3 ;  /* 0x0000080304009388 */ /* 0x0005e20000000800 */
[----:B------:R-:W-:Y:S01]  /*0b40*/  BAR.SYNC.DEFER_BLOCKING 0x0 ;  /* 0x0000000000007b1d */ /* 0x000fe20000010000 */
[----:B------:R-:W-:-:S04]  /*0b50*/  ISETP.GT.AND P1, PT, R7, 0xf, PT ;  /* 0x0000000f0700780c */ /* 0x000fc80003f24270 */
[----:B0-----:R-:W-:Y:S01]  /*0b60*/  FSEL R9, R2, R3, P1 ;  /* 0x0000000302097208 */ /* 0x001fe20000800000 */
[----:B------:R-:W-:Y:S08]  /*0b70*/  @P0 BRA `(.L_x_292) ;  /* 0x0000001400d00947 */ /* 0x000ff00003800000 */
[----:B------:R-:W0:Y:S01]  /*0b80*/  S2UR UR5, SR_CgaCtaId ;  /* 0x00000000000579c3 */ /* 0x000e220000008800 */
[----:B------:R-:W-:Y:S02]  /*0b90*/  UMOV UR4, 0x400 ;  /* 0x0000040000047882 */ /* 0x000fe40000000000 */
[----:B0-----:R-:W-:-:S09]  /*0ba0*/  ULEA UR4, UR5, UR4, 0x18 ;  /* 0x0000000405047291 */ /* 0x001fd2000f8ec0ff */
[----:B------:R-:W0:Y:S04]  /*0bb0*/  LDS R0, [UR4+0xc] ;  /* 0x00000c04ff007984 */ /* 0x000e280008000800 */
[----:B--2---:R-:W1:Y:S04]  /*0bc0*/  LDS.128 R4, [UR4+0x10] ;  /* 0x00001004ff047984 */ /* 0x004e680008000c00 */
        /* <DEDUP_REMOVED lines=9> */
.L_x_291:
[----:B0-----:R-:W0:Y:S01]  /*0c60*/  S2R R9, SR_LANEID ;  /* 0x0000000000097919 */ /* 0x001e220000000000 */
[----:B------:R-:W-:-:S05]  /*0c70*/  LOP3.LUT R2, R0, 0x3e0, RZ, 0xc0, !PT ;  /* 0x000003e000027812 */ /* 0x000fca00078ec0ff */
[----:B------:R-:W-:Y:S01]  /*0c80*/  VIADD R4, R2, 0x20 ;  /* 0x0000002002047836 */ /* 0x000fe20000000000 */
[----:B------:R-:W-:-:S04]  /*0c90*/  LOP3.LUT R2, RZ, R2, RZ, 0x33, !PT ;  /* 0x00000002ff027212 */ /* 0x000fc800078e33ff */
[----:B------:R-:W-:Y:S02]  /*0ca0*/  ISETP.GT.AND P0, PT, R4, R5, PT ;  /* 0x000000050400720c */ /* 0x000fe40003f04270 */
[----:B------:R-:W-:-:S04]  /*0cb0*/  IADD3 R2, PT, PT, R5, R2, RZ ;  /* 0x0000000205027210 */ /* 0x000fc80007ffe0ff */
[----:B------:R-:W-:-:S05]  /*0cc0*/  SEL R2, R2, 0x1f, P0 ;  /* 0x0000001f02027807 */ /* 0x000fca0000000000 */
[----:B------:R-:W1:Y:S01]  /*0cd0*/  SHFL.DOWN PT, R3, R11, 0x1, R2 ;  /* 0x082000000b037989 */ /* 0x000e6200000e0002 */
[C---:B0-----:R-:W-:Y:S01]  /*0ce0*/  ISETP.GE.AND P0, PT, R9.reuse, R2, PT ;  /* 0x000000020900720c */ /* 0x041fe20003f06270 */
[C---:B------:R-:W-:Y:S01]  /*0cf0*/  VIADD R7, R9.reuse, 0x2 ;  /* 0x0000000209077836 */ /* 0x040fe20000000000 */
[----:B------:R-:W-:-:S11]  /*0d00*/  ISETP.NE.AND P1, PT, R9, RZ, PT ;  /* 0x000000ff0900720c */ /* 0x000fd60003f25270 */
[----:B-1----:R-:W-:Y:S01]  /*0d10*/  @!P0 FADD R11, R3, R11 ;  /* 0x0000000b030b8221 */ /* 0x002fe20000000000 */
[----:B------:R-:W-:Y:S01]  /*0d20*/  ISETP.GT.AND P0, PT, R7, R2, PT ;  /* 0x000000020700720c */ /* 0x000fe20003f04270 */
[----:B------:R-:W0:Y:S01]  /*0d30*/  @!P1 S2R R13, SR_CgaCtaId ;  /* 0x00000000000d9919 */ /* 0x000e220000008800 */
[----:B------:R-:W-:Y:S02]  /*0d40*/  IADD3 R7, PT, PT, R9, 0x4, RZ ;  /* 0x0000000409077810 */ /* 0x000fe40007ffe0ff */
[----:B------:R-:W-:Y:S01]  /*0d50*/  @!P1 MOV R6, 0x400 ;  /* 0x0000040000069802 */ /* 0x000fe20000000f00 */
[----:B------:R-:W1:Y:S01]  /*0d60*/  SHFL.DOWN PT, R3, R11, 0x2, R2 ;  /* 0x084000000b037989 */ /* 0x000e6200000e0002 */
[----:B------:R-:W-:-:S04]  /*0d70*/  @!P1 SHF.R.U32.HI R4, RZ, 0x3, R0 ;  /* 0x00000003ff049819 */ /* 0x000fc80000011600 */
[----:B------:R-:W-:-:S03]  /*0d80*/  @!P1 LOP3.LUT R4, R4, 0x7c, RZ, 0xc0, !PT ;  /* 0x0000007c04049812 */ /* 0x000fc600078ec0ff */
[----:B-1----:R-:W-:Y:S01]  /*0d90*/  @!P0 FADD R11, R11, R3 ;  /* 0x000000030b0b8221 */ /* 0x002fe20000000000 */
[----:B------:R-:W-:Y:S01]  /*0da0*/  ISETP.GT.AND P0, PT, R7, R2, PT ;  /* 0x000000020700720c */ /* 0x000fe20003f04270 */
[----:B------:R-:W-:Y:S01]  /*0db0*/  VIADD R7, R9, 0x8 ;  /* 0x0000000809077836 */ /* 0x000fe20000000000 */
[----:B0-----:R-:W-:Y:S02]  /*0dc0*/  @!P1 LEA R13, R13, R6, 0x18 ;  /* 0x000000060d0d9211 */ /* 0x001fe400078ec0ff */
[----:B------:R-:W0:Y:S03]  /*0dd0*/  SHFL.DOWN PT, R3, R11, 0x4, R2 ;  /* 0x088000000b037989 */ /* 0x000e2600000e0002 */
[----:B------:R-:W-:-:S06]  /*0de0*/  @!P1 IMAD.IADD R4, R4, 0x1, R13 ;  /* 0x0000000104049824 */ /* 0x000fcc00078e020d */
[----:B0-----:R-:W-:Y:S01]  /*0df0*/  @!P0 FADD R11, R11, R3 ;  /* 0x000000030b0b8221 */ /* 0x001fe20000000000 */
[-C--:B------:R-:W-:Y:S02]  /*0e00*/  ISETP.GT.AND P0, PT, R7, R2.reuse, PT ;  /* 0x000000020700720c */ /* 0x080fe40003f04270 */
[----:B------:R-:W-:Y:S02]  /*0e10*/  IADD3 R7, PT, PT, R9, 0x10, RZ ;  /* 0x0000001009077810 */ /* 0x000fe40007ffe0ff */
[----:B------:R-:W0:Y:S09]  /*0e20*/  SHFL.DOWN PT, R3, R11, 0x8, R2 ;  /* 0x090000000b037989 */ /* 0x000e3200000e0002 */
[----:B0-----:R-:W-:Y:S01]  /*0e30*/  @!P0 FADD R11, R11, R3 ;  /* 0x000000030b0b8221 */ /* 0x001fe20000000000 */
[----:B------:R-:W-:-:S04]  /*0e40*/  ISETP.GT.AND P0, PT, R7, R2, PT ;  /* 0x000000020700720c */ /* 0x000fc80003f04270 */
[----:B------:R-:W0:Y:S09]  /*0e50*/  SHFL.DOWN PT, R3, R11, 0x10, R2 ;  /* 0x0a0000000b037989 */ /* 0x000e3200000e0002 */
        /* <DEDUP_REMOVED lines=13> */
[----:B------:R-:W1:Y:S04]  /*0f30*/  LDS R0, [UR4+0xc] ;  /* 0x00000c04ff007984 */ /* 0x000e680008000800 */
[----:B------:R-:W0:Y:S04]  /*0f40*/  LDS.128 R12, [UR4+0x10] ;  /* 0x00001004ff0c7984 */ /* 0x000e280008000c00 */
[----:B------:R-:W2:Y:S01]  /*0f50*/  LDS.64 R2, [UR4+0x20] ;  /* 0x00002004ff027984 */ /* 0x000ea20008000a00 */
[----:B-1----:R-:W-:Y:S01]  /*0f60*/  @P2 FADD R9, R9, R0 ;  /* 0x0000000009092221 */ /* 0x002fe20000000000 */
[----:B------:R-:W-:-:S03]  /*0f70*/  ISETP.GT.AND P2, PT, R5, 0xa0, PT ;  /* 0x000000a00500780c */ /* 0x000fc60003f44270 */
[----:B0-----:R-:W-:Y:S01]  /*0f80*/  @P4 FADD R9, R9, R12 ;  /* 0x0000000c09094221 */ /* 0x001fe20000000000 */
        /* <DEDUP_REMOVED lines=8> */
.L_x_278:
[----:B------:R-:W0:Y:S01]  /*1010*/  S2R R0, SR_TID.X ;  /* 0x0000000000007919 */ /* 0x000e220000002100 */
[----:B------:R-:W1:Y:S01]  /*1020*/  LDC.64 R4, c[0x0][0x380] ;  /* 0x0000e000ff047b82 */ /* 0x000e620000000a00 */
[----:B0-----:R-:W-:-:S04]  /*1030*/  VIADD R7, R0, UR7 ;  /* 0x0000000700077c36 */ /* 0x001fc80008000000 */
[----:B-1----:R-:W-:-:S05]  /*1040*/  IMAD.WIDE.U32 R4, R7, 0x4, R4 ;  /* 0x0000000407047825 */ /* 0x002fca00078e0004 */
[----:B------:R-:W2:Y:S04]  /*1050*/  LDG.E R7, desc[UR14][R4.64] ;  /* 0x0000000e04077981 */ /* 0x000ea8000c1e1900 */
[----:B------:R-:W2:Y:S04]  /*1060*/  LDG.E R8, desc[UR14][R4.64+0x400] ;  /* 0x0004000e04087981 */ /* 0x000ea8000c1e1900 */
[----:B------:R-:W3:Y:S04]  /*1070*/  LDG.E R9, desc[UR14][R4.64+0x800] ;  /* 0x0008000e04097981 */ /* 0x000ee8000c1e1900 */
[----:B------:R-:W3:Y:S04]  /*1080*/  LDG.E R10, desc[UR14][R4.64+0xc00] ;  /* 0x000c000e040a7981 */ /* 0x000ee8000c1e1900 */
[----:B------:R-:W4:Y:S04]  /*1090*/  LDG.E R11, desc[UR14][R4.64+0x1000] ;  /* 0x0010000e040b7981 */ /* 0x000f28000c1e1900 */
[----:B------:R-:W4:Y:S04]  /*10a0*/  LDG.E R12, desc[UR14][R4.64+0x1400] ;  /* 0x0014000e040c7981 */ /* 0x000f28000c1e1900 */
[----:B------:R-:W5:Y:S04]  /*10b0*/  LDG.E R13, desc[UR14][R4.64+0x1800] ;  /* 0x0018000e040d7981 */ /* 0x000f68000c1e1900 */
        /* <DEDUP_REMOVED lines=8> */
[----:B------:R-:W5:Y:S01]  /*1140*/  LDG.E R21, desc[UR14][R4.64+0x3c00] ;  /* 0x003c000e04157981 */ /* 0x000f62000c1e1900 */
[----:B------:R-:W-:-:S04]  /*1150*/  ISETP.GE.U32.AND P0, PT, R23, UR5, PT ;  /* 0x0000000517007c0c */ /* 0x000fc8000bf06070 */
[----:B------:R-:W-:Y:S01]  /*1160*/  ISETP.GE.U32.AND.EX P0, PT, R22, UR4, PT, P0 ;  /* 0x0000000416007c0c */ /* 0x000fe2000bf06100 */
        /* <DEDUP_REMOVED lines=13> */
[----:B------:R-:W-:-:S04]  /*1240*/  FADD R6, R15, R6 ;  /* 0x000000060f067221 */ /* 0x000fc80000000000 */
[----:B------:R-:W-:Y:S01]  /*1250*/  FADD R7, R7, R6 ;  /* 0x0000000607077221 */ /* 0x000fe20000000000 */
[----:B------:R-:W-:Y:S06]  /*1260*/  @!P0 BRA `(.L_x_293) ;  /* 0x0000000c006c8947 */ /* 0x000fec0003800000 */
[----:B------:R-:W-:Y:S01]  /*1270*/  UIADD3 UR8, UP0, UPT, UR5, UR7, URZ ;  /* 0x0000000705087290 */ /* 0x000fe2000ff1e0ff */
[----:B------:R-:W-:Y:S01]  /*1280*/  IADD3 R23, P2, PT, R2, -0x1000, RZ ;  /* 0xfffff00002177810 */ /* 0x000fe20007f5e0ff */
[----:B------:R-:W0:Y:S01]  /*1290*/  LDCU.64 UR12, c[0x0][0x380] ;  /* 0x00007000ff0c77ac */ /* 0x000e220008000a00 */
[----:B------:R-:W-:Y:S02]  /*12a0*/  LOP3.LUT R5, RZ, R0, RZ, 0x33, !PT ;  /* 0x00000000ff057212 */ /* 0x000fe400078e33ff */
[----:B------:R-:W-:Y:S01]  /*12b0*/  IADD3.X R8, PT, PT, R3, -0x1, RZ, P2, !PT ;  /* 0xffffffff03087810 */ /* 0x000fe200017fe4ff */
[----:B------:R-:W-:Y:S01]  /*12c0*/  UIADD3.X UR9, UPT, UPT, URZ, UR4, URZ, UP0, !UPT ;  /* 0x00000004ff097290 */ /* 0x000fe200087fe4ff */
[----:B------:R-:W-:Y:S01]  /*12d0*/  ISETP.LT.U32.AND P0, PT, R23, UR8, PT ;  /* 0x0000000817007c0c */ /* 0x000fe2000bf01070 */
[----:B------:R-:W-:Y:S01]  /*12e0*/  UMOV UR6, UR5 ;  /* 0x0000000500067c82 */ /* 0x000fe20008000000 */
[----:B------:R-:W-:Y:S01]  /*12f0*/  IADD3 R9, P1, PT, R0, UR8, RZ ;  /* 0x0000000800097c10 */ /* 0x000fe2000ff3e0ff */
[----:B------:R-:W-:Y:S01]  /*1300*/  UMOV UR4, URZ ;  /* 0x000000ff00047c82 */ /* 0x000fe20008000000 */
[----:B------:R-:W-:Y:S01]  /*1310*/  IADD3 R5, PT, PT, R2, -UR5, R5 ;  /* 0x8000000502057c10 */ /* 0x000fe2000fffe005 */
[----:B------:R-:W-:Y:S01]  /*1320*/  UMOV UR10, UR8 ;  /* 0x00000008000a7c82 */ /* 0x000fe20008000000 */
[----:B------:R-:W-:Y:S01]  /*1330*/  MOV R11, UR9 ;  /* 0x00000009000b7c02 */ /* 0x000fe20008000f00 */
[----:B------:R-:W-:-:S03]  /*1340*/  IMAD.X R0, RZ, RZ, UR9, P1 ;  /* 0x00000009ff007e24 */ /* 0x000fc600088e06ff */
[----:B------:R-:W-:Y:S02]  /*1350*/  ISETP.GT.U32.AND.EX P0, PT, R11, R8, PT, P0 ;  /* 0x000000080b00720c */ /* 0x000fe40003f04100 */
[----:B0-----:R-:W-:-:S04]  /*1360*/  LEA R6, P2, R9, UR12, 0x2 ;  /* 0x0000000c09067c11 */ /* 0x001fc8000f8410ff */
[----:B------:R-:W-:Y:S02]  /*1370*/  IADD3 R6, P1, PT, R6, 0x2000, RZ ;  /* 0x0000200006067810 */ /* 0x000fe40007f3e0ff */
[----:B------:R-:W-:Y:S02]  /*1380*/  LEA.HI.X R9, R9, UR13, R0, 0x2, P2 ;  /* 0x0000000d09097c11 */ /* 0x000fe400090f1400 */
[----:B------:R-:W-:Y:S01]  /*1390*/  IADD3 R0, PT, PT, R5, -UR7, RZ ;  /* 0x8000000705007c10 */ /* 0x000fe2000fffe0ff */
[----:B------:R-:W-:Y:S02]  /*13a0*/  UMOV UR7, UR9 ;  /* 0x0000000900077c82 */ /* 0x000fe40008000000 */
[----:B------:R-:W-:Y:S01]  /*13b0*/  IMAD.X R9, RZ, RZ, R9, P1 ;  /* 0x000000ffff097224 */ /* 0x000fe200008e0609 */
[----:B------:R-:W-:Y:S06]  /*13c0*/  @P0 BRA `(.L_x_294) ;  /* 0x0000000400000947 */ /* 0x000fec0003800000 */
[----:B------:R-:W0:Y:S01]  /*13d0*/  LDC.64 R2, c[0x0][0x3b8] ;  /* 0x0000ee00ff027b82 */ /* 0x000e220000000a00 */
[----:B------:R-:W1:Y:S01]  /*13e0*/  LDCU.64 UR12, c[0x0][0x380] ;  /* 0x00007000ff0c77ac */ /* 0x000e620008000a00 */
[----:B------:R-:W-:Y:S01]  /*13f0*/  NOP ;  /* 0x0000000000007918 */ /* 0x000fe20000000000 */
.L_x_295:
[----:B------:R-:W2:Y:S02]  /*1400*/  S2R R5, SR_TID.X ;  /* 0x0000000000057919 */ /* 0x000ea40000002100 */
[----:B--2---:R-:W-:-:S04]  /*1410*/  IADD3 R5, P0, PT, R5, UR8, RZ ;  /* 0x0000000805057c10 */ /* 0x004fc8000ff1e0ff */
[----:B------:R-:W-:Y:S02]  /*1420*/  IADD3.X R10, PT, PT, RZ, UR9, RZ, P0, !PT ;  /* 0x00000009ff0a7c10 */ /* 0x000fe400087fe4ff */
[----:B-1----:R-:W-:-:S04]  /*1430*/  LEA R4, P0, R5, UR12, 0x2 ;  /* 0x0000000c05047c11 */ /* 0x002fc8000f8010ff */
[----:B------:R-:W-:-:S05]  /*1440*/  LEA.HI.X R5, R5, UR13, R10, 0x2, P0 ;  /* 0x0000000d05057c11 */ /* 0x000fca00080f140a */
        /* <DEDUP_REMOVED lines=15> */
[----:B------:R1:W5:Y:S01]  /*1540*/  LDG.E R22, desc[UR14][R4.64+0x3c00] ;  /* 0x003c000e04167981 */ /* 0x000362000c1e1900 */
[----:B------:R-:W-:-:S02]  /*1550*/  USHF.R.S32.HI UR11, URZ, 0x1f, UR5 ;  /* 0x0000001fff0b7899 */ /* 0x000fc40008011405 */
[----:B------:R-:W-:-:S04]  /*1560*/  UIADD3 UR6, UP0, UPT, UR5, UR10, URZ ;  /* 0x0000000a05067290 */ /* 0x000fc8000ff1e0ff */
[----:B------:R-:W-:Y:S01]  /*1570*/  UIADD3.X UR7, UPT, UPT, UR11, UR7, URZ, UP0, !UPT ;  /* 0x000000070b077290 */ /* 0x000fe200087fe4ff */
[----:B--2---:R-:W-:Y:S01]  /*1580*/  FADD R7, R24, R7 ;  /* 0x0000000718077221 */ /* 0x004fe20000000000 */
[----:B0-----:R-:W-:-:S04]  /*1590*/  IADD3 R24, P1, PT, R2, -UR8, RZ ;  /* 0x8000000802187c10 */ /* 0x001fc8000ff3e0ff */
[----:B------:R-:W-:Y:S02]  /*15a0*/  ISETP.GE.U32.AND P0, PT, R24, UR5, PT ;  /* 0x0000000518007c0c */ /* 0x000fe4000bf06070 */
[----:B-1----:R-:W-:Y:S01]  /*15b0*/  IADD3.X R4, PT, PT, R3, ~UR9, RZ, P1, !PT ;  /* 0x8000000903047c10 */ /* 0x002fe20008ffe4ff */
[----:B---3--:R-:W-:-:S03]  /*15c0*/  FADD R26, R25, R26 ;  /* 0x0000001a191a7221 */ /* 0x008fc60000000000 */
[----:B------:R-:W-:Y:S01]  /*15d0*/  ISETP.GE.U32.AND.EX P0, PT, R4, UR11, PT, P0 ;  /* 0x0000000b04007c0c */ /* 0x000fe2000bf06100 */
        /* <DEDUP_REMOVED lines=12> */
[----:B------:R-:W-:-:S04]  /*16a0*/  FADD R7, R7, R10 ;  /* 0x0000000a07077221 */ /* 0x000fc80000000000 */
[----:B------:R-:W-:Y:S01]  /*16b0*/  FADD R7, R22, R7 ;  /* 0x0000000716077221 */ /* 0x000fe20000000000 */
[----:B------:R-:W-:Y:S06]  /*16c0*/  @!P0 BRA `(.L_x_293) ;  /* 0x0000000800548947 */ /* 0x000fec0003800000 */
[----:B------:R-:W-:Y:S01]  /*16d0*/  UIADD3 UR8, UP0, UPT, UR5, UR8, URZ ;  /* 0x0000000805087290 */ /* 0x000fe2000ff1e0ff */
[----:B------:R-:W-:Y:S01]  /*16e0*/  MOV R5, R9 ;  /* 0x0000000900057202 */ /* 0x000fe20000000f00 */
[----:B------:R-:W-:Y:S01]  /*16f0*/  IMAD.U32 R11, RZ, RZ, UR5 ;  /* 0x00000005ff0b7e24 */ /* 0x000fe2000f8e00ff */
[----:B------:R-:W-:Y:S01]  /*1700*/  UIADD3 UR4, UPT, UPT, UR4, 0x1, URZ ;  /* 0x0000000104047890 */ /* 0x000fe2000fffe0ff */
[----:B------:R-:W-:Y:S01]  /*1710*/  IMAD.MOV.U32 R4, RZ, RZ, R6 ;  /* 0x000000ffff047224 */ /* 0x000fe200078e0006 */
[----:B------:R-:W-:Y:S01]  /*1720*/  UIADD3.X UR9, UPT, UPT, UR11, UR9, URZ, UP0, !UPT ;  /* 0x000000090b097290 */ /* 0x000fe200087fe4ff */
[----:B------:R-:W-:Y:S01]  /*1730*/  ISETP.LT.U32.AND P0, PT, R23, UR8, PT ;  /* 0x0000000817007c0c */ /* 0x000fe2000bf01070 */
[----:B------:R-:W-:Y:S01]  /*1740*/  VIADD R0, R0, -UR5 ;  /* 0x8000000500007c36 */ /* 0x000fe20008000000 */
[----:B------:R-:W-:Y:S01]  /*1750*/  UMOV UR10, UR6 ;  /* 0x00000006000a7c82 */ /* 0x000fe20008000000 */
[----:B------:R-:W-:Y:S02]  /*1760*/  IMAD.WIDE R4, R11, 0x4, R4 ;  /* 0x000000040b047825 */ /* 0x000fe400078e0204 */
[----:B------:R-:W-:-:S02]  /*1770*/  MOV R13, UR9 ;  /* 0x00000009000d7c02 */ /* 0x000fc40008000f00 */
[----:B------:R-:W-:Y:S01]  /*1780*/  IMAD.MOV.U32 R6, RZ, RZ, R4 ;  /* 0x000000ffff067224 */ /* 0x000fe200078e0004 */
[----:B------:R-:W-:Y:S02]  /*1790*/  MOV R9, R5 ;  /* 0x0000000500097202 */ /* 0x000fe40000000f00 */
[----:B------:R-:W-:-:S13]  /*17a0*/  ISETP.GT.U32.AND.EX P0, PT, R13, R8, PT, P0 ;  /* 0x000000080d00720c */ /* 0x000fda0003f04100 */
[----:B------:R-:W-:Y:S05]  /*17b0*/  @!P0 BRA `(.L_x_295) ;  /* 0xfffffffc00108947 */ /* 0x000fea000383ffff */
[----:B------:R-:W-:-:S05]  /*17c0*/  UMOV UR6, UR5 ;  /* 0x0000000500067c82 */ /* 0x000fca0008000000 */
.L_x_294:
[----:B------:R-:W0:Y:S01]  /*17d0*/  S2R R5, SR_TID.X ;  /* 0x0000000000057919 */ /* 0x000e220000002100 */
[C---:B------:R-:W-:Y:S01]  /*17e0*/  IADD3 R4, PT, PT, R2.reuse, -UR8, RZ ;  /* 0x8000000802047c10 */ /* 0x040fe2000fffe0ff */
[----:B------:R-:W-:Y:S01]  /*17f0*/  IMAD.U32 R8, RZ, RZ, UR9 ;  /* 0x00000009ff087e24 */ /* 0x000fe2000f8e00ff */
[----:B------:R-:W-:Y:S01]  /*1800*/  ISETP.LE.U32.AND P1, PT, R2, UR8, PT ;  /* 0x0000000802007c0c */ /* 0x000fe2000bf23070 */
[----:B------:R-:W-:Y:S01]  /*1810*/  BSSY.RECONVERGENT B1, `(.L_x_293) ;  /* 0x0000080000017945 */ /* 0x000fe20003800200 */
[----:B0-----:R-:W-:-:S04]  /*1820*/  ISETP.GE.AND P0, PT, R5, R4, PT ;  /* 0x000000040500720c */ /* 0x001fc80003f06270 */
[----:B------:R-:W-:-:S13]  /*1830*/  ISETP.GE.U32.OR.EX P0, PT, R8, R3, P0, P1 ;  /* 0x000000030800720c */ /* 0x000fda0000706510 */
[----:B------:R-:W-:Y:S05]  /*1840*/  @P0 BRA `(.L_x_296) ;  /* 0x0000000400f00947 */ /* 0x000fea0003800000 */
[----:B------:R-:W0:Y:S01]  /*1850*/  LDC R4, c[0x0][0x3c0] ;  /* 0x0000f000ff047b82 */ /* 0x000e220000000800 */
[----:B------:R-:W-:Y:S01]  /*1860*/  USHF.L.U32 UR5, UR16, 0xc, URZ ;  /* 0x0000000c10057899 */ /* 0x000fe200080006ff */
[----:B------:R-:W-:Y:S01]  /*1870*/  LOP3.LUT R3, RZ, R5, RZ, 0x33, !PT ;  /* 0x00000005ff037212 */ /* 0x000fe200078e33ff */
[----:B------:R-:W-:Y:S02]  /*1880*/  BSSY.RECONVERGENT B2, `(.L_x_297) ;  /* 0x0000037000027945 */ /* 0x000fe40003800200 */
[----:B------:R-:W-:-:S06]  /*1890*/  UIADD3 UR5, UPT, UPT, UR5, UR6, URZ ;  /* 0x0000000605057290 */ /* 0x000fcc000fffe0ff */
[----:B------:R-:W-:Y:S01]  /*18a0*/  IADD3 R2, PT, PT, R2, -UR5, R3 ;  /* 0x8000000502027c10 */ /* 0x000fe2000fffe003 */
[----:B0-----:R-:W-:Y:S01]  /*18b0*/  IMAD R3, R4, UR4, RZ ;  /* 0x0000000404037c24 */ /* 0x001fe2000f8e02ff */
[----:B------:R-:W-:-:S03]  /*18c0*/  MOV R4, R5 ;  /* 0x0000000500047202 */ /* 0x000fc60000000f00 */
[----:B------:R-:W-:-:S05]  /*18d0*/  IMAD R2, R3, -0x1000, R2 ;  /* 0xfffff00003027824 */ /* 0x000fca00078e0202 */
[C---:B------:R-:W-:Y:S02]  /*18e0*/  ISETP.GE.U32.AND P0, PT, R2.reuse, 0xf00, PT ;  /* 0x00000f000200780c */ /* 0x040fe40003f06070 */
[----:B------:R-:W-:-:S04]  /*18f0*/  LEA.HI R19, R2, 0x1, RZ, 0x18 ;  /* 0x0000000102137811 */ /* 0x000fc800078fc0ff */
[----:B------:R-:W-:-:S04]  /*1900*/  LOP3.LUT R21, R19, 0xf, RZ, 0xc0, !PT ;  /* 0x0000000f13157812 */ /* 0x000fc800078ec0ff */
[----:B------:R-:W-:-:S03]  /*1910*/  ISETP.NE.AND P1, PT, R21, RZ, PT ;  /* 0x000000ff1500720c */ /* 0x000fc60003f25270 */
[----:B------:R-:W-:Y:S10]  /*1920*/  @!P0 BRA `(.L_x_298) ;  /* 0x0000000000b08947 */ /* 0x000ff40003800000 */
[----:B------:R-:W-:Y:S01]  /*1930*/  LEA.HI R2, R0, 0x1, RZ, 0x18 ;  /* 0x0000000100027811 */ /* 0x000fe200078fc0ff */
[----:B------:R-:W-:-:S03]  /*1940*/  IMAD.MOV.U32 R4, RZ, RZ, R5 ;  /* 0x000000ffff047224 */ /* 0x000fc600078e0005 */
[----:B------:R-:W-:-:S04]  /*1950*/  LOP3.LUT R2, R2, 0x1fffff0, RZ, 0xc0, !PT ;  /* 0x01fffff002027812 */ /* 0x000fc800078ec0ff */
[----:B------:R-:W-:-:S07]  /*1960*/  IADD3 R8, PT, PT, -R2, RZ, RZ ;  /* 0x000000ff02087210 */ /* 0x000fce0007ffe1ff */
.L_x_299:
[----:B------:R-:W-:Y:S01]  /*1970*/  IMAD.MOV.U32 R2, RZ, RZ, R6 ;  /* 0x000000ffff027224 */ /* 0x000fe200078e0006 */
[----:B------:R-:W-:-:S05]  /*1980*/  MOV R3, R9 ;  /* 0x0000000900037202 */ /* 0x000fca0000000f00 */
[----:B------:R-:W2:Y:S04]  /*1990*/  LDG.E R18, desc[UR14][R2.64+-0x2000] ;  /* 0xffe0000e02127981 */ /* 0x000ea8000c1e1900 */
[----:B------:R-:W3:Y:S04]  /*19a0*/  LDG.E R17, desc[UR14][R2.64+-0x1c00] ;  /* 0xffe4000e02117981 */ /* 0x000ee8000c1e1900 */
        /* <DEDUP_REMOVED lines=14> */
[----:B------:R-:W-:-:S02]  /*1a90*/  VIADD R8, R8, 0x10 ;  /* 0x0000001008087836 */ /* 0x000fc40000000000 */
[----:B------:R-:W-:-:S03]  /*1aa0*/  VIADD R4, R4, 0x1000 ;  /* 0x0000100004047836 */ /* 0x000fc60000000000 */
[----:B------:R-:W-:Y:S01]  /*1ab0*/  ISETP.NE.AND P0, PT, R8, RZ, PT ;  /* 0x000000ff0800720c */ /* 0x000fe20003f05270 */
[----:B--2---:R-:W-:-:S04]  /*1ac0*/  FADD R18, R18, R7 ;  /* 0x0000000712127221 */ /* 0x004fc80000000000 */
        /* <DEDUP_REMOVED lines=13> */
[----:B------:R-:W-:-:S03]  /*1ba0*/  IADD3 R6, P2, PT, R2, 0x4000, RZ ;  /* 0x0000400002067810 */ /* 0x000fc60007f5e0ff */
[----:B------:R-:W-:Y:S01]  /*1bb0*/  FADD R10, R10, R9 ;  /* 0x000000090a0a7221 */ /* 0x000fe20000000000 */
[----:B------:R-:W-:-:S03]  /*1bc0*/  IADD3.X R9, PT, PT, RZ, R3, RZ, P2, !PT ;  /* 0x00000003ff097210 */ /* 0x000fc600017fe4ff */
[----:B------:R-:W-:Y:S01]  /*1bd0*/  FADD R7, R10, R5 ;  /* 0x000000050a077221 */ /* 0x000fe20000000000 */
[----:B------:R-:W-:Y:S06]  /*1be0*/  @P0 BRA `(.L_x_299) ;  /* 0xfffffffc00600947 */ /* 0x000fec000383ffff */
.L_x_298:
[----:B------:R-:W-:Y:S05]  /*1bf0*/  BSYNC.RECONVERGENT B2 ;  /* 0x0000000000027941 */ /* 0x000fea0003800200 */
.L_x_297:
[----:B------:R-:W-:Y:S05]  /*1c00*/  @!P1 BRA `(.L_x_296) ;  /* 0x0000000400009947 */ /* 0x000fea0003800000 */
[----:B------:R-:W-:Y:S01]  /*1c10*/  ISETP.GE.U32.AND P0, PT, R21, 0x8, PT ;  /* 0x000000081500780c */ /* 0x000fe20003f06070 */
[----:B------:R-:W-:Y:S01]  /*1c20*/  BSSY.RECONVERGENT B2, `(.L_x_300) ;  /* 0x0000019000027945 */ /* 0x000fe20003800200 */
[----:B------:R-:W-:-:S04]  /*1c30*/  LOP3.LUT R9, R19, 0x7, RZ, 0xc0, !PT ;  /* 0x0000000713097812 */ /* 0x000fc800078ec0ff */
[----:B------:R-:W-:-:S07]  /*1c40*/  ISETP.NE.AND P1, PT, R9, RZ, PT ;  /* 0x000000ff0900720c */ /* 0x000fce0003f25270 */
[----:B------:R-:W-:Y:S06]  /*1c50*/  @!P0 BRA `(.L_x_301) ;  /* 0x0000000000548947 */ /* 0x000fec0003800000 */
[----:B------:R-:W-:-:S04]  /*1c60*/  IADD3 R3, P0, PT, R4, UR8, RZ ;  /* 0x0000000804037c10 */ /* 0x000fc8000ff1e0ff */
[----:B------:R-:W-:Y:S02]  /*1c70*/  IADD3.X R6, PT, PT, RZ, UR9, RZ, P0, !PT ;  /* 0x00000009ff067c10 */ /* 0x000fe400087fe4ff */
[----:B------:R-:W-:-:S04]  /*1c80*/  LEA R2, P0, R3, UR12, 0x2 ;  /* 0x0000000c03027c11 */ /* 0x000fc8000f8010ff */
[----:B------:R-:W-:-:S05]  /*1c90*/  LEA.HI.X R3, R3, UR13, R6, 0x2, P0 ;  /* 0x0000000d03037c11 */ /* 0x000fca00080f1406 */
[----:B------:R-:W2:Y:S04]  /*1ca0*/  LDG.E R6, desc[UR14][R2.64] ;  /* 0x0000000e02067981 */ /* 0x000ea8000c1e1900 */
[----:B------:R-:W3:Y:S04]  /*1cb0*/  LDG.E R5, desc[UR14][R2.64+0x400] ;  /* 0x0004000e02057981 */ /* 0x000ee8000c1e1900 */
[----:B------:R-:W4:Y:S04]  /*1cc0*/  LDG.E R8, desc[UR14][R2.64+0x800] ;  /* 0x0008000e02087981 */ /* 0x000f28000c1e1900 */
[----:B------:R-:W5:Y:S04]  /*1cd0*/  LDG.E R10, desc[UR14][R2.64+0xc00] ;  /* 0x000c000e020a7981 */ /* 0x000f68000c1e1900 */
[----:B------:R-:W5:Y:S04]  /*1ce0*/  LDG.E R12, desc[UR14][R2.64+0x1000] ;  /* 0x0010000e020c7981 */ /* 0x000f68000c1e1900 */
[----:B------:R-:W5:Y:S04]  /*1cf0*/  LDG.E R14, desc[UR14][R2.64+0x1400] ;  /* 0x0014000e020e7981 */ /* 0x000f68000c1e1900 */
[----:B------:R-:W5:Y:S04]  /*1d00*/  LDG.E R16, desc[UR14][R2.64+0x1800] ;  /* 0x0018000e02107981 */ /* 0x000f68000c1e1900 */
[----:B------:R-:W5:Y:S01]  /*1d10*/  LDG.E R18, desc[UR14][R2.64+0x1c00] ;  /* 0x001c000e02127981 */ /* 0x000f62000c1e1900 */
[----:B------:R-:W-:-:S02]  /*1d20*/  VIADD R4, R4, 0x800 ;  /* 0x0000080004047836 */ /* 0x000fc40000000000 */
[----:B--2---:R-:W-:-:S04]  /*1d30*/  FADD R6, R7, R6 ;  /* 0x0000000607067221 */ /* 0x004fc80000000000 */
[----:B---3--:R-:W-:-:S04]  /*1d40*/  FADD R5, R6, R5 ;  /* 0x0000000506057221 */ /* 0x008fc80000000000 */
[----:B----4-:R-:W-:-:S04]  /*1d50*/  FADD R5, R5, R8 ;  /* 0x0000000805057221 */ /* 0x010fc80000000000 */
[----:B-----5:R-:W-:-:S04]  /*1d60*/  FADD R5, R5, R10 ;  /* 0x0000000a05057221 */ /* 0x020fc80000000000 */
[----:B------:R-:W-:-:S04]  /*1d70*/  FADD R5, R5, R12 ;  /* 0x0000000c05057221 */ /* 0x000fc80000000000 */
[----:B------:R-:W-:-:S04]  /*1d80*/  FADD R5, R5, R14 ;  /* 0x0000000e05057221 */ /* 0x000fc80000000000 */
[----:B------:R-:W-:-:S04]  /*1d90*/  FADD R5, R5, R16 ;  /* 0x0000001005057221 */ /* 0x000fc80000000000 */
[----:B------:R-:W-:-:S07]  /*1da0*/  FADD R7, R5, R18 ;  /* 0x0000001205077221 */ /* 0x000fce0000000000 */
.L_x_301:
[----:B------:R-:W-:Y:S05]  /*1db0*/  BSYNC.RECONVERGENT B2 ;  /* 0x0000000000027941 */ /* 0x000fea0003800200 */
.L_x_300:
[----:B------:R-:W-:Y:S05]  /*1dc0*/  @!P1 BRA `(.L_x_296) ;  /* 0x0000000000909947 */ /* 0x000fea0003800000 */
[----:B------:R-:W-:Y:S01]  /*1dd0*/  ISETP.GE.U32.AND P0, PT, R9, 0x4, PT ;  /* 0x000000040900780c */ /* 0x000fe20003f06070 */
[----:B------:R-:W-:Y:S01]  /*1de0*/  BSSY.RECONVERGENT B2, `(.L_x_302) ;  /* 0x0000010000027945 */ /* 0x000fe20003800200 */
[----:B------:R-:W-:-:S11]  /*1df0*/  LOP3.LUT P1, RZ, R19, 0x3, RZ, 0xc0, !PT ;  /* 0x0000000313ff7812 */ /* 0x000fd6000782c0ff */
[----:B------:R-:W-:Y:S05]  /*1e00*/  @!P0 BRA `(.L_x_303) ;  /* 0x0000000000348947 */ /* 0x000fea0003800000 */
[----:B------:R-:W-:-:S04]  /*1e10*/  IADD3 R3, P0, PT, R4, UR8, RZ ;  /* 0x0000000804037c10 */ /* 0x000fc8000ff1e0ff */
[----:B------:R-:W-:Y:S02]  /*1e20*/  IADD3.X R6, PT, PT, RZ, UR9, RZ, P0, !PT ;  /* 0x00000009ff067c10 */ /* 0x000fe400087fe4ff */
[----:B------:R-:W-:-:S04]  /*1e30*/  LEA R2, P0, R3, UR12, 0x2 ;  /* 0x0000000c03027c11 */ /* 0x000fc8000f8010ff */
[----:B------:R-:W-:-:S05]  /*1e40*/  LEA.HI.X R3, R3, UR13, R6, 0x2, P0 ;  /* 0x0000000d03037c11 */ /* 0x000fca00080f1406 */
[----:B------:R-:W2:Y:S04]  /*1e50*/  LDG.E R6, desc[UR14][R2.64] ;  /* 0x0000000e02067981 */ /* 0x000ea8000c1e1900 */
[----:B------:R-:W3:Y:S04]  /*1e60*/  LDG.E R5, desc[UR14][R2.64+0x400] ;  /* 0x0004000e02057981 */ /* 0x000ee8000c1e1900 */
[----:B------:R-:W4:Y:S04]  /*1e70*/  LDG.E R8, desc[UR14][R2.64+0x800] ;  /* 0x0008000e02087981 */ /* 0x000f28000c1e1900 */
[----:B------:R-:W5:Y:S01]  /*1e80*/  LDG.E R10, desc[UR14][R2.64+0xc00] ;  /* 0x000c000e020a7981 */ /* 0x000f62000c1e1900 */
[----:B------:R-:W-:-:S02]  /*1e90*/  VIADD R4, R4, 0x400 ;  /* 0x0000040004047836 */ /* 0x000fc40000000000 */
[----:B--2---:R-:W-:-:S04]  /*1ea0*/  FADD R6, R7, R6 ;  /* 0x0000000607067221 */ /* 0x004fc80000000000 */
[----:B---3--:R-:W-:-:S04]  /*1eb0*/  FADD R5, R6, R5 ;  /* 0x0000000506057221 */ /* 0x008fc80000000000 */
[----:B----4-:R-:W-:-:S04]  /*1ec0*/  FADD R5, R5, R8 ;  /* 0x0000000805057221 */ /* 0x010fc80000000000 */
[----:B-----5:R-:W-:-:S07]  /*1ed0*/  FADD R7, R5, R10 ;  /* 0x0000000a05077221 */ /* 0x020fce0000000000 */
.L_x_303:
[----:B------:R-:W-:Y:S05]  /*1ee0*/  BSYNC.RECONVERGENT B2 ;  /* 0x0000000000027941 */ /* 0x000fea0003800200 */
.L_x_302:
[----:B------:R-:W-:Y:S05]  /*1ef0*/  @!P1 BRA `(.L_x_296) ;  /* 0x0000000000449947 */ /* 0x000fea0003800000 */
[----:B------:R-:W-:Y:S02]  /*1f00*/  LOP3.LUT R0, R0, 0xffff, RZ, 0xc0, !PT ;  /* 0x0000ffff00007812 */ /* 0x000fe400078ec0ff */
[----:B------:R-:W-:Y:S02]  /*1f10*/  IADD3 R5, P0, PT, R4, UR10, RZ ;  /* 0x0000000a04057c10 */ /* 0x000fe4000ff1e0ff */
[----:B------:R-:W-:Y:S02]  /*1f20*/  LEA.HI R0, R0, 0x1, RZ, 0x18 ;  /* 0x0000000100007811 */ /* 0x000fe400078fc0ff */
[----:B------:R-:W-:Y:S02]  /*1f30*/  LEA R4, P1, R5, UR12, 0x2 ;  /* 0x0000000c05047c11 */ /* 0x000fe4000f8210ff */
[----:B------:R-:W-:Y:S02]  /*1f40*/  LOP3.LUT R0, R0, 0x3, RZ, 0xc0, !PT ;  /* 0x0000000300007812 */ /* 0x000fe400078ec0ff */
[----:B------:R-:W-:-:S03]  /*1f50*/  IADD3.X R2, PT, PT, RZ, UR7, RZ, P0, !PT ;  /* 0x00000007ff027c10 */ /* 0x000fc600087fe4ff */
[----:B------:R-:W-:Y:S01]  /*1f60*/  IMAD.MOV R0, RZ, RZ, -R0 ;  /* 0x000000ffff007224 */ /* 0x000fe200078e0a00 */
[----:B------:R-:W-:-:S07]  /*1f70*/  LEA.HI.X R5, R5, UR13, R2, 0x2, P1 ;  /* 0x0000000d05057c11 */ /* 0x000fce00088f1402 */
.L_x_304:
[----:B------:R-:W-:Y:S01]  /*1f80*/  MOV R2, R4 ;  /* 0x0000000400027202 */ /* 0x000fe20000000f00 */
[----:B------:R-:W-:-:S05]  /*1f90*/  IMAD.MOV.U32 R3, RZ, RZ, R5 ;  /* 0x000000ffff037224 */ /* 0x000fca00078e0005 */
[----:B------:R-:W2:Y:S01]  /*1fa0*/  LDG.E R2, desc[UR14][R2.64] ;  /* 0x0000000e02027981 */ /* 0x000ea2000c1e1900 */
[----:B------:R-:W-:Y:S02]  /*1fb0*/  IADD3 R0, PT, PT, R0, 0x1, RZ ;  /* 0x0000000100007810 */ /* 0x000fe40007ffe0ff */
[----:B------:R-:W-:Y:S02]  /*1fc0*/  IADD3 R4, P1, PT, R4, 0x400, RZ ;  /* 0x0000040004047810 */ /* 0x000fe40007f3e0ff */
[----:B------:R-:W-:-:S03]  /*1fd0*/  ISETP.NE.AND P0, PT, R0, RZ, PT ;  /* 0x000000ff0000720c */ /* 0x000fc60003f05270 */
[----:B------:R-:W-:Y:S02]  /*1fe0*/  IMAD.X R5, RZ, RZ, R5, P1 ;  /* 0x000000ffff057224 */ /* 0x000fe400008e0605 */
[----:B--2---:R-:W-:-:S08]  /*1ff0*/  FADD R7, R2, R7 ;  /* 0x0000000702077221 */ /* 0x004fd00000000000 */
[----:B------:R-:W-:Y:S05]  /*2000*/  @P0 BRA `(.L_x_304) ;  /* 0xfffffffc00dc0947 */ /* 0x000fea000383ffff */
.L_x_296:
[----:B------:R-:W-:Y:S05]  /*2010*/  BSYNC.RECONVERGENT B1 ;  /* 0x0000000000017941 */ /* 0x000fea0003800200 */
.L_x_293:
[----:B------:R-:W0:Y:S01]  /*2020*/  S2R R6, SR_LANEID ;  /* 0x0000000000067919 */ /* 0x000e220000000000 */
[----:B------:R-:W1:Y:S01]  /*2030*/  SHFL.DOWN PT, R0, R7, 0x1, 0x1f ;  /* 0x08201f0007007f89 */ /* 0x000e6200000e0000 */
[----:B------:R-:W2:Y:S01]  /*2040*/  S2R R5, SR_TID.X ;  /* 0x0000000000057919 */ /* 0x000ea20000002100 */
[C---:B0-----:R-:W-:Y:S02]  /*2050*/  ISETP.GT.AND P0, PT, R6.reuse, 0x1e, PT ;  /* 0x0000001e0600780c */ /* 0x041fe40003f04270 */
[----:B------:R-:W-:-:S11]  /*2060*/  ISETP.NE.AND P1, PT, R6, RZ, PT ;  /* 0x000000ff0600720c */ /* 0x000fd60003f25270 */
[----:B-1----:R-:W-:Y:S01]  /*2070*/  @!P0 FADD R7, R0, R7 ;  /* 0x0000000700078221 */ /* 0x002fe20000000000 */
[----:B------:R-:W-:Y:S01]  /*2080*/  ISETP.GT.AND P0, PT, R6, 0x1d, PT ;  /* 0x0000001d0600780c */ /* 0x000fe20003f04270 */
[----:B------:R-:W0:Y:S01]  /*2090*/  @!P1 S2R R4, SR_CgaCtaId ;  /* 0x0000000000049919 */ /* 0x000e220000008800 */
[----:B------:R-:W-:Y:S02]  /*20a0*/  @!P1 MOV R3, 0x400 ;  /* 0x0000040000039802 */ /* 0x000fe40000000f00 */
[----:B--2---:R-:W-:Y:S01]  /*20b0*/  @!P1 SHF.R.U32.HI R2, RZ, 0x3, R5 ;  /* 0x00000003ff029819 */ /* 0x004fe20000011605 */
        /* <DEDUP_REMOVED lines=31> */
[----:B------:R-:W-:-:S07]  /*22b0*/  FADD R9, R2, R3 ;  /* 0x0000000302097221 */ /* 0x000fce0000000000 */
.L_x_292:
[----:B------:R-:W-:Y:S05]  /*22c0*/  BSYNC.RECONVERGENT B0 ;  /* 0x0000000000007941 */ /* 0x000fea0003800200 */
.L_x_277:
[----:B------:R-:W-:Y:S05]  /*22d0*/  @P0 EXIT ;  /* 0x000000000000094d */ /* 0x000fea0003800000 */
[----:B------:R-:W3:Y:S02]  /*22e0*/  LDCU.64 UR4, c[0x0][0x388] ;  /* 0x00007100ff0477ac */ /* 0x000ee40008000a00 */
[----:B---3--:R-:W-:-:S06]  /*22f0*/  UIMAD.WIDE.U32 UR4, UR16, 0x4, UR4 ;  /* 0x00000004100478a5 */ /* 0x008fcc000f8e0004 */
[----:B------:R-:W-:Y:S01]  /*2300*/  IMAD.U32 R2, RZ, RZ, UR4 ;  /* 0x00000004ff027e24 */ /* 0x000fe2000f8e00ff */
[----:B0-2---:R-:W-:-:S05]  /*2310*/  MOV R3, UR5 ;  /* 0x0000000500037c02 */ /* 0x005fca0008000f00 */
[----:B------:R-:W-:Y:S01]  /*2320*/  STG.E desc[UR14][R2.64], R9 ;  /* 0x0000000902007986 */ /* 0x000fe2000c10190e */
[----:B------:R-:W-:Y:S05]  /*2330*/  EXIT ;  /* 0x000000000000794d */ /* 0x000fea0003800000 */
.L_x_305:
        /* <DEDUP_REMOVED lines=12> */
.L_x_611:


//--------------------- .text._ZN3cub18CUB_300001_SM_10006detail6reduce28DeviceReduceSingleTileKernelINS2_10policy_hubIfyN4cuda3std3__44plusIfEEE10Policy1000EN6thrust24THRUST_300001_SM_1000_NS6detail15normal_iteratorINSD_10device_ptrIfEEEEPfyS9_ffNS7_10__identityEEEvT0_T1_T2_T3_T4_T6_ --------------------------
	.section	.text._ZN3cub18CUB_300001_SM_10006detail6reduce28DeviceReduceSingleTileKernelINS2_10policy_hubIfyN4cuda3std3__44plusIfEEE10Policy1000EN6thrust24THRUST_300001_SM_1000_NS6detail15normal_iteratorINSD_10device_ptrIfEEEEPfyS9_ffNS7_10__identityEEEvT0_T1_T2_T3_T4_T6_,"ax",@progbits
	.align	128
        .global         _ZN3cub18CUB_300001_SM_10006detail6reduce28DeviceReduceSingleTileKernelINS2_10policy_hubIfyN4cuda3std3__44plusIfEEE10Policy1000EN6thrust24THRUST_300001_SM_1000_NS6detail15normal_iteratorINSD_10device_ptrIfEEEEPfyS9_ffNS7_10__identityEEEvT0_T1_T2_T3_T4_T6_
        .type           _ZN3cub18CUB_300001_SM_10006detail6reduce28DeviceReduceSingleTileKernelINS2_10policy_hubIfyN4cuda3std3__44plusIfEEE10Policy1000EN6thrust24THRUST_300001_SM_1000_NS6detail15normal_iteratorINSD_10device_ptrIfEEEEPfyS9_ffNS7_10__identityEEEvT0_T1_T2_T3_T4_T6_,@function
        .size           _ZN3cub18CUB_300001_SM_10006detail6reduce28DeviceReduceSingleTileKernelINS2_10policy_hubIfyN4cuda3std3__44plusIfEEE10Policy1000EN6thrust24THRUST_300001_SM_1000_NS6detail15normal_iteratorINSD_10device_ptrIfEEEEPfyS9_ffNS7_10__identityEEEvT0_T1_T2_T3_T4_T6_,(.L_x_612 - _ZN3cub18CUB_300001_SM_10006detail6reduce28DeviceReduceSingleTileKernelINS2_10policy_hubIfyN4cuda3std3__44plusIfEEE10Policy1000EN6thrust24THRUST_300001_SM_1000_NS6detail15normal_iteratorINSD_10device_ptrIfEEEEPfyS9_ffNS7_10__identityEEEvT0_T1_T2_T3_T4_T6_)
        .other          _ZN3cub18CUB_300001_SM_10006detail6reduce28DeviceReduceSingleTileKernelINS2_10policy_hubIfyN4cuda3std3__44plusIfEEE10Policy1000EN6thrust24THRUST_300001_SM_1000_NS6detail15normal_iteratorINSD_10device_ptrIfEEEEPfyS9_ffNS7_10__identityEEEvT0_T1_T2_T3_T4_T6_,@"STO_CUDA_ENTRY STV_DEFAULT"
_ZN3cub18CUB_300001_SM_10006detail6reduce28DeviceReduceSingleTileKernelINS2_10policy_hubIfyN4cuda3std3__44plusIfEEE10Policy1000EN6thrust24THRUST_300001_SM_1000_NS6detail15normal_iteratorINSD_10device_ptrIfEEEEPfyS9_ffNS7_10__identityEEEvT0_T1_T2_T3_T4_T6_:
.text._ZN3cub18CUB_300001_SM_10006detail6reduce28DeviceReduceSingleTileKernelINS2_10policy_hubIfyN4cuda3std3__44plusIfEEE10Policy1000EN6thrust24THRUST_300001_SM_1000_NS6detail15normal_iteratorINSD_10device_ptrIfEEEEPfyS9_ffNS7_10__identityEEEvT0_T1_T2_T3_T4_T6_:
[----:B------:R-:W-:Y:S01]  /*0000*/  LDC R1, c[0x0][0x37c] ;  /* 0x0000df00ff017b82 */ /* 0x000fe20000000800 */
[----:B------:R-:W0:Y:S01]  /*0010*/  LDCU.64 UR4, c[0x0][0x390] ;  /* 0x00007200ff0477ac */ /* 0x000e220008000a00 */
[----:B------:R-:W1:Y:S01]  /*0020*/  LDCU.64 UR6, c[0x0][0x358] ;  /* 0x00006b00ff0677ac */ /* 0x000e620008000a00 */
[----:B0-----:R-:W-:Y:S01]  /*0030*/  MOV R4, UR4 ;  /* 0x0000000400047c02 */ /* 0x001fe20008000f00 */
[----:B------:R-:W-:-:S03]  /*0040*/  IMAD.U32 R0, RZ, RZ, UR5 ;  /* 0x00000005ff007e24 */ /* 0x000fc6000f8e00ff */
[----:B------:R-:W-:-:S04]  /*0050*/  ISETP.NE.U32.AND P0, PT, R4, RZ, PT ;  /* 0x000000ff0400720c */ /* 0x000fc80003f05070 */
[----:B------:R-:W-:-:S13]  /*0060*/  ISETP.NE.AND.EX P0, PT, R0, RZ, PT, P0 ;  /* 0x000000ff0000720c */ /* 0x000fda0003f05300 */
        /* <DEDUP_REMOVED lines=8> */
.L_x_306:
[----:B------:R-:W-:Y:S01]  /*00f0*/  ISETP.GT.U32.AND P0, PT, R4, 0xfff, PT ;  /* 0x00000fff0400780c */ /* 0x000fe20003f04070 */
[----:B------:R-:W-:Y:S03]  /*0100*/  BSSY.RECONVERGENT B0, `(.L_x_307) ;  /* 0x00001f3000007945 */ /* 0x000fe60003800200 */
[----:B------:R-:W-:-:S13]  /*0110*/  ISETP.GT.U32.AND.EX P0, PT, R0, RZ, PT, P0 ;  /* 0x000000ff0000720c */ /* 0x000fda0003f04100 */
[----:B------:R-:W-:Y:S05]  /*0120*/  @P0 BRA `(.L_x_308) ;  /* 0x0000000c00ac0947 */ /* 0x000fea0003800000 */
[----:B------:R-:W0:Y:S01]  /*0130*/  S2R R5, SR_TID.X ;  /* 0x0000000000057919 */ /* 0x000e220000002100 */
[----:B------:R-:W-:Y:S01]  /*0140*/  BSSY.RECONVERGENT B1, `(.L_x_309) ;  /* 0x0000009000017945 */ /* 0x000fe20003800200 */
[----:B------:R-:W-:Y:S01]  /*0150*/  HFMA2 R6, -RZ, RZ, 0, 0 ;  /* 0x00000000ff067431 */ /* 0x000fe200000001ff */
[----:B0-----:R-:W-:Y:S01]  /*0160*/  ISETP.GE.U32.AND P0, PT, R5, R4, PT ;  /* 0x000000040500720c */ /* 0x001fe20003f06070 */
[----:B------:R-:W-:-:S12]  /*0170*/  IMAD.MOV.U32 R7, RZ, RZ, R5 ;  /* 0x000000ffff077224 */ /* 0x000fd800078e0005 */
[----:B------:R-:W-:Y:S05]  /*0180*/  @P0 BRA `(.L_x_310) ;  /* 0x0000000000100947 */ /* 0x000fea0003800000 */
[----:B------:R-:W0:Y:S02]  /*0190*/  LDC.64 R2, c[0x0][0x380] ;  /* 0x0000e000ff027b82 */ /* 0x000e240000000a00 */
[----:B0-----:R-:W-:-:S05]  /*01a0*/  IMAD.WIDE.U32 R2, R5, 0x4, R2 ;  /* 0x0000000405027825 */ /* 0x001fca00078e0002 */
[----:B------:R0:W5:Y:S01]  /*01b0*/  LDG.E R6, desc[UR6][R2.64] ;  /* 0x0000000602067981 */ /* 0x000162000c1e1900 */
[----:B------:R-:W-:-:S07]  /*01c0*/  IADD3 R7, PT, PT, R5, 0x100, RZ ;  /* 0x0000010005077810 */ /* 0x000fce0007ffe0ff */
.L_x_310:
[----:B------:R-:W-:Y:S05]  /*01d0*/  BSYNC.RECONVERGENT B1 ;  /* 0x0000000000017941 */ /* 0x000fea0003800200 */
.L_x_309:
[----:B------:R-:W-:Y:S01]  /*01e0*/  ISETP.GE.U32.AND P0, PT, R7, R4, PT ;  /* 0x000000040700720c */ /* 0x000fe20003f06070 */
[----:B------:R-:W-:-:S12]  /*01f0*/  BSSY.RECONVERGENT B1, `(.L_x_311) ;  /* 0x000006d000017945 */ /* 0x000fd80003800200 */
[----:B------:R-:W-:Y:S05]  /*0200*/  @P0 BRA `(.L_x_312) ;  /* 0x0000000400ac0947 */ /* 0x000fea0003800000 */
[----:B0-----:R-:W-:Y:S01]  /*0210*/  LOP3.LUT R3, RZ, R7, RZ, 0x33, !PT ;  /* 0x00000007ff037212 */ /* 0x001fe200078e33ff */
[----:B------:R-:W-:Y:S04]  /*0220*/  BSSY.RECONVERGENT B2, `(.L_x_313) ;  /* 0x0000033000027945 */ /* 0x000fe80003800200 */
[----:B------:R-:W-:-:S05]  /*0230*/  IMAD.IADD R3, R3, 0x1, R4 ;  /* 0x0000000103037824 */ /* 0x000fca00078e0204 */
[C---:B------:R-:W-:Y:S02]  /*0240*/  ISETP.GE.U32.AND P0, PT, R3.reuse, 0xf00, PT ;  /* 0x00000f000300780c */ /* 0x040fe40003f06070 */
[----:B------:R-:W-:-:S04]  /*0250*/  LEA.HI R8, R3, 0x1, RZ, 0x18 ;  /* 0x0000000103087811 */ /* 0x000fc800078fc0ff */
[----:B------:R-:W-:-:S04]  /*0260*/  LOP3.LUT R22, R8, 0xf, RZ, 0xc0, !PT ;  /* 0x0000000f08167812 */ /* 0x000fc800078ec0ff */
[----:B------:R-:W-:-:S03]  /*0270*/  ISETP.NE.AND P1, PT, R22, RZ, PT ;  /* 0x000000ff1600720c */ /* 0x000fc60003f25270 */
[----:B------:R-:W-:Y:S10]  /*0280*/  @!P0 BRA `(.L_x_314) ;  /* 0x0000000000b08947 */ /* 0x000ff40003800000 */
[----:B------:R-:W0:Y:S01]  /*0290*/  LDC.64 R2, c[0x0][0x380] ;  /* 0x0000e000ff027b82 */ /* 0x000e220000000a00 */
[----:B------:R-:W-:-:S04]  /*02a0*/  LOP3.LUT R9, R8, 0x1fffff0, RZ, 0xc0, !PT ;  /* 0x01fffff008097812 */ /* 0x000fc800078ec0ff */
[----:B------:R-:W-:Y:S01]  /*02b0*/  IADD3 R9, PT, PT, -R9, RZ, RZ ;  /* 0x000000ff09097210 */ /* 0x000fe20007ffe1ff */
[----:B0-----:R-:W-:-:S03]  /*02c0*/  IMAD.WIDE.U32 R2, R7, 0x4, R2 ;  /* 0x0000000407027825 */ /* 0x001fc600078e0002 */
[----:B------:R-:W-:-:S05]  /*02d0*/  IADD3 R2, P0, PT, R2, 0x2000, RZ ;  /* 0x0000200002027810 */ /* 0x000fca0007f1e0ff */
[----:B------:R-:W-:-:S08]  /*02e0*/  IMAD.X R3, RZ, RZ, R3, P0 ;  /* 0x000000ffff037224 */ /* 0x000fd000000e0603 */
.L_x_315:
        /* <DEDUP_REMOVED lines=38> */
.L_x_314:
[----:B------:R-:W-:Y:S05]  /*0550*/  BSYNC.RECONVERGENT B2 ;  /* 0x0000000000027941 */ /* 0x000fea0003800200 */
.L_x_313:
[----:B------:R-:W-:Y:S05]  /*0560*/  @!P1 BRA `(.L_x_312) ;  /* 0x0000000000d49947 */ /* 0x000fea0003800000 */
[----:B------:R-:W-:Y:S01]  /*0570*/  ISETP.GE.U32.AND P0, PT, R22, 0x8, PT ;  /* 0x000000081600780c */ /* 0x000fe20003f06070 */
[----:B------:R-:W-:Y:S01]  /*0580*/  BSSY.RECONVERGENT B2, `(.L_x_316) ;  /* 0x0000017000027945 */ /* 0x000fe20003800200 */
[----:B------:R-:W-:-:S04]  /*0590*/  LOP3.LUT R11, R8, 0x7, RZ, 0xc0, !PT ;  /* 0x00000007080b7812 */ /* 0x000fc800078ec0ff */
[----:B------:R-:W-:-:S07]  /*05a0*/  ISETP.NE.AND P1, PT, R11, RZ, PT ;  /* 0x000000ff0b00720c */ /* 0x000fce0003f25270 */
[----:B------:R-:W-:Y:S06]  /*05b0*/  @!P0 BRA `(.L_x_317) ;  /* 0x00000000004c8947 */ /* 0x000fec0003800000 */
[----:B------:R-:W0:Y:S02]  /*05c0*/  LDC.64 R2, c[0x0][0x380] ;  /* 0x0000e000ff027b82 */ /* 0x000e240000000a00 */
[----:B0-----:R-:W-:-:S05]  /*05d0*/  IMAD.WIDE R2, R7, 0x4, R2 ;  /* 0x0000000407027825 */ /* 0x001fca00078e0202 */
        /* <DEDUP_REMOVED lines=17> */
.L_x_317:
[----:B------:R-:W-:Y:S05]  /*06f0*/  BSYNC.RECONVERGENT B2 ;  /* 0x0000000000027941 */ /* 0x000fea0003800200 */
.L_x_316:
        /* <DEDUP_REMOVED lines=17> */
.L_x_319:
[----:B------:R-:W-:Y:S05]  /*0810*/  BSYNC.RECONVERGENT B2 ;  /* 0x0000000000027941 */ /* 0x000fea0003800200 */
.L_x_318:
[----:B------:R-:W-:Y:S05]  /*0820*/  @!P1 BRA `(.L_x_312) ;  /* 0x0000000000249947 */ /* 0x000fea0003800000 */
[----:B------:R-:W0:Y:S01]  /*0830*/  LDC.64 R8, c[0x0][0x380] ;  /* 0x0000e000ff087b82 */ /* 0x000e220000000a00 */
[----:B------:R-:W-:-:S07]  /*0840*/  IMAD.MOV R10, RZ, RZ, -R10 ;  /* 0x000000ffff0a7224 */ /* 0x000fce00078e0a0a */
.L_x_320:
[----:B0-----:R-:W-:-:S06]  /*0850*/  IMAD.WIDE R2, R7, 0x4, R8 ;  /* 0x0000000407027825 */ /* 0x001fcc00078e0208 */
[----:B------:R-:W2:Y:S01]  /*0860*/  LDG.E R3, desc[UR6][R2.64] ;  /* 0x0000000602037981 */ /* 0x000ea2000c1e1900 */
[----:B------:R-:W-:Y:S01]  /*0870*/  IADD3 R10, PT, PT, R10, 0x1, RZ ;  /* 0x000000010a0a7810 */ /* 0x000fe20007ffe0ff */
[----:B------:R-:W-:-:S03]  /*0880*/  VIADD R7, R7, 0x100 ;  /* 0x0000010007077836 */ /* 0x000fc60000000000 */
[----:B------:R-:W-:Y:S01]  /*0890*/  ISETP.NE.AND P0, PT, R10, RZ, PT ;  /* 0x000000ff0a00720c */ /* 0x000fe20003f05270 */
[----:B--2--5:R-:W-:-:S12]  /*08a0*/  FADD R6, R3, R6 ;  /* 0x0000000603067221 */ /* 0x024fd80000000000 */
[----:B------:R-:W-:Y:S05]  /*08b0*/  @P0 BRA `(.L_x_320) ;  /* 0xfffffffc00e40947 */ /* 0x000fea000383ffff */
.L_x_312:
[----:B------:R-:W-:Y:S05]  /*08c0*/  BSYNC.RECONVERGENT B1 ;  /* 0x0000000000017941 */ /* 0x000fea0003800200 */
.L_x_311:
[----:B------:R-:W-:Y:S02]  /*08d0*/  ISETP.GE.U32.AND P0, PT, R4, 0x100, PT ;  /* 0x000001000400780c */ /* 0x000fe40003f06070 */
[----:B-----5:R-:W-:Y:S02]  /*08e0*/  MOV R9, R6 ;  /* 0x0000000600097202 */ /* 0x020fe40000000f00 */
[----:B------:R-:W-:-:S13]  /*08f0*/  ISETP.GE.U32.AND.EX P0, PT, R0, RZ, PT, P0 ;  /* 0x000000ff0000720c */ /* 0x000fda0003f06100 */
[----:B------:R-:W-:Y:S05]  /*0900*/  @!P0 BRA `(.L_x_321) ;  /* 0x0000000000ac8947 */ /* 0x000fea0003800000 */
[----:B------:R-:W1:Y:S01]  /*0910*/  S2R R6, SR_LANEID ;  /* 0x0000000000067919 */ /* 0x000e620000000000 */
[----:B------:R-:W-:Y:S01]  /*0920*/  ISETP.NE.AND P5, PT, R5, RZ, PT ;  /* 0x000000ff0500720c */ /* 0x000fe20003fa5270 */
        /* <DEDUP_REMOVED lines=14> */
[----:B-1----:R-:W-:-:S05]  /*0a10*/  @!P1 LEA R7, R7, R4, 0x18 ;  /* 0x0000000407079211 */ /* 0x002fca00078ec0ff */
[----:B------:R-:W-:-:S03]  /*0a20*/  @!P1 IMAD.IADD R2, R2, 0x1, R7 ;  /* 0x0000000102029824 */ /* 0x000fc600078e0207 */
[----:B0-----:R-:W-:Y:S01]  /*0a30*/  @!P0 FADD R0, R0, R3 ;  /* 0x0000000300008221 */ /* 0x001fe20000000000 */
[----:B------:R-:W-:-:S04]  /*0a40*/  ISETP.GT.AND P0, PT, R6, 0x17, PT ;  /* 0x000000170600780c */ /* 0x000fc80003f04270 */
[----:B------:R-:W0:Y:S09]  /*0a50*/  SHFL.DOWN PT, R3, R0, 0x8, 0x1f ;  /* 0x09001f0000037f89 */ /* 0x000e3200000e0000 */
[----:B0-----:R-:W-:Y:S01]  /*0a60*/  @!P0 FADD R0, R0, R3 ;  /* 0x0000000300008221 */ /* 0x001fe20000000000 */
[----:B------:R-:W-:-:S04]  /*0a70*/  ISETP.GT.AND P0, PT, R6, 0xf, PT ;  /* 0x0000000f0600780c */ /* 0x000fc80003f04270 */
[----:B------:R-:W0:Y:S02]  /*0a80*/  SHFL.DOWN PT, R3, R0, 0x10, 0x1f ;  /* 0x0a001f0000037f89 */ /* 0x000e2400000e0000 */
[----:B0-----:R-:W-:-:S05]  /*0a90*/  FADD R3, R0, R3 ;  /* 0x0000000300037221 */ /* 0x001fca0000000000 */
[----:B------:R1:W-:Y:S01]  /*0aa0*/  @!P1 STS [R2+0x8], R3 ;  /* 0x0000080302009388 */ /* 0x0003e20000000800 */
[----:B------:R-:W-:Y:S01]  /*0ab0*/  FSEL R8, R0, R3, P0 ;  /* 0x0000000300087208 */ /* 0x000fe20000000000 */
[----:B------:R-:W-:Y:S06]  /*0ac0*/  BAR.SYNC.DEFER_BLOCKING 0x0 ;  /* 0x0000000000007b1d */ /* 0x000fec0000010000 */
[----:B------:R-:W-:Y:S05]  /*0ad0*/  @P5 BRA `(.L_x_322) ;  /* 0x0000001400545947 */ /* 0x000fea0003800000 */
[----:B------:R-:W0:Y:S01]  /*0ae0*/  S2UR UR5, SR_CgaCtaId ;  /* 0x00000000000579c3 */ /* 0x000e220000008800 */
[----:B------:R-:W-:Y:S02]  /*0af0*/  UMOV UR4, 0x400 ;  /* 0x0000040000047882 */ /* 0x000fe40000000000 */
[----:B0-----:R-:W-:-:S09]  /*0b00*/  ULEA UR4, UR5, UR4, 0x18 ;  /* 0x0000000405047291 */ /* 0x001fd2000f8ec0ff */
[----:B-1----:R-:W0:Y:S04]  /*0b10*/  LDS R3, [UR4+0xc] ;  /* 0x00000c04ff037984 */ /* 0x002e280008000800 */
        /* <DEDUP_REMOVED lines=10> */
.L_x_321:
[----:B------:R-:W1:Y:S01]  /*0bc0*/  S2R R8, SR_LANEID ;  /* 0x0000000000087919 */ /* 0x000e620000000000 */
[C---:B0-----:R-:W-:Y:S02]  /*0bd0*/  LOP3.LUT R2, R5.reuse, 0x3e0, RZ, 0xc0, !PT ;  /* 0x000003e005027812 */ /* 0x041fe400078ec0ff */
[----:B------:R-:W-:Y:S02]  /*0be0*/  ISETP.NE.AND P5, PT, R5, RZ, PT ;  /* 0x000000ff0500720c */ /* 0x000fe40003fa5270 */
[----:B------:R-:W-:Y:S02]  /*0bf0*/  LOP3.LUT R7, RZ, R2, RZ, 0x33, !PT ;  /* 0x00000002ff077212 */ /* 0x000fe400078e33ff */
[----:B------:R-:W-:-:S03]  /*0c00*/  IADD3 R3, PT, PT, R2, 0x20, RZ ;  /* 0x0000002002037810 */ /* 0x000fc60007ffe0ff */
[----:B------:R-:W-:Y:S01]  /*0c10*/  IMAD.IADD R7, R7, 0x1, R4 ;  /* 0x0000000107077824 */ /* 0x000fe200078e0204 */
[----:B------:R-:W-:-:S04]  /*0c20*/  ISETP.GT.U32.AND P0, PT, R3, R4, PT ;  /* 0x000000040300720c */ /* 0x000fc80003f04070 */
[----:B------:R-:W-:-:S05]  /*0c30*/  SEL R7, R7, 0x1f, P0 ;  /* 0x0000001f07077807 */ /* 0x000fca0000000000 */
[----:B------:R-:W0:Y:S01]  /*0c40*/  SHFL.DOWN PT, R2, R9, 0x1, R7 ;  /* 0x0820000009027989 */ /* 0x000e2200000e0007 */
[C---:B-1----:R-:W-:Y:S02]  /*0c50*/  ISETP.GE.AND P0, PT, R8.reuse, R7, PT ;  /* 0x000000070800720c */ /* 0x042fe40003f06270 */
[C---:B------:R-:W-:Y:S02]  /*0c60*/  IADD3 R6, PT, PT, R8.reuse, 0x2, RZ ;  /* 0x0000000208067810 */ /* 0x040fe40007ffe0ff */
[----:B------:R-:W-:-:S09]  /*0c70*/  ISETP.NE.AND P1, PT, R8, RZ, PT ;  /* 0x000000ff0800720c */ /* 0x000fd20003f25270 */
[----:B0-----:R-:W-:Y:S01]  /*0c80*/  @!P0 FADD R9, R2, R9 ;  /* 0x0000000902098221 */ /* 0x001fe20000000000 */
[----:B------:R-:W-:Y:S01]  /*0c90*/  ISETP.GT.AND P0, PT, R6, R7, PT ;  /* 0x000000070600720c */ /* 0x000fe20003f04270 */
[----:B------:R-:W-:Y:S02]  /*0ca0*/  VIADD R6, R8, 0x4 ;  /* 0x0000000408067836 */ /* 0x000fe40000000000 */
[----:B------:R-:W0:Y:S01]  /*0cb0*/  @!P1 S2R R11, SR_CgaCtaId ;  /* 0x00000000000b9919 */ /* 0x000e220000008800 */
[----:B------:R-:W-:Y:S01]  /*0cc0*/  @!P1 SHF.R.U32.HI R3, RZ, 0x3, R5 ;  /* 0x00000003ff039819 */ /* 0x000fe20000011605 */
[----:B------:R-:W1:Y:S03]  /*0cd0*/  SHFL.DOWN PT, R2, R9, 0x2, R7 ;  /* 0x0840000009027989 */ /* 0x000e6600000e0007 */
[----:B------:R-:W-:-:S05]  /*0ce0*/  @!P1 LOP3.LUT R3, R3, 0x7c, RZ, 0xc0, !PT ;  /* 0x0000007c03039812 */ /* 0x000fca00078ec0ff */
[----:B-1----:R-:W-:Y:S01]  /*0cf0*/  @!P0 FADD R9, R9, R2 ;  /* 0x0000000209098221 */ /* 0x002fe20000000000 */
[-C--:B------:R-:W-:Y:S02]  /*0d00*/  ISETP.GT.AND P0, PT, R6, R7.reuse, PT ;  /* 0x000000070600720c */ /* 0x080fe40003f04270 */
[----:B------:R-:W-:Y:S02]  /*0d10*/  IADD3 R6, PT, PT, R8, 0x8, RZ ;  /* 0x0000000808067810 */ /* 0x000fe40007ffe0ff */
[----:B------:R-:W1:Y:S09]  /*0d20*/  SHFL.DOWN PT, R2, R9, 0x4, R7 ;  /* 0x0880000009027989 */ /* 0x000e7200000e0007 */
[----:B-1----:R-:W-:Y:S01]  /*0d30*/  @!P0 FADD R9, R9, R2 ;  /* 0x0000000209098221 */ /* 0x002fe20000000000 */
[----:B------:R-:W-:Y:S01]  /*0d40*/  ISETP.GT.AND P0, PT, R6, R7, PT ;  /* 0x000000070600720c */ /* 0x000fe20003f04270 */
[----:B------:R-:W-:-:S03]  /*0d50*/  VIADD R6, R8, 0x10 ;  /* 0x0000001008067836 */ /* 0x000fc60000000000 */
[----:B------:R-:W1:Y:S09]  /*0d60*/  SHFL.DOWN PT, R2, R9, 0x8, R7 ;  /* 0x0900000009027989 */ /* 0x000e7200000e0007 */
[----:B-1----:R-:W-:Y:S01]  /*0d70*/  @!P0 FADD R9, R9, R2 ;  /* 0x0000000209098221 */ /* 0x002fe20000000000 */
[----:B------:R-:W-:-:S02]  /*0d80*/  ISETP.GT.AND P0, PT, R6, R7, PT ;  /* 0x000000070600720c */ /* 0x000fc40003f04270 */
[----:B------:R-:W-:Y:S02]  /*0d90*/  @!P1 MOV R6, 0x400 ;  /* 0x0000040000069802 */ /* 0x000fe40000000f00 */
[----:B------:R-:W1:Y:S02]  /*0da0*/  SHFL.DOWN PT, R2, R9, 0x10, R7 ;  /* 0x0a00000009027989 */ /* 0x000e6400000e0007 */
[----:B0-----:R-:W-:-:S04]  /*0db0*/  @!P1 LEA R6, R11, R6, 0x18 ;  /* 0x000000060b069211 */ /* 0x001fc800078ec0ff */
[----:B------:R-:W-:-:S03]  /*0dc0*/  @!P1 IADD3 R3, PT, PT, R3, R6, RZ ;  /* 0x0000000603039210 */ /* 0x000fc60007ffe0ff */
[----:B-1----:R-:W-:-:S04]  /*0dd0*/  @!P0 FADD R9, R9, R2 ;  /* 0x0000000209098221 */ /* 0x002fc80000000000 */
[----:B------:R-:W-:-:S05]  /*0de0*/  IMAD.MOV.U32 R8, RZ, RZ, R9 ;  /* 0x000000ffff087224 */ /* 0x000fca00078e0009 */
[----:B------:R0:W-:Y:S01]  /*0df0*/  @!P1 STS [R3+0x8], R8 ;  /* 0x0000080803009388 */ /* 0x0001e20000000800 */
[----:B------:R-:W-:Y:S06]  /*0e00*/  BAR.SYNC.DEFER_BLOCKING 0x0 ;  /* 0x0000000000007b1d */ /* 0x000fec0000010000 */
[----:B------:R-:W-:Y:S05]  /*0e10*/  @P5 BRA `(.L_x_322) ;  /* 0x0000001000845947 */ /* 0x000fea0003800000 */
[----:B------:R-:W1:Y:S01]  /*0e20*/  S2UR UR5, SR_CgaCtaId ;  /* 0x00000000000579c3 */ /* 0x000e620000008800 */
[----:B------:R-:W-:Y:S01]  /*0e30*/  UMOV UR4, 0x400 ;  /* 0x0000040000047882 */ /* 0x000fe20000000000 */
[C---:B------:R-:W-:Y:S02]  /*0e40*/  ISETP.GT.U32.AND P3, PT, R4.reuse, 0x20, PT ;  /* 0x000000200400780c */ /* 0x040fe40003f64070 */
[----:B------:R-:W-:Y:S02]  /*0e50*/  ISETP.GT.U32.AND P1, PT, R4, 0x40, PT ;  /* 0x000000400400780c */ /* 0x000fe40003f24070 */
[----:B------:R-:W-:Y:S02]  /*0e60*/  ISETP.GT.U32.AND.EX P3, PT, R0, RZ, PT, P3 ;  /* 0x000000ff0000720c */ /* 0x000fe40003f64130 */
[----:B------:R-:W-:Y:S02]  /*0e70*/  ISETP.GT.U32.AND P0, PT, R4, 0x60, PT ;  /* 0x000000600400780c */ /* 0x000fe40003f04070 */
[----:B------:R-:W-:-:S02]  /*0e80*/  ISETP.GT.U32.AND.EX P1, PT, R0, RZ, PT, P1 ;  /* 0x000000ff0000720c */ /* 0x000fc40003f24110 */
[----:B------:R-:W-:Y:S02]  /*0e90*/  ISETP.GT.U32.AND P2, PT, R4, 0x80, PT ;  /* 0x000000800400780c */ /* 0x000fe40003f44070 */
[----:B------:R-:W-:Y:S02]  /*0ea0*/  ISETP.GT.U32.AND.EX P0, PT, R0, RZ, PT, P0 ;  /* 0x000000ff0000720c */ /* 0x000fe40003f04100 */
[----:B------:R-:W-:Y:S02]  /*0eb0*/  ISETP.GT.U32.AND P4, PT, R4, 0xa0, PT ;  /* 0x000000a00400780c */ /* 0x000fe40003f84070 */
[C---:B------:R-:W-:Y:S02]  /*0ec0*/  ISETP.GT.U32.AND.EX P2, PT, R0.reuse, RZ, PT, P2 ;  /* 0x000000ff0000720c */ /* 0x040fe40003f44120 */
[----:B------:R-:W-:Y:S01]  /*0ed0*/  ISETP.GT.U32.AND.EX P4, PT, R0, RZ, PT, P4 ;  /* 0x000000ff0000720c */ /* 0x000fe20003f84140 */
[----:B-1----:R-:W-:-:S09]  /*0ee0*/  ULEA UR4, UR5, UR4, 0x18 ;  /* 0x0000000405047291 */ /* 0x002fd2000f8ec0ff */
[----:B0-----:R-:W0:Y:S04]  /*0ef0*/  LDS R3, [UR4+0xc] ;  /* 0x00000c04ff037984 */ /* 0x001e280008000800 */
[----:B------:R-:W1:Y:S04]  /*0f00*/  LDS.128 R12, [UR4+0x10] ;  /* 0x00001004ff0c7984 */ /* 0x000e680008000c00 */
[----:B------:R-:W2:Y:S01]  /*0f10*/  LDS.64 R6, [UR4+0x20] ;  /* 0x00002004ff067984 */ /* 0x000ea20008000a00 */
[----:B0-----:R-:W-:Y:S01]  /*0f20*/  @P3 FADD R8, R8, R3 ;  /* 0x0000000308083221 */ /* 0x001fe20000000000 */
[----:B------:R-:W-:-:S03]  /*0f30*/  ISETP.GT.U32.AND P3, PT, R4, 0xc0, PT ;  /* 0x000000c00400780c */ /* 0x000fc60003f64070 */
[----:B-1----:R-:W-:Y:S01]  /*0f40*/  @P1 FADD R8, R8, R12 ;  /* 0x0000000c08081221 */ /* 0x002fe20000000000 */
[----:B------:R-:W-:Y:S02]  /*0f50*/  ISETP.GT.U32.AND P1, PT, R4, 0xe0, PT ;  /* 0x000000e00400780c */ /* 0x000fe40003f24070 */
[----:B------:R-:W-:Y:S01]  /*0f60*/  ISETP.GT.U32.AND.EX P3, PT, R0, RZ, PT, P3 ;  /* 0x000000ff0000720c */ /* 0x000fe20003f64130 */
[----:B------:R-:W-:Y:S01]  /*0f70*/  @P0 FADD R8, R8, R13 ;  /* 0x0000000d08080221 */ /* 0x000fe20000000000 */
[----:B------:R-:W-:-:S03]  /*0f80*/  ISETP.GT.U32.AND.EX P1, PT, R0, RZ, PT, P1 ;  /* 0x000000ff0000720c */ /* 0x000fc60003f24110 */
[----:B------:R-:W-:-:S04]  /*0f90*/  @P2 FADD R8, R8, R14 ;  /* 0x0000000e08082221 */ /* 0x000fc80000000000 */
[----:B------:R-:W-:-:S04]  /*0fa0*/  @P4 FADD R8, R8, R15 ;  /* 0x0000000f08084221 */ /* 0x000fc80000000000 */
[----:B--2---:R-:W-:-:S04]  /*0fb0*/  @P3 FADD R8, R8, R6 ;  /* 0x0000000608083221 */ /* 0x004fc80000000000 */
[----:B------:R-:W-:Y:S01]  /*0fc0*/  @P1 FADD R8, R8, R7 ;  /* 0x0000000708081221 */ /* 0x000fe20000000000 */
[----:B------:R-:W-:Y:S06]  /*0fd0*/  BRA `(.L_x_322) ;  /* 0x0000001000147947 */ /* 0x000fec0003800000 */
.L_x_308:
[----:B------:R-:W0:Y:S01]  /*0fe0*/  S2R R8, SR_TID.X ;  /* 0x0000000000087919 */ /* 0x000e220000002100 */
[----:B------:R-:W0:Y:S02]  /*0ff0*/  LDC.64 R2, c[0x0][0x380] ;  /* 0x0000e000ff027b82 */ /* 0x000e240000000a00 */
[----:B0-----:R-:W-:-:S05]  /*1000*/  IMAD.WIDE.U32 R2, R8, 0x4, R2 ;  /* 0x0000000408027825 */ /* 0x001fca00078e0002 */
        /* <DEDUP_REMOVED lines=16> */
[----:B--2---:R-:W-:Y:S01]  /*1110*/  FADD R9, R9, R12 ;  /* 0x0000000c09097221 */ /* 0x004fe20000000000 */
[----:B---3--:R-:W-:Y:S01]  /*1120*/  FADD R14, R11, R14 ;  /* 0x0000000e0b0e7221 */ /* 0x008fe20000000000 */
[----:B------:R-:W-:-:S03]  /*1130*/  HFMA2 R11, -RZ, RZ, 0, 0.00048828125 ;  /* 0x00001000ff0b7431 */ /* 0x000fc600000001ff */
[----:B------:R-:W-:Y:S01]  /*1140*/  FADD R14, R9, R14 ;  /* 0x0000000e090e7221 */ /* 0x000fe20000000000 */
[----:B------:R-:W-:Y:S01]  /*1150*/  IADD3 R9, P1, PT, R4, -0x1000, RZ ;  /* 0xfffff00004097810 */ /* 0x000fe20007f3e0ff */
[----:B----4-:R-:W-:-:S03]  /*1160*/  FADD R13, R13, R16 ;  /* 0x000000100d0d7221 */ /* 0x010fc60000000000 */
[----:B------:R-:W-:Y:S02]  /*1170*/  ISETP.GE.U32.AND P0, PT, R9, 0x1000, PT ;  /* 0x000010000900780c */ /* 0x000fe40003f06070 */
[----:B------:R-:W-:-:S04]  /*1180*/  IADD3.X R12, PT, PT, R0, -0x1, RZ, P1, !PT ;  /* 0xffffffff000c7810 */ /* 0x000fc80000ffe4ff */
[----:B------:R-:W-:Y:S01]  /*1190*/  ISETP.GE.U32.AND.EX P0, PT, R12, RZ, PT, P0 ;  /* 0x000000ff0c00720c */ /* 0x000fe20003f06100 */
        /* <DEDUP_REMOVED lines=11> */
[----:B------:R-:W-:Y:S01]  /*1250*/  IMAD.MOV.U32 R13, RZ, RZ, RZ ;  /* 0x000000ffff0d7224 */ /* 0x000fe200078e00ff */
[----:B------:R-:W-:Y:S06]  /*1260*/  @!P0 BRA `(.L_x_323) ;  /* 0x0000000000c08947 */ /* 0x000fec0003800000 */
[----:B------:R-:W0:Y:S01]  /*1270*/  LDC.64 R4, c[0x0][0x390] ;  /* 0x0000e400ff047b82 */ /* 0x000e220000000a00 */
[----:B------:R-:W-:Y:S01]  /*1280*/  MOV R11, 0x1000 ;  /* 0x00001000000b7802 */ /* 0x000fe20000000f00 */
[----:B------:R-:W-:-:S07]  /*1290*/  IMAD.MOV.U32 R13, RZ, RZ, RZ ;  /* 0x000000ffff0d7224 */ /* 0x000fce00078e00ff */
.L_x_325:
[----:B------:R-:W-:-:S04]  /*12a0*/  LEA R6, P0, R11, R2, 0x2 ;  /* 0x000000020b067211 */ /* 0x000fc800078010ff */
[----:B------:R-:W-:-:S05]  /*12b0*/  LEA.HI.X R7, R11, R3, R13, 0x2, P0 ;  /* 0x000000030b077211 */ /* 0x000fca00000f140d */
[----:B------:R-:W2:Y:S04]  /*12c0*/  LDG.E R0, desc[UR6][R6.64+0x2400] ;  /* 0x0024000606007981 */ /* 0x000ea8000c1e1900 */
[----:B------:R-:W2:Y:S04]  /*12d0*/  LDG.E R15, desc[UR6][R6.64+0x2800] ;  /* 0x00280006060f7981 */ /* 0x000ea8000c1e1900 */
        /* <DEDUP_REMOVED lines=13> */
[----:B------:R0:W5:Y:S02]  /*13b0*/  LDG.E R20, desc[UR6][R6.64+0x3c00] ;  /* 0x003c000606147981 */ /* 0x000164000c1e1900 */
[----:B0-----:R-:W-:-:S04]  /*13c0*/  IADD3 R6, P1, PT, -R11, R4, RZ ;  /* 0x000000040b067210 */ /* 0x001fc80007f3e1ff */
[----:B------:R-:W-:Y:S01]  /*13d0*/  ISETP.GE.U32.AND P0, PT, R6, 0x1000, PT ;  /* 0x000010000600780c */ /* 0x000fe20003f06070 */
[----:B--2---:R-:W-:Y:S01]  /*13e0*/  FADD R15, R0, R15 ;  /* 0x0000000f000f7221 */ /* 0x004fe20000000000 */
[----:B------:R-:W-:-:S04]  /*13f0*/  MOV R0, R5 ;  /* 0x0000000500007202 */ /* 0x000fc80000000f00 */
[----:B------:R-:W-:Y:S01]  /*1400*/  IADD3.X R6, PT, PT, ~R13, R0, RZ, P1, !PT ;  /* 0x000000000d067210 */ /* 0x000fe20000ffe5ff */
[----:B---3--:R-:W-:-:S03]  /*1410*/  FADD R10, R27, R10 ;  /* 0x0000000a1b0a7221 */ /* 0x008fc60000000000 */
[----:B------:R-:W-:Y:S01]  /*1420*/  ISETP.GE.U32.AND.EX P0, PT, R6, RZ, PT, P0 ;  /* 0x000000ff0600720c */ /* 0x000fe20003f06100 */
[----:B----4-:R-:W-:-:S04]  /*1430*/  FADD R29, R26, R29 ;  /* 0x0000001d1a1d7221 */ /* 0x010fc80000000000 */
[----:B------:R-:W-:Y:S01]  /*1440*/  FADD R10, R10, R29 ;  /* 0x0000001d0a0a7221 */ /* 0x000fe20000000000 */
[----:B-----5:R-:W-:Y:S01]  /*1450*/  FADD R24, R24, R25 ;  /* 0x0000001918187221 */ /* 0x020fe20000000000 */
[----:B------:R-:W-:-:S04]  /*1460*/  FADD R23, R23, R22 ;  /* 0x0000001617177221 */ /* 0x000fc80000000000 */
        /* <DEDUP_REMOVED lines=11> */
[----:B------:R-:W-:-:S05]  /*1520*/  IADD3 R11, P0, PT, R11, 0x1000, RZ ;  /* 0x000010000b0b7810 */ /* 0x000fca0007f1e0ff */
[----:B------:R-:W-:Y:S01]  /*1530*/  IMAD.X R13, RZ, RZ, R13, P0 ;  /* 0x000000ffff0d7224 */ /* 0x000fe200000e060d */
[----:B------:R-:W-:-:S04]  /*1540*/  ISETP.GT.U32.AND P0, PT, R11, R9, PT ;  /* 0x000000090b00720c */ /* 0x000fc80003f04070 */
[----:B------:R-:W-:-:S13]  /*1550*/  ISETP.GT.U32.AND.EX P0, PT, R13, R12, PT, P0 ;  /* 0x0000000c0d00720c */ /* 0x000fda0003f04100 */
[----:B------:R-:W-:Y:S05]  /*1560*/  @!P0 BRA `(.L_x_325) ;  /* 0xfffffffc004c8947 */ /* 0x000fea000383ffff */
.L_x_323:
[CC--:B------:R-:W-:Y:S01]  /*1570*/  IADD3 R3, PT, PT, -R11.reuse, R4.reuse, RZ ;  /* 0x000000040b037210 */ /* 0x0c0fe20007ffe1ff */
[----:B------:R-:W-:Y:S01]  /*1580*/  BSSY.RECONVERGENT B1, `(.L_x_324) ;  /* 0x0000080000017945 */ /* 0x000fe20003800200 */
[----:B------:R-:W-:Y:S02]  /*1590*/  ISETP.GE.U32.AND P1, PT, R11, R4, PT ;  /* 0x000000040b00720c */ /* 0x000fe40003f26070 */
[----:B------:R-:W-:-:S04]  /*15a0*/  ISETP.GE.AND P0, PT, R8, R3, PT ;  /* 0x000000030800720c */ /* 0x000fc80003f06270 */
[----:B------:R-:W-:-:S13]  /*15b0*/  ISETP.GE.U32.OR.EX P0, PT, R13, R0, P0, P1 ;  /* 0x000000000d00720c */ /* 0x000fda0000706510 */
[----:B------:R-:W-:Y:S05]  /*15c0*/  @P0 BRA `(.L_x_326) ;  /* 0x0000000400ec0947 */ /* 0x000fea0003800000 */
[----:B------:R-:W-:Y:S01]  /*15d0*/  LOP3.LUT R0, RZ, R8, RZ, 0x33, !PT ;  /* 0x00000008ff007212 */ /* 0x000fe200078e33ff */
[----:B------:R-:W-:Y:S03]  /*15e0*/  BSSY.RECONVERGENT B2, `(.L_x_327) ;  /* 0x0000038000027945 */ /* 0x000fe60003800200 */
[----:B------:R-:W-:-:S04]  /*15f0*/  IADD3 R0, PT, PT, -R11, R4, R0 ;  /* 0x000000040b007210 */ /* 0x000fc80007ffe100 */
[C---:B------:R-:W-:Y:S02]  /*1600*/  ISETP.GE.U32.AND P1, PT, R0.reuse, 0xf00, PT ;  /* 0x00000f000000780c */ /* 0x040fe40003f26070 */
[----:B------:R-:W-:Y:S02]  /*1610*/  LEA.HI R4, R0, 0x1, RZ, 0x18 ;  /* 0x0000000100047811 */ /* 0x000fe400078fc0ff */
[----:B------:R-:W-:Y:S02]  /*1620*/  MOV R0, R8 ;  /* 0x0000000800007202 */ /* 0x000fe40000000f00 */
[----:B------:R-:W-:-:S04]  /*1630*/  LOP3.LUT R24, R4, 0xf, RZ, 0xc0, !PT ;  /* 0x0000000f04187812 */ /* 0x000fc800078ec0ff */
[----:B------:R-:W-:-:S03]  /*1640*/  ISETP.NE.AND P0, PT, R24, RZ, PT ;  /* 0x000000ff1800720c */ /* 0x000fc60003f05270 */
[----:B------:R-:W-:Y:S10]  /*1650*/  @!P1 BRA `(.L_x_328) ;  /* 0x0000000000c09947 */ /* 0x000ff40003800000 */
[----:B------:R-:W0:Y:S01]  /*1660*/  LDCU.64 UR4, c[0x0][0x380] ;  /* 0x00007000ff0477ac */ /* 0x000e220008000a00 */
[----:B------:R-:W-:Y:S02]  /*1670*/  IADD3 R3, P1, PT, R8, R11, RZ ;  /* 0x0000000b08037210 */ /* 0x000fe40007f3e0ff */
[----:B------:R-:W-:-:S03]  /*1680*/  LOP3.LUT R9, R4, 0x1fffff0, RZ, 0xc0, !PT ;  /* 0x01fffff004097812 */ /* 0x000fc600078ec0ff */
[----:B------:R-:W-:Y:S01]  /*1690*/  IMAD.X R0, RZ, RZ, R13, P1 ;  /* 0x000000ffff007224 */ /* 0x000fe200008e060d */
[----:B------:R-:W-:Y:S02]  /*16a0*/  IADD3 R9, PT, PT, -R9, RZ, RZ ;  /* 0x000000ff09097210 */ /* 0x000fe40007ffe1ff */
[----:B0-----:R-:W-:-:S04]  /*16b0*/  LEA R2, P2, R3, UR4, 0x2 ;  /* 0x0000000403027c11 */ /* 0x001fc8000f8410ff */
[----:B------:R-:W-:Y:S02]  /*16c0*/  IADD3 R2, P1, PT, R2, 0x2000, RZ ;  /* 0x0000200002027810 */ /* 0x000fe40007f3e0ff */
[----:B------:R-:W-:Y:S02]  /*16d0*/  LEA.HI.X R3, R3, UR5, R0, 0x2, P2 ;  /* 0x0000000503037c11 */ /* 0x000fe400090f1400 */
[----:B------:R-:W-:-:S03]  /*16e0*/  MOV R0, R8 ;  /* 0x0000000800007202 */ /* 0x000fc60000000f00 */
[----:B------:R-:W-:-:S07]  /*16f0*/  IMAD.X R3, RZ, RZ, R3, P1 ;  /* 0x000000ffff037224 */ /* 0x000fce00008e0603 */
.L_x_329:
        /* <DEDUP_REMOVED lines=16> */
[----:B------:R-:W-:Y:S01]  /*1800*/  IADD3 R9, PT, PT, R9, 0x10, RZ ;  /* 0x0000001009097810 */ /* 0x000fe20007ffe0ff */
[----:B------:R-:W-:-:S03]  /*1810*/  VIADD R0, R0, 0x1000 ;  /* 0x0000100000007836 */ /* 0x000fc60000000000 */
[----:B------:R-:W-:Y:S02]  /*1820*/  ISETP.NE.AND P1, PT, R9, RZ, PT ;  /* 0x000000ff0900720c */ /* 0x000fe40003f25270 */
[----:B0-----:R-:W-:-:S04]  /*1830*/  IADD3 R2, P2, PT, R2, 0x4000, RZ ;  /* 0x0000400002027810 */ /* 0x001fc80007f5e0ff */
[----:B------:R-:W-:Y:S01]  /*1840*/  IADD3.X R3, PT, PT, RZ, R3, RZ, P2, !PT ;  /* 0x00000003ff037210 */ /* 0x000fe200017fe4ff */
        /* <DEDUP_REMOVED lines=17> */
.L_x_328:
[----:B------:R-:W-:Y:S05]  /*1960*/  BSYNC.RECONVERGENT B2 ;  /* 0x0000000000027941 */ /* 0x000fea0003800200 */
.L_x_327:
[----:B------:R-:W-:Y:S05]  /*1970*/  @!P0 BRA `(.L_x_326) ;  /* 0x0000000400008947 */ /* 0x000fea0003800000 */
[----:B------:R-:W-:Y:S01]  /*1980*/  ISETP.GE.U32.AND P0, PT, R24, 0x8, PT ;  /* 0x000000081800780c */ /* 0x000fe20003f06070 */
[----:B------:R-:W-:Y:S01]  /*1990*/  BSSY.RECONVERGENT B2, `(.L_x_330) ;  /* 0x000001a000027945 */ /* 0x000fe20003800200 */
[----:B------:R-:W-:-:S04]  /*19a0*/  LOP3.LUT R7, R4, 0x7, RZ, 0xc0, !PT ;  /* 0x0000000704077812 */ /* 0x000fc800078ec0ff */
[----:B------:R-:W-:-:S07]  /*19b0*/  ISETP.NE.AND P1, PT, R7, RZ, PT ;  /* 0x000000ff0700720c */ /* 0x000fce0003f25270 */
[----:B------:R-:W-:Y:S06]  /*19c0*/  @!P0 BRA `(.L_x_331) ;  /* 0x0000000000588947 */ /* 0x000fec0003800000 */
[----:B------:R-:W0:Y:S01]  /*19d0*/  LDCU.64 UR4, c[0x0][0x380] ;  /* 0x00007000ff0477ac */ /* 0x000e220008000a00 */
[----:B------:R-:W-:-:S04]  /*19e0*/  IADD3 R3, P0, PT, R0, R11, RZ ;  /* 0x0000000b00037210 */ /* 0x000fc80007f1e0ff */
[----:B------:R-:W-:Y:S02]  /*19f0*/  IADD3.X R6, PT, PT, RZ, R13, RZ, P0, !PT ;  /* 0x0000000dff067210 */ /* 0x000fe400007fe4ff */
[----:B0-----:R-:W-:-:S04]  /*1a00*/  LEA R2, P0, R3, UR4, 0x2 ;  /* 0x0000000403027c11 */ /* 0x001fc8000f8010ff */
        /* <DEDUP_REMOVED lines=9> */
[----:B------:R-:W-:Y:S01]  /*1aa0*/  IADD3 R0, PT, PT, R0, 0x800, RZ ;  /* 0x0000080000007810 */ /* 0x000fe20007ffe0ff */
        /* <DEDUP_REMOVED lines=8> */
.L_x_331:
[----:B------:R-:W-:Y:S05]  /*1b30*/  BSYNC.RECONVERGENT B2 ;  /* 0x0000000000027941 */ /* 0x000fea0003800200 */
.L_x_330:
[----:B------:R-:W-:Y:S05]  /*1b40*/  @!P1 BRA `(.L_x_326) ;  /* 0x00000000008c9947 */ /* 0x000fea0003800000 */
[----:B------:R-:W-:Y:S01]  /*1b50*/  ISETP.GE.U32.AND P0, PT, R7, 0x4, PT ;  /* 0x000000040700780c */ /* 0x000fe20003f06070 */
[----:B------:R-:W-:Y:S01]  /*1b60*/  BSSY.RECONVERGENT B2, `(.L_x_332) ;  /* 0x0000012000027945 */ /* 0x000fe20003800200 */
[----:B------:R-:W-:-:S04]  /*1b70*/  LOP3.LUT R6, R4, 0x3, RZ, 0xc0, !PT ;  /* 0x0000000304067812 */ /* 0x000fc800078ec0ff */
[----:B------:R-:W-:-:S07]  /*1b80*/  ISETP.NE.AND P1, PT, R6, RZ, PT ;  /* 0x000000ff0600720c */ /* 0x000fce0003f25270 */
[----:B------:R-:W-:Y:S06]  /*1b90*/  @!P0 BRA `(.L_x_333) ;  /* 0x0000000000388947 */ /* 0x000fec0003800000 */
[----:B------:R-:W0:Y:S01]  /*1ba0*/  LDCU.64 UR4, c[0x0][0x380] ;  /* 0x00007000ff0477ac */ /* 0x000e220008000a00 */
[----:B------:R-:W-:-:S05]  /*1bb0*/  IADD3 R3, P0, PT, R0, R11, RZ ;  /* 0x0000000b00037210 */ /* 0x000fca0007f1e0ff */
[----:B------:R-:W-:Y:S01]  /*1bc0*/  IMAD.X R4, RZ, RZ, R13, P0 ;  /* 0x000000ffff047224 */ /* 0x000fe200000e060d */
[----:B0-----:R-:W-:-:S04]  /*1bd0*/  LEA R2, P0, R3, UR4, 0x2 ;  /* 0x0000000403027c11 */ /* 0x001fc8000f8010ff */
[----:B------:R-:W-:-:S05]  /*1be0*/  LEA.HI.X R3, R3, UR5, R4, 0x2, P0 ;  /* 0x0000000503037c11 */ /* 0x000fca00080f1404 */
[----:B------:R-:W2:Y:S04]  /*1bf0*/  LDG.E R5, desc[UR6][R2.64] ;  /* 0x0000000602057981 */ /* 0x000ea8000c1e1900 */
[----:B------:R-:W3:Y:S04]  /*1c00*/  LDG.E R4, desc[UR6][R2.64+0x400] ;  /* 0x0004000602047981 */ /* 0x000ee8000c1e1900 */
[----:B------:R-:W4:Y:S04]  /*1c10*/  LDG.E R7, desc[UR6][R2.64+0x800] ;  /* 0x0008000602077981 */ /* 0x000f28000c1e1900 */
[----:B------:R-:W5:Y:S01]  /*1c20*/  LDG.E R9, desc[UR6][R2.64+0xc00] ;  /* 0x000c000602097981 */ /* 0x000f62000c1e1900 */
[----:B------:R-:W-:Y:S01]  /*1c30*/  IADD3 R0, PT, PT, R0, 0x400, RZ ;  /* 0x0000040000007810 */ /* 0x000fe20007ffe0ff */
[----:B--2---:R-:W-:-:S04]  /*1c40*/  FADD R5, R10, R5 ;  /* 0x000000050a057221 */ /* 0x004fc80000000000 */
[----:B---3--:R-:W-:-:S04]  /*1c50*/  FADD R4, R5, R4 ;  /* 0x0000000405047221 */ /* 0x008fc80000000000 */
[----:B----4-:R-:W-:-:S04]  /*1c60*/  FADD R4, R4, R7 ;  /* 0x0000000704047221 */ /* 0x010fc80000000000 */
[----:B-----5:R-:W-:-:S07]  /*1c70*/  FADD R10, R4, R9 ;  /* 0x00000009040a7221 */ /* 0x020fce0000000000 */
.L_x_333:
[----:B------:R-:W-:Y:S05]  /*1c80*/  BSYNC.RECONVERGENT B2 ;  /* 0x0000000000027941 */ /* 0x000fea0003800200 */
.L_x_332:
[----:B------:R-:W-:Y:S05]  /*1c90*/  @!P1 BRA `(.L_x_326) ;  /* 0x0000000000389947 */ /* 0x000fea0003800000 */
[----:B------:R-:W0:Y:S01]  /*1ca0*/  LDCU.64 UR4, c[0x0][0x380] ;  /* 0x00007000ff0477ac */ /* 0x000e220008000a00 */
[----:B------:R-:W-:Y:S01]  /*1cb0*/  IADD3 R5, P0, PT, R0, R11, RZ ;  /* 0x0000000b00057210 */ /* 0x000fe20007f1e0ff */
[----:B------:R-:W-:-:S03]  /*1cc0*/  IMAD.MOV R0, RZ, RZ, -R6 ;  /* 0x000000ffff007224 */ /* 0x000fc600078e0a06 */
[----:B------:R-:W-:Y:S02]  /*1cd0*/  IADD3.X R4, PT, PT, RZ, R13, RZ, P0, !PT ;  /* 0x0000000dff047210 */ /* 0x000fe400007fe4ff */
[----:B0-----:R-:W-:-:S04]  /*1ce0*/  LEA R2, P1, R5, UR4, 0x2 ;  /* 0x0000000405027c11 */ /* 0x001fc8000f8210ff */
[----:B------:R-:W-:-:S09]  /*1cf0*/  LEA.HI.X R5, R5, UR5, R4, 0x2, P1 ;  /* 0x0000000505057c11 */ /* 0x000fd200088f1404 */
.L_x_334:
[----:B------:R-:W-:-:S06]  /*1d00*/  MOV R3, R5 ;  /* 0x0000000500037202 */ /* 0x000fcc0000000f00 */
[----:B------:R0:W2:Y:S01]  /*1d10*/  LDG.E R3, desc[UR6][R2.64] ;  /* 0x0000000602037981 */ /* 0x0000a2000c1e1900 */
[----:B------:R-:W-:-:S04]  /*1d20*/  IADD3 R0, PT, PT, R0, 0x1, RZ ;  /* 0x0000000100007810 */ /* 0x000fc80007ffe0ff */
[----:B------:R-:W-:Y:S02]  /*1d30*/  ISETP.NE.AND P0, PT, R0, RZ, PT ;  /* 0x000000ff0000720c */ /* 0x000fe40003f05270 */
[----:B0-----:R-:W-:-:S05]  /*1d40*/  IADD3 R2, P1, PT, R2, 0x400, RZ ;  /* 0x0000040002027810 */ /* 0x001fca0007f3e0ff */
[----:B------:R-:W-:Y:S02]  /*1d50*/  IMAD.X R5, RZ, RZ, R5, P1 ;  /* 0x000000ffff057224 */ /* 0x000fe400008e0605 */
[----:B--2---:R-:W-:-:S04]  /*1d60*/  FADD R10, R3, R10 ;  /* 0x0000000a030a7221 */ /* 0x004fc80000000000 */
[----:B------:R-:W-:Y:S05]  /*1d70*/  @P0 BRA `(.L_x_334) ;  /* 0xfffffffc00e00947 */ /* 0x000fea000383ffff */
.L_x_326:
[----:B------:R-:W-:Y:S05]  /*1d80*/  BSYNC.RECONVERGENT B1 ;  /* 0x0000000000017941 */ /* 0x000fea0003800200 */
.L_x_324:
[----:B------:R-:W0:Y:S01]  /*1d90*/  S2R R6, SR_LANEID ;  /* 0x0000000000067919 */ /* 0x000e220000000000 */
[----:B------:R-:W-:Y:S02]  /*1da0*/  MOV R3, R10 ;  /* 0x0000000a00037202 */ /* 0x000fe40000000f00 */
[----:B------:R-:W-:-:S03]  /*1db0*/  ISETP.NE.AND P5, PT, R8, RZ, PT ;  /* 0x000000ff0800720c */ /* 0x000fc60003fa5270 */
        /* <DEDUP_REMOVED lines=39> */
.L_x_322:
[----:B------:R-:W-:Y:S05]  /*2030*/  BSYNC.RECONVERGENT B0 ;  /* 0x0000000000007941 */ /* 0x000fea0003800200 */
.L_x_307:
[----:B------:R-:W-:Y:S05]  /*2040*/  @P5 EXIT ;  /* 0x000000000000594d */ /* 0x000fea0003800000 */
[----:B01----:R-:W0:Y:S01]  /*2050*/  LDC.64 R2, c[0x0][0x388] ;  /* 0x0000e200ff027b82 */ /* 0x003e220000000a00 */
[----:B------:R-:W2:Y:S02]  /*2060*/  LDCU UR4, c[0x0][0x39c] ;  /* 0x00007380ff0477ac */ /* 0x000ea40008000800 */
[----:B--2---:R-:W-:-:S05]  /*2070*/  FADD R5, R8, UR4 ;  /* 0x0000000408057e21 */ /* 0x004fca0008000000 */
[----:B0-----:R-:W-:Y:S01]  /*2080*/  STG.E desc[UR6][R2.64], R5 ;  /* 0x0000000502007986 */ /* 0x001fe2000c101906 */
[----:B------:R-:W-:Y:S05]  /*2090*/  EXIT ;  /* 0x000000000000794d */ /* 0x000fea0003800000 */
.L_x_335:
        /* <DEDUP_REMOVED lines=14> */
.L_x_612:


//--------------------- .text._ZN3cub18CUB_300001_SM_10006detail6reduce28DeviceReduceSingleTileKernelINS2_10policy_hubIfjN4cuda3std3__44plusIfEEE10Policy1000EPfSC_iS9_ffNS7_10__identityEEEvT0_T1_T2_T3_T4_T6_ --------------------------
	.section	.text._ZN3cub18CUB_300001_SM_10006detail6reduce28DeviceReduceSingleTileKernelINS2_10policy_hubIfjN4cuda3std3__44plusIfEEE10Policy1000EPfSC_iS9_ffNS7_10__identityEEEvT0_T1_T2_T3_T4_T6_,"ax",@progbits
	.align	128
        .global         _ZN3cub18CUB_300001_SM_10006detail6reduce28DeviceReduceSingleTileKernelINS2_10policy_hubIfjN4cuda3std3__44plusIfEEE10Policy1000EPfSC_iS9_ffNS7_10__identityEEEvT0_T1_T2_T3_T4_T6_
        .type           _ZN3cub18CUB_300001_SM_10006detail6reduce28DeviceReduceSingleTileKernelINS2_10policy_hubIfjN4cuda3std3__44plusIfEEE10Policy1000EPfSC_iS9_ffNS7_10__identityEEEvT0_T1_T2_T3_T4_T6_,@function
        .size           _ZN3cub18CUB_300001_SM_10006detail6reduce28DeviceReduceSingleTileKernelINS2_10policy_hubIfjN4cuda3std3__44plusIfEEE10Policy1000EPfSC_iS9_ffNS7_10__identityEEEvT0_T1_T2_T3_T4_T6_,(.L_x_613 - _ZN3cub18CUB_300001_SM_10006detail6reduce28DeviceReduceSingleTileKernelINS2_10policy_hubIfjN4cuda3std3__44plusIfEEE10Policy1000EPfSC_iS9_ffNS7_10__identityEEEvT0_T1_T2_T3_T4_T6_)
        .other          _ZN3cub18CUB_300001_SM_10006detail6reduce28DeviceReduceSingleTileKernelINS2_10policy_hubIfjN4cuda3std3__44plusIfEEE10Policy1000EPfSC_iS9_ffNS7_10__identityEEEvT0_T1_T2_T3_T4_T6_,@"STO_CUDA_ENTRY STV_DEFAULT"
_ZN3cub18CUB_300001_SM_10006detail6reduce28DeviceReduceSingleTileKernelINS2_10policy_hubIfjN4cuda3std3__44plusIfEEE10Policy1000EPfSC_iS9_ffNS7_10__identityEEEvT0_T1_T2_T3_T4_T6_:
.text._ZN3cub18CUB_300001_SM_10006detail6reduce28DeviceReduceSingleTileKernelINS2_10policy_hubIfjN4cuda3std3__44plusIfEEE10Policy1000EPfSC_iS9_ffNS7_10__identityEEEvT0_T1_T2_T3_T4_T6_:
        /* <DEDUP_REMOVED lines=13> */
.L_x_336:
        /* <DEDUP_REMOVED lines=16> */
.L_x_341:
[----:B------:R-:W-:Y:S05]  /*01d0*/  BSYNC.RECONVERGENT B1 ;  /* 0x0000000000017941 */ /* 0x000fea0003800200 */
.L_x_340:
        /* <DEDUP_REMOVED lines=16> */
.L_x_346:
        /* <DEDUP_REMOVED lines=9> */
.L_x_345:
[----:B------:R-:W-:Y:S05]  /*0370*/  BSYNC.RECONVERGENT B2 ;  /* 0x0000000000027941 */ /* 0x000fea0003800200 */
.L_x_344:
        /* <DEDUP_REMOVED lines=8> */
.L_x_349:
        /* <DEDUP_REMOVED lines=43> */
.L_x_348:
[----:B------:R-:W-:Y:S05]  /*06b0*/  BSYNC.RECONVERGENT B2 ;  /* 0x0000000000027941 */ /* 0x000fea0003800200 */
.L_x_347:
        /* <DEDUP_REMOVED lines=26> */
.L_x_351:
[----:B------:R-:W-:Y:S05]  /*0860*/  BSYNC.RECONVERGENT B2 ;  /* 0x0000000000027941 */ /* 0x000fea0003800200 */
.L_x_350:
        /* <DEDUP_REMOVED lines=12> */
.L_x_343:
[----:B------:R-:W-:Y:S05]  /*0930*/  BSYNC.RECONVERGENT B1 ;  /* 0x0000000000017941 */ /* 0x000fea0003800200 */
.L_x_342:
        /* <DEDUP_REMOVED lines=10> */
[----:B------:R-:W1:Y:S06]  /*09e0*/  SHFL.DOWN PT, R3, R0, 0x2, 0x1f ;  /* 0x08401f0000037f89 */ /* 0x000e6c00000e0000 */
[----:B------:R-:W2:Y:S01]  /*09f0*/  @!P1 S2R R6, SR_CgaCtaId ;  /* 0x0000000000069919 */ /* 0x000ea20000008800 */
[----:B0-----:R-:W-:Y:S02]  /*0a00*/  @!P1 MOV R5, 0x400 ;  /* 0x0000040000059802 */ /* 0x001fe40000000f00 */
[----:B------:R-:W-:-:S04]  /*0a10*/  @!P1 SHF.R.U32.HI R4, RZ, 0x3, R2 ;  /* 0x00000003ff049819 */ /* 0x000fc80000011602 */
[----:B------:R-:W-:Y:S01]  /*0a20*/  @!P1 LOP3.LUT R4, R4, 0x7c, RZ, 0xc0, !PT ;  /* 0x0000007c04049812 */ /* 0x000fe200078ec0ff */
[----:B-1----:R-:W-:Y:S01]  /*0a30*/  @!P0 FADD R0, R0, R3 ;  /* 0x0000000300008221 */ /* 0x002fe20000000000 */
[----:B------:R-:W-:-:S04]  /*0a40*/  ISETP.GT.AND P0, PT, R8, 0x1b, PT ;  /* 0x0000001b0800780c */ /* 0x000fc80003f04270 */
[----:B------:R-:W0:Y:S01]  /*0a50*/  SHFL.DOWN PT, R3, R0, 0x4, 0x1f ;  /* 0x08801f0000037f89 */ /* 0x000e2200000e0000 */
[----:B--2---:R-:W-:-:S04]  /*0a60*/  @!P1 LEA R5, R6, R5, 0x18 ;  /* 0x0000000506059211 */ /* 0x004fc800078ec0ff */
        /* <DEDUP_REMOVED lines=16> */
[----:B0-----:R-:W0:Y:S04]  /*0b70*/  LDS.128 R4, [UR4+0x10] ;  /* 0x00001004ff047984 */ /* 0x001e280008000c00 */
[----:B------:R-:W1:Y:S04]  /*0b80*/  LDS.128 R12, [UR4+0x20] ;  /* 0x00002004ff0c7984 */ /* 0x000e680008000c00 */
[----:B------:R-:W2:Y:S04]  /*0b90*/  LDS.128 R8, [UR4+0x30] ;  /* 0x00003004ff087984 */ /* 0x000ea80008000c00 */
[----:B------:R-:W3:Y:S01]  /*0ba0*/  LDS.128 R16, [UR4+0x40] ;  /* 0x00004004ff107984 */ /* 0x000ee20008000c00 */
[----:B0-----:R-:W-:-:S04]  /*0bb0*/  FADD R5, R0, R5 ;  /* 0x0000000500057221 */ /* 0x001fc80000000000 */
[----:B------:R-:W-:-:S04]  /*0bc0*/  FADD R6, R5, R6 ;  /* 0x0000000605067221 */ /* 0x000fc80000000000 */
[----:B------:R-:W-:-:S04]  /*0bd0*/  FADD R7, R6, R7 ;  /* 0x0000000706077221 */ /* 0x000fc80000000000 */
[----:B-1----:R-:W-:-:S04]  /*0be0*/  FADD R12, R7, R12 ;  /* 0x0000000c070c7221 */ /* 0x002fc80000000000 */
[----:B------:R-:W-:-:S04]  /*0bf0*/  FADD R13, R12, R13 ;  /* 0x0000000d0c0d7221 */ /* 0x000fc80000000000 */
[----:B------:R-:W-:-:S04]  /*0c00*/  FADD R14, R13, R14 ;  /* 0x0000000e0d0e7221 */ /* 0x000fc80000000000 */
[----:B------:R-:W-:-:S04]  /*0c10*/  FADD R15, R14, R15 ;  /* 0x0000000f0e0f7221 */ /* 0x000fc80000000000 */
[----:B--2---:R-:W-:-:S04]  /*0c20*/  FADD R8, R15, R8 ;  /* 0x000000080f087221 */ /* 0x004fc80000000000 */
[----:B------:R-:W-:-:S04]  /*0c30*/  FADD R9, R8, R9 ;  /* 0x0000000908097221 */ /* 0x000fc80000000000 */
[----:B------:R-:W-:-:S04]  /*0c40*/  FADD R10, R9, R10 ;  /* 0x0000000a090a7221 */ /* 0x000fc80000000000 */
[----:B------:R-:W-:-:S04]  /*0c50*/  FADD R11, R10, R11 ;  /* 0x0000000b0a0b7221 */ /* 0x000fc80000000000 */
[----:B---3--:R-:W-:-:S04]  /*0c60*/  FADD R16, R11, R16 ;  /* 0x000000100b107221 */ /* 0x008fc80000000000 */
[----:B------:R-:W-:-:S04]  /*0c70*/  FADD R17, R16, R17 ;  /* 0x0000001110117221 */ /* 0x000fc80000000000 */
[----:B------:R-:W-:-:S04]  /*0c80*/  FADD R18, R17, R18 ;  /* 0x0000001211127221 */ /* 0x000fc80000000000 */
[----:B------:R-:W-:Y:S01]  /*0c90*/  FADD R0, R18, R19 ;  /* 0x0000001312007221 */ /* 0x000fe20000000000 */
[----:B------:R-:W-:Y:S06]  /*0ca0*/  BRA `(.L_x_353) ;  /* 0x0000003400707947 */ /* 0x000fec0003800000 */
.L_x_352:
        /* <DEDUP_REMOVED lines=23> */
[-C--:B------:R-:W-:Y:S02]  /*0e20*/  ISETP.GT.AND P0, PT, R5, R4.reuse, PT ;  /* 0x000000040500720c */ /* 0x080fe40003f04270 */
[----:B------:R-:W-:Y:S02]  /*0e30*/  IADD3 R5, PT, PT, R9, 0x10, RZ ;  /* 0x0000001009057810 */ /* 0x000fe40007ffe0ff */
        /* <DEDUP_REMOVED lines=20> */
[----:B------:R-:W0:Y:S04]  /*0f80*/  LDS.128 R16, [UR4+0x10] ;  /* 0x00001004ff107984 */ /* 0x000e280008000c00 */
[----:B----4-:R-:W1:Y:S04]  /*0f90*/  LDS.128 R4, [UR4+0x20] ;  /* 0x00002004ff047984 */ /* 0x010e680008000c00 */
[----:B------:R-:W2:Y:S04]  /*0fa0*/  LDS.128 R8, [UR4+0x30] ;  /* 0x00003004ff087984 */ /* 0x000ea80008000c00 */
[----:B------:R-:W3:Y:S01]  /*0fb0*/  LDS.128 R12, [UR4+0x40] ;  /* 0x00004004ff0c7984 */ /* 0x000ee20008000c00 */
[----:B0-----:R-:W-:Y:S01]  /*0fc0*/  @P2 FADD R0, R0, R17 ;  /* 0x0000001100002221 */ /* 0x001fe20000000000 */
[----:B------:R-:W-:-:S03]  /*0fd0*/  ISETP.GT.AND P2, PT, R3, 0x80, PT ;  /* 0x000000800300780c */ /* 0x000fc60003f44270 */
[----:B------:R-:W-:Y:S01]  /*0fe0*/  @P3 FADD R0, R0, R18 ;  /* 0x0000001200003221 */ /* 0x000fe20000000000 */
[----:B------:R-:W-:-:S03]  /*0ff0*/  ISETP.GT.AND P3, PT, R3, 0xa0, PT ;  /* 0x000000a00300780c */ /* 0x000fc60003f64270 */
[----:B------:R-:W-:Y:S01]  /*1000*/  @P1 FADD R0, R0, R19 ;  /* 0x0000001300001221 */ /* 0x000fe20000000000 */
[----:B------:R-:W-:-:S05]  /*1010*/  ISETP.GT.AND P1, PT, R3, 0xe0, PT ;  /* 0x000000e00300780c */ /* 0x000fca0003f24270 */
[----:B-1----:R-:W-:Y:S01]  /*1020*/  @P2 FADD R0, R0, R4 ;  /* 0x0000000400002221 */ /* 0x002fe20000000000 */
[----:B------:R-:W-:-:S03]  /*1030*/  ISETP.GT.AND P2, PT, R3, 0x100, PT ;  /* 0x000001000300780c */ /* 0x000fc60003f44270 */
[----:B------:R-:W-:Y:S01]  /*1040*/  @P3 FADD R0, R0, R5 ;  /* 0x0000000500003221 */ /* 0x000fe20000000000 */
[----:B------:R-:W-:-:S03]  /*1050*/  ISETP.GT.AND P3, PT, R3, 0x120, PT ;  /* 0x000001200300780c */ /* 0x000fc60003f64270 */
[----:B------:R-:W-:Y:S01]  /*1060*/  @P4 FADD R0, R0, R6 ;  /* 0x0000000600004221 */ /* 0x000fe20000000000 */
[----:B------:R-:W-:-:S03]  /*1070*/  ISETP.GT.AND P4, PT, R3, 0x140, PT ;  /* 0x000001400300780c */ /* 0x000fc60003f84270 */
[----:B------:R-:W-:Y:S01]  /*1080*/  @P1 FADD R0, R0, R7 ;  /* 0x0000000700001221 */ /* 0x000fe20000000000 */
[----:B------:R-:W-:-:S03]  /*1090*/  ISETP.GT.AND P1, PT, R3, 0x160, PT ;  /* 0x000001600300780c */ /* 0x000fc60003f24270 */
[----:B--2---:R-:W-:Y:S01]  /*10a0*/  @P2 FADD R0, R0, R8 ;  /* 0x0000000800002221 */ /* 0x004fe20000000000 */
[----:B------:R-:W-:-:S03]  /*10b0*/  ISETP.GT.AND P2, PT, R3, 0x180, PT ;  /* 0x000001800300780c */ /* 0x000fc60003f44270 */
[----:B------:R-:W-:Y:S01]  /*10c0*/  @P3 FADD R0, R0, R9 ;  /* 0x0000000900003221 */ /* 0x000fe20000000000 */
[----:B------:R-:W-:-:S03]  /*10d0*/  ISETP.GT.AND P3, PT, R3, 0x1a0, PT ;  /* 0x000001a00300780c */ /* 0x000fc60003f64270 */
[----:B------:R-:W-:Y:S01]  /*10e0*/  @P4 FADD R0, R0, R10 ;  /* 0x0000000a00004221 */ /* 0x000fe20000000000 */
[----:B------:R-:W-:-:S03]  /*10f0*/  ISETP.GT.AND P4, PT, R3, 0x1c0, PT ;  /* 0x000001c00300780c */ /* 0x000fc60003f84270 */
[----:B------:R-:W-:Y:S01]  /*1100*/  @P1 FADD R0, R0, R11 ;  /* 0x0000000b00001221 */ /* 0x000fe20000000000 */
[----:B------:R-:W-:-:S03]  /*1110*/  ISETP.GT.AND P1, PT, R3, 0x1e0, PT ;  /* 0x000001e00300780c */ /* 0x000fc60003f24270 */
[----:B---3--:R-:W-:-:S04]  /*1120*/  @P2 FADD R0, R0, R12 ;  /* 0x0000000c00002221 */ /* 0x008fc80000000000 */
[----:B------:R-:W-:-:S04]  /*1130*/  @P3 FADD R0, R0, R13 ;  /* 0x0000000d00003221 */ /* 0x000fc80000000000 */
[----:B------:R-:W-:-:S04]  /*1140*/  @P4 FADD R0, R0, R14 ;  /* 0x0000000e00004221 */ /* 0x000fc80000000000 */
[----:B------:R-:W-:Y:S01]  /*1150*/  @P1 FADD R0, R0, R15 ;  /* 0x0000000f00001221 */ /* 0x000fe20000000000 */
[----:B------:R-:W-:Y:S06]  /*1160*/  BRA `(.L_x_353) ;  /* 0x0000003000407947 */ /* 0x000fec0003800000 */
.L_x_339:
[----:B------:R-:W0:Y:S01]  /*1170*/  S2R R2, SR_TID.X ;  /* 0x0000000000027919 */ /* 0x000e220000002100 */
[----:B------:R-:W1:Y:S01]  /*1180*/  LDC.64 R4, c[0x0][0x380] ;  /* 0x0000e000ff047b82 */ /* 0x000e620000000a00 */
[----:B0-----:R-:W-:-:S05]  /*1190*/  SHF.L.U32 R7, R2, 0x1, RZ ;  /* 0x0000000102077819 */ /* 0x001fca00000006ff */
[----:B-1----:R-:W-:-:S05]  /*11a0*/  IMAD.WIDE.U32 R4, R7, 0x4, R4 ;  /* 0x0000000407047825 */ /* 0x002fca00078e0004 */
[----:B------:R-:W2:Y:S04]  /*11b0*/  LDG.E.64.CONSTANT R14, desc[UR6][R4.64] ;  /* 0x00000006040e7981 */ /* 0x000ea8000c1e9b00 */
[----:B------:R-:W3:Y:S04]  /*11c0*/  LDG.E.64.CONSTANT R16, desc[UR6][R4.64+0x1000] ;  /* 0x0010000604107981 */ /* 0x000ee8000c1e9b00 */
[----:B------:R-:W4:Y:S04]  /*11d0*/  LDG.E.64.CONSTANT R18, desc[UR6][R4.64+0x2000] ;  /* 0x0020000604127981 */ /* 0x000f28000c1e9b00 */
[----:B------:R-:W5:Y:S04]  /*11e0*/  LDG.E.64.CONSTANT R20, desc[UR6][R4.64+0x3000] ;  /* 0x0030000604147981 */ /* 0x000f68000c1e9b00 */
[----:B------:R-:W5:Y:S04]  /*11f0*/  LDG.E.64.CONSTANT R12, desc[UR6][R4.64+0x4000] ;  /* 0x00400006040c7981 */ /* 0x000f68000c1e9b00 */
[----:B------:R-:W5:Y:S04]  /*1200*/  LDG.E.64.CONSTANT R10, desc[UR6][R4.64+0x5000] ;  /* 0x00500006040a7981 */ /* 0x000f68000c1e9b00 */
[----:B------:R-:W5:Y:S04]  /*1210*/  LDG.E.64.CONSTANT R6, desc[UR6][R4.64+0x6000] ;  /* 0x0060000604067981 */ /* 0x000f68000c1e9b00 */
[----:B------:R-:W5:Y:S01]  /*1220*/  LDG.E.64.CONSTANT R8, desc[UR6][R4.64+0x7000] ;  /* 0x0070000604087981 */ /* 0x000f62000c1e9b00 */
[----:B------:R-:W-:Y:S01]  /*1230*/  ISETP.GE.U32.AND P0, PT, R3, 0x4000, PT ;  /* 0x000040000300780c */ /* 0x000fe20003f06070 */
[----:B--2---:R-:W-:Y:S01]  /*1240*/  FADD R14, R14, R15 ;  /* 0x0000000f0e0e7221 */ /* 0x004fe20000000000 */
[----:B---3--:R-:W-:Y:S01]  /*1250*/  FADD R17, R16, R17 ;  /* 0x0000001110117221 */ /* 0x008fe20000000000 */
[----:B----4-:R-:W-:-:S03]  /*1260*/  FADD R18, R18, R19 ;  /* 0x0000001312127221 */ /* 0x010fc60000000000 */
[----:B------:R-:W-:Y:S01]  /*1270*/  FADD R14, R14, R17 ;  /* 0x000000110e0e7221 */ /* 0x000fe20000000000 */
[----:B-----5:R-:W-:Y:S01]  /*1280*/  FADD R21, R20, R21 ;  /* 0x0000001514157221 */ /* 0x020fe20000000000 */
[----:B------:R-:W-:Y:S02]  /*1290*/  HFMA2 R20, -RZ, RZ, 0, 0.0078125 ;  /* 0x00002000ff147431 */ /* 0x000fe400000001ff */
[----:B------:R-:W-:Y:S01]  /*12a0*/  FADD R12, R12, R13 ;  /* 0x0000000d0c0c7221 */ /* 0x000fe20000000000 */
[----:B------:R-:W-:Y:S01]  /*12b0*/  FADD R21, R18, R21 ;  /* 0x0000001512157221 */ /* 0x000fe20000000000 */
[----:B------:R-:W-:-:S03]  /*12c0*/  FADD R11, R10, R11 ;  /* 0x0000000b0a0b7221 */ /* 0x000fc60000000000 */
[----:B------:R-:W-:Y:S01]  /*12d0*/  FADD R14, R14, R21 ;  /* 0x000000150e0e7221 */ /* 0x000fe20000000000 */
[----:B------:R-:W-:Y:S01]  /*12e0*/  FADD R6, R6, R7 ;  /* 0x0000000706067221 */ /* 0x000fe20000000000 */
[----:B------:R-:W-:Y:S01]  /*12f0*/  FADD R11, R12, R11 ;  /* 0x0000000b0c0b7221 */ /* 0x000fe20000000000 */
[----:B------:R-:W-:-:S04]  /*1300*/  FADD R9, R8, R9 ;  /* 0x0000000908097221 */ /* 0x000fc80000000000 */
[----:B------:R-:W-:-:S04]  /*1310*/  FADD R6, R6, R9 ;  /* 0x0000000906067221 */ /* 0x000fc80000000000 */
[----:B------:R-:W-:-:S04]  /*1320*/  FADD R11, R11, R6 ;  /* 0x000000060b0b7221 */ /* 0x000fc80000000000 */
[----:B------:R-:W-:Y:S01]  /*1330*/  FADD R0, R14, R11 ;  /* 0x0000000b0e007221 */ /* 0x000fe20000000000 */
[----:B------:R-:W-:Y:S06]  /*1340*/  @!P0 BRA `(.L_x_354) ;  /* 0x00000000008c8947 */ /* 0x000fec0003800000 */
[----:B------:R-:W0:Y:S01]  /*1350*/  LDC R24, c[0x0][0x390] ;  /* 0x0000e400ff187b82 */ /* 0x000e220000000800 */
[----:B------:R-:W-:Y:S02]  /*1360*/  IADD3 R21, PT, PT, R3, -0x2000, RZ ;  /* 0xffffe00003157810 */ /* 0x000fe40007ffe0ff */
[----:B------:R-:W-:-:S07]  /*1370*/  MOV R20, 0x2000 ;  /* 0x0000200000147802 */ /* 0x000fce0000000f00 */
.L_x_356:
[----:B------:R-:W-:-:S05]  /*1380*/  IMAD.WIDE R26, R20, 0x4, R4 ;  /* 0x00000004141a7825 */ /* 0x000fca00078e0204 */
[----:B------:R-:W2:Y:S04]  /*1390*/  LDG.E.64.CONSTANT R14, desc[UR6][R26.64+0x6000] ;  /* 0x006000061a0e7981 */ /* 0x000ea8000c1e9b00 */
[----:B------:R-:W2:Y:S04]  /*13a0*/  LDG.E.64.CONSTANT R6, desc[UR6][R26.64+0x7000] ;  /* 0x007000061a067981 */ /* 0x000ea8000c1e9b00 */
[----:B------:R-:W3:Y:S04]  /*13b0*/  LDG.E.64.CONSTANT R22, desc[UR6][R26.64] ;  /* 0x000000061a167981 */ /* 0x000ee8000c1e9b00 */
[----:B------:R-:W4:Y:S04]  /*13c0*/  LDG.E.64.CONSTANT R18, desc[UR6][R26.64+0x1000] ;  /* 0x001000061a127981 */ /* 0x000f28000c1e9b00 */
[----:B------:R-:W5:Y:S04]  /*13d0*/  LDG.E.64.CONSTANT R16, desc[UR6][R26.64+0x2000] ;  /* 0x002000061a107981 */ /* 0x000f68000c1e9b00 */
[----:B------:R-:W5:Y:S04]  /*13e0*/  LDG.E.64.CONSTANT R12, desc[UR6][R26.64+0x3000] ;  /* 0x003000061a0c7981 */ /* 0x000f68000c1e9b00 */
[----:B------:R-:W5:Y:S04]  /*13f0*/  LDG.E.64.CONSTANT R10, desc[UR6][R26.64+0x4000] ;  /* 0x004000061a0a7981 */ /* 0x000f68000c1e9b00 */
[----:B------:R-:W5:Y:S01]  /*1400*/  LDG.E.64.CONSTANT R8, desc[UR6][R26.64+0x5000] ;  /* 0x005000061a087981 */ /* 0x000f62000c1e9b00 */
[----:B0-----:R-:W-:Y:S01]  /*1410*/  MOV R3, R24 ;  /* 0x0000001800037202 */ /* 0x001fe20000000f00 */
[----:B--2---:R-:W-:-:S03]  /*1420*/  FADD R15, R15, R6 ;  /* 0x000000060f0f7221 */ /* 0x004fc60000000000 */
[----:B------:R-:W-:Y:S01]  /*1430*/  IADD3 R6, PT, PT, -R20, R3, RZ ;  /* 0x0000000314067210 */ /* 0x000fe20007ffe1ff */
[----:B---3--:R-:W-:-:S03]  /*1440*/  FADD R0, R22, R0 ;  /* 0x0000000016007221 */ /* 0x008fc60000000000 */
[----:B------:R-:W-:Y:S01]  /*1450*/  ISETP.GE.AND P0, PT, R6, 0x2000, PT ;  /* 0x000020000600780c */ /* 0x000fe20003f06270 */
[----:B----4-:R-:W-:Y:S01]  /*1460*/  FADD R23, R23, R18 ;  /* 0x0000001217177221 */ /* 0x010fe20000000000 */
[----:B-----5:R-:W-:Y:S01]  /*1470*/  FADD R18, R19, R16 ;  /* 0x0000001013127221 */ /* 0x020fe20000000000 */
[----:B------:R-:W-:Y:S01]  /*1480*/  FADD R17, R17, R12 ;  /* 0x0000000c11117221 */ /* 0x000fe20000000000 */
[----:B------:R-:W-:Y:S01]  /*1490*/  FADD R12, R13, R10 ;  /* 0x0000000a0d0c7221 */ /* 0x000fe20000000000 */
[----:B------:R-:W-:Y:S01]  /*14a0*/  FADD R11, R11, R8 ;  /* 0x000000080b0b7221 */ /* 0x000fe20000000000 */
[----:B------:R-:W-:Y:S01]  /*14b0*/  FADD R8, R9, R14 ;  /* 0x0000000e09087221 */ /* 0x000fe20000000000 */
[----:B------:R-:W-:Y:S01]  /*14c0*/  FADD R0, R0, R23 ;  /* 0x0000001700007221 */ /* 0x000fe20000000000 */
[----:B------:R-:W-:Y:S01]  /*14d0*/  FADD R17, R18, R17 ;  /* 0x0000001112117221 */ /* 0x000fe20000000000 */
[----:B------:R-:W-:Y:S01]  /*14e0*/  FADD R11, R12, R11 ;  /* 0x0000000b0c0b7221 */ /* 0x000fe20000000000 */
[----:B------:R-:W-:-:S02]  /*14f0*/  FADD R8, R8, R15 ;  /* 0x0000000f08087221 */ /* 0x000fc40000000000 */
[----:B------:R-:W-:Y:S02]  /*1500*/  FADD R0, R0, R17 ;  /* 0x0000001100007221 */ /* 0x000fe40000000000 */
[----:B------:R-:W-:-:S04]  /*1510*/  FADD R11, R11, R8 ;  /* 0x000000080b0b7221 */ /* 0x000fc80000000000 */
[----:B------:R-:W-:-:S04]  /*1520*/  FADD R11, R0, R11 ;  /* 0x0000000b000b7221 */ /* 0x000fc80000000000 */
[----:B------:R-:W-:Y:S01]  /*1530*/  FADD R0, R7, R11 ;  /* 0x0000000b07007221 */ /* 0x000fe20000000000 */
[----:B------:R-:W-:Y:S06]  /*1540*/  @!P0 BRA `(.L_x_355) ;  /* 0x0000000800308947 */ /* 0x000fec0003800000 */
[----:B------:R-:W-:-:S04]  /*1550*/  IADD3 R20, PT, PT, R20, 0x2000, RZ ;  /* 0x0000200014147810 */ /* 0x000fc80007ffe0ff */
[----:B------:R-:W-:-:S13]  /*1560*/  ISETP.GT.AND P0, PT, R20, R21, PT ;  /* 0x000000151400720c */ /* 0x000fda0003f04270 */
[----:B------:R-:W-:Y:S05]  /*1570*/  @!P0 BRA `(.L_x_356) ;  /* 0xfffffffc00808947 */ /* 0x000fea000383ffff */
.L_x_354:
        /* <DEDUP_REMOVED lines=20> */
.L_x_360:
        /* <DEDUP_REMOVED lines=8> */
.L_x_359:
[----:B------:R-:W-:Y:S05]  /*1740*/  BSYNC.RECONVERGENT B2 ;  /* 0x0000000000027941 */ /* 0x000fea0003800200 */
.L_x_358:
[----:B------:R-:W-:Y:S05]  /*1750*/  @!P1 BRA `(.L_x_357) ;  /* 0x0000000400a89947 */ /* 0x000fea0003800000 */
[----:B------:R-:W0:Y:S01]  /*1760*/  LDCU.64 UR4, c[0x0][0x380] ;  /* 0x00007000ff0477ac */ /* 0x000e220008000a00 */
[----:B------:R-:W-:Y:S01]  /*1770*/  IADD3 R5, PT, PT, R11, -R10, RZ ;  /* 0x8000000a0b057210 */ /* 0x000fe20007ffe0ff */
[----:B------:R-:W-:Y:S01]  /*1780*/  BSSY.RECONVERGENT B2, `(.L_x_361) ;  /* 0x000003b000027945 */ /* 0x000fe20003800200 */
[----:B------:R-:W-:Y:S02]  /*1790*/  IADD3 R3, P0, PT, R10, R20, RZ ;  /* 0x000000140a037210 */ /* 0x000fe40007f1e0ff */
[----:B------:R-:W-:Y:S02]  /*17a0*/  ISETP.GT.AND P1, PT, R5, 0x1800, PT ;  /* 0x000018000500780c */ /* 0x000fe40003f24270 */
[----:B------:R-:W-:Y:S02]  /*17b0*/  IADD3.X R6, PT, PT, RZ, RZ, RZ, P0, !PT ;  /* 0x000000ffff067210 */ /* 0x000fe400007fe4ff */
[----:B0-----:R-:W-:-:S04]  /*17c0*/  LEA R4, P0, R3, UR4, 0x2 ;  /* 0x0000000403047c11 */ /* 0x001fc8000f8010ff */
[----:B------:R-:W-:Y:S02]  /*17d0*/  LEA.HI.X R3, R3, UR5, R6, 0x2, P0 ;  /* 0x0000000503037c11 */ /* 0x000fe400080f1406 */
[----:B------:R-:W-:-:S04]  /*17e0*/  IADD3 R4, P0, PT, R4, 0x1000, RZ ;  /* 0x0000100004047810 */ /* 0x000fc80007f1e0ff */
[----:B------:R-:W-:Y:S02]  /*17f0*/  IADD3.X R5, PT, PT, RZ, R3, RZ, P0, !PT ;  /* 0x00000003ff057210 */ /* 0x000fe400007fe4ff */
[----:B------:R-:W-:Y:S02]  /*1800*/  PLOP3.LUT P0, PT, PT, PT, PT, 0x80, 0x8 ;  /* 0x000000000008781c */ /* 0x000fe40003f0f070 */
[----:B------:R-:W-:Y:S01]  /*1810*/  IADD3 R3, PT, PT, R10, R20, RZ ;  /* 0x000000140a037210 */ /* 0x000fe20007ffe0ff */
[----:B------:R-:W-:Y:S10]  /*1820*/  @!P1 BRA `(.L_x_362) ;  /* 0x0000000000c09947 */ /* 0x000ff40003800000 */
[----:B------:R-:W-:Y:S02]  /*1830*/  PLOP3.LUT P0, PT, PT, PT, PT, 0x8, 0x80 ;  /* 0x000000000080781c */ /* 0x000fe40003f0e170 */
[----:B------:R-:W-:-:S11]  /*1840*/  IADD3 R13, PT, PT, R11, -0x1800, RZ ;  /* 0xffffe8000b0d7810 */ /* 0x000fd60007ffe0ff */
.L_x_363:
        /* <DEDUP_REMOVED lines=46> */
.L_x_362:
[----:B------:R-:W-:Y:S05]  /*1b30*/  BSYNC.RECONVERGENT B2 ;  /* 0x0000000000027941 */ /* 0x000fea0003800200 */
.L_x_361:
        /* <DEDUP_REMOVED lines=31> */
.L_x_365:
[----:B------:R-:W-:Y:S05]  /*1d30*/  BSYNC.RECONVERGENT B2 ;  /* 0x0000000000027941 */ /* 0x000fea0003800200 */
.L_x_364:
        /* <DEDUP_REMOVED lines=9> */
[----:B----4-:R-:W-:-:S04]  /*1dd0*/  FADD R0, R0, R3 ;  /* 0x0000000300007221 */ /* 0x010fc80000000000 */
[----:B--2---:R-:W-:-:S04]  /*1de0*/  FADD R0, R0, R9 ;  /* 0x0000000900007221 */ /* 0x004fc80000000000 */
[----:B---3--:R-:W-:-:S07]  /*1df0*/  FADD R0, R0, R11 ;  /* 0x0000000b00007221 */ /* 0x008fce0000000000 */
.L_x_357:
[----:B------:R-:W-:Y:S05]  /*1e00*/  BSYNC.RECONVERGENT B1 ;  /* 0x0000000000017941 */ /* 0x000fea0003800200 */
.L_x_355:
        /* <DEDUP_REMOVED lines=32> */
[----:B---3--:R-:W0:Y:S04]  /*2010*/  LDS.128 R4, [UR4+0x10] ;  /* 0x00001004ff047984 */ /* 0x008e280008000c00 */
        /* <DEDUP_REMOVED lines=19> */
.L_x_338:
        /* <DEDUP_REMOVED lines=12> */
.L_x_368:
[----:B------:R-:W-:Y:S05]  /*2210*/  BSYNC.RECONVERGENT B1 ;  /* 0x0000000000017941 */ /* 0x000fea0003800200 */
.L_x_367:
        /* <DEDUP_REMOVED lines=16> */
.L_x_373:
        /* <DEDUP_REMOVED lines=9> */
.L_x_372:
[----:B------:R-:W-:Y:S05]  /*23b0*/  BSYNC.RECONVERGENT B2 ;  /* 0x0000000000027941 */ /* 0x000fea0003800200 */
.L_x_371:
        /* <DEDUP_REMOVED lines=8> */
.L_x_376:
        /* <DEDUP_REMOVED lines=43> */
.L_x_375:
[----:B------:R-:W-:Y:S05]  /*26f0*/  BSYNC.RECONVERGENT B2 ;  /* 0x0000000000027941 */ /* 0x000fea0003800200 */
.L_x_374:
        /* <DEDUP_REMOVED lines=26> */
.L_x_378:
[----:B------:R-:W-:Y:S05]  /*28a0*/  BSYNC.RECONVERGENT B2 ;  /* 0x0000000000027941 */ /* 0x000fea0003800200 */
.L_x_377:
        /* <DEDUP_REMOVED lines=12> */
.L_x_370:
[----:B------:R-:W-:Y:S05]  /*2970*/  BSYNC.RECONVERGENT B1 ;  /* 0x0000000000017941 */ /* 0x000fea0003800200 */
.L_x_369:
[----:B------:R-:W-:Y:S02]  /*2980*/  ISETP.GE.AND P0, PT, R3, 0x200, PT ;  /* 0x000002000300780c */ /* 0x000fe40003f06270 */
[----:B0----5:R-:W-:-:S11]  /*2990*/  MOV R5, R0 ;  /* 0x0000000000057202 */ /* 0x021fd60000000f00 */
[----:B------:R-:W-:Y:S05]  /*29a0*/  @!P0 BRA `(.L_x_379) ;  /* 0x0000000000d08947 */ /* 0x000fea0003800000 */
[----:B------:R-:W0:Y:S01]  /*29b0*/  S2R R7, SR_LANEID ;  /* 0x0000000000077919 */ /* 0x000e220000000000 */
[----:B------:R-:W1:Y:S02]  /*29c0*/  SHFL.DOWN PT, R0, R5, 0x1, 0x1f ;  /* 0x08201f0005007f89 */ /* 0x000e6400000e0000 */
[----:B-1----:R-:W-:Y:S01]  /*29d0*/  FADD R0, R0, R5 ;  /* 0x0000000500007221 */ /* 0x002fe20000000000 */
[C---:B0-----:R-:W-:Y:S02]  /*29e0*/  ISETP.GT.AND P0, PT, R7.reuse, 0x1e, PT ;  /* 0x0000001e0700780c */ /* 0x041fe40003f04270 */
[----:B------:R-:W-:Y:S02]  /*29f0*/  ISETP.NE.AND P1, PT, R7, RZ, PT ;  /* 0x000000ff0700720c */ /* 0x000fe40003f25270 */
[----:B------:R-:W-:Y:S02]  /*2a00*/  FSEL R0, R5, R0, P0 ;  /* 0x0000000005007208 */ /* 0x000fe40000000000 */
[----:B------:R-:W-:-:S03]  /*2a10*/  ISETP.GT.AND P0, PT, R7, 0x1d, PT ;  /* 0x0000001d0700780c */ /* 0x000fc60003f04270 */
[----:B------:R-:W0:Y:S06]  /*2a20*/  SHFL.DOWN PT, R3, R0, 0x2, 0x1f ;  /* 0x08401f0000037f89 */ /* 0x000e2c00000e0000 */
        /* <DEDUP_REMOVED lines=24> */
[----:B--2---:R-:W0:Y:S04]  /*2bb0*/  LDS.128 R4, [UR4+0x10] ;  /* 0x00001004ff047984 */ /* 0x004e280008000c00 */
        /* <DEDUP_REMOVED lines=19> */
.L_x_379:
[----:B------:R-:W0:Y:S01]  /*2cf0*/  S2R R4, SR_LANEID ;  /* 0x0000000000047919 */ /* 0x000e220000000000 */
[----:B------:R-:W-:-:S04]  /*2d00*/  LOP3.LUT R0, R2, 0x3e0, RZ, 0xc0, !PT ;  /* 0x000003e002007812 */ /* 0x000fc800078ec0ff */
[----:B------:R-:W-:Y:S02]  /*2d10*/  IADD3 R6, PT, PT, R0, 0x20, RZ ;  /* 0x0000002000067810 */ /* 0x000fe40007ffe0ff */
[----:B------:R-:W-:Y:S02]  /*2d20*/  LOP3.LUT R0, RZ, R0, RZ, 0x33, !PT ;  /* 0x00000000ff007212 */ /* 0x000fe400078e33ff */
[-C--:B------:R-:W-:Y:S02]  /*2d30*/  ISETP.GT.AND P0, PT, R6, R3.reuse, PT ;  /* 0x000000030600720c */ /* 0x080fe40003f04270 */
[----:B------:R-:W-:-:S04]  /*2d40*/  IADD3 R0, PT, PT, R0, R3, RZ ;  /* 0x0000000300007210 */ /* 0x000fc80007ffe0ff */
[----:B------:R-:W-:-:S05]  /*2d50*/  SEL R6, R0, 0x1f, P0 ;  /* 0x0000001f00067807 */ /* 0x000fca0000000000 */
[----:B------:R-:W1:Y:S01]  /*2d60*/  SHFL.DOWN PT, R0, R5, 0x1, R6 ;  /* 0x0820000005007989 */ /* 0x000e6200000e0006 */
[C---:B0-----:R-:W-:Y:S02]  /*2d70*/  ISETP.GE.AND P0, PT, R4.reuse, R6, PT ;  /* 0x000000060400720c */ /* 0x041fe40003f06270 */
[C---:B------:R-:W-:Y:S02]  /*2d80*/  IADD3 R7, PT, PT, R4.reuse, 0x2, RZ ;  /* 0x0000000204077810 */ /* 0x040fe40007ffe0ff */
[----:B------:R-:W-:-:S09]  /*2d90*/  ISETP.NE.AND P1, PT, R4, RZ, PT ;  /* 0x000000ff0400720c */ /* 0x000fd20003f25270 */
[----:B-1----:R-:W-:Y:S01]  /*2da0*/  @!P0 FADD R5, R0, R5 ;  /* 0x0000000500058221 */ /* 0x002fe20000000000 */
[-C--:B------:R-:W-:Y:S02]  /*2db0*/  ISETP.GT.AND P0, PT, R7, R6.reuse, PT ;  /* 0x000000060700720c */ /* 0x080fe40003f04270 */
[----:B------:R-:W-:Y:S01]  /*2dc0*/  IADD3 R7, PT, PT, R4, 0x4, RZ ;  /* 0x0000000404077810 */ /* 0x000fe20007ffe0ff */
[----:B------:R-:W0:Y:S01]  /*2dd0*/  @!P1 S2R R8, SR_CgaCtaId ;  /* 0x0000000000089919 */ /* 0x000e220000008800 */
        /* <DEDUP_REMOVED lines=31> */
[----:B-1----:R-:W1:Y:S04]  /*2fd0*/  LDS.128 R4, [UR4+0x20] ;  /* 0x00002004ff047984 */ /* 0x002e680008000c00 */
        /* <DEDUP_REMOVED lines=29> */
.L_x_366:
        /* <DEDUP_REMOVED lines=28> */
[----:B------:R-:W-:Y:S02]  /*3370*/  HFMA2 R11, -RZ, RZ, 0, 0.0078125 ;  /* 0x00002000ff0b7431 */ /* 0x000fe400000001ff */
        /* <DEDUP_REMOVED lines=11> */
.L_x_382:
[----:B------:R-:W-:-:S05]  /*3430*/  IMAD.WIDE R2, R11, 0x4, R4 ;  /* 0x000000040b027825 */ /* 0x000fca00078e0204 */
        /* <DEDUP_REMOVED lines=15> */
[----:B------:R0:W5:Y:S02]  /*3530*/  LDG.E.CONSTANT R18, desc[UR6][R2.64+0x7800] ;  /* 0x0078000602127981 */ /* 0x000164000c1e9900 */
[----:B0-----:R-:W-:-:S04]  /*3540*/  MOV R3, R7 ;  /* 0x0000000700037202 */ /* 0x001fc80000000f00 */
[----:B------:R-:W-:-:S04]  /*3550*/  IADD3 R2, PT, PT, -R11, R3, RZ ;  /* 0x000000030b027210 */ /* 0x000fc80007ffe1ff */
[----:B------:R-:W-:Y:S01]  /*3560*/  ISETP.GE.AND P0, PT, R2, 0x2000, PT ;  /* 0x000020000200780c */ /* 0x000fe20003f06270 */
        /* <DEDUP_REMOVED lines=17> */
[----:B------:R-:W-:-:S04]  /*3680*/  IADD3 R11, PT, PT, R11, 0x2000, RZ ;  /* 0x000020000b0b7810 */ /* 0x000fc80007ffe0ff */
[----:B------:R-:W-:-:S13]  /*3690*/  ISETP.GT.AND P0, PT, R11, R6, PT ;  /* 0x000000060b00720c */ /* 0x000fda0003f04270 */
[----:B------:R-:W-:Y:S05]  /*36a0*/  @!P0 BRA `(.L_x_382) ;  /* 0xfffffffc00608947 */ /* 0x000fea000383ffff */
.L_x_380:
        /* <DEDUP_REMOVED lines=20> */
.L_x_386:
        /* <DEDUP_REMOVED lines=8> */
.L_x_385:
[----:B------:R-:W-:Y:S05]  /*3870*/  BSYNC.RECONVERGENT B2 ;  /* 0x0000000000027941 */ /* 0x000fea0003800200 */
.L_x_384:
        /* <DEDUP_REMOVED lines=16> */
.L_x_389:
        /* <DEDUP_REMOVED lines=46> */
.L_x_388:
[----:B------:R-:W-:Y:S05]  /*3c60*/  BSYNC.RECONVERGENT B2 ;  /* 0x0000000000027941 */ /* 0x000fea0003800200 */
.L_x_387:
        /* <DEDUP_REMOVED lines=31> */
.L_x_391:
[----:B------:R-:W-:Y:S05]  /*3e60*/  BSYNC.RECONVERGENT B2 ;  /* 0x0000000000027941 */ /* 0x000fea0003800200 */
.L_x_390:
        /* <DEDUP_REMOVED lines=12> */
.L_x_383:
[----:B------:R-:W-:Y:S05]  /*3f30*/  BSYNC.RECONVERGENT B1 ;  /* 0x0000000000017941 */ /* 0x000fea0003800200 */
.L_x_381:
        /* <DEDUP_REMOVED lines=50> */
[----:B------:R-:W-:-:S07]  /*4260*/  FADD R0, R18, R19 ;  /* 0x0000001312007221 */ /* 0x000fce0000000000 */
.L_x_353:
[----:B------:R-:W-:Y:S05]  /*4270*/  BSYNC.RECONVERGENT B0 ;  /* 0x0000000000007941 */ /* 0x000fea0003800200 */
.L_x_337:
[----:B------:R-:W-:Y:S05]  /*4280*/  @P0 EXIT ;  /* 0x000000000000094d */ /* 0x000fea0003800000 */
[----:B0-23--:R-:W0:Y:S01]  /*4290*/  LDC.64 R2, c[0x0][0x388] ;  /* 0x0000e200ff027b82 */ /* 0x00de220000000a00 */
[----:B------:R-:W4:Y:S02]  /*42a0*/  LDCU UR4, c[0x0][0x398] ;  /* 0x00007300ff0477ac */ /* 0x000f240008000800 */
[----:B----4-:R-:W-:-:S05]  /*42b0*/  FADD R5, R0, UR4 ;  /* 0x0000000400057e21 */ /* 0x010fca0008000000 */
[----:B0-----:R-:W-:Y:S01]  /*42c0*/  STG.E desc[UR6][R2.64], R5 ;  /* 0x0000000502007986 */ /* 0x001fe2000c101906 */
[----:B------:R-:W-:Y:S05]  /*42d0*/  EXIT ;  /* 0x000000000000794d */ /* 0x000fea0003800000 */
.L_x_392:
        /* <DEDUP_REMOVED lines=10> */
.L_x_613:


//--------------------- .text._ZN3cub18CUB_300001_SM_10006detail6reduce18DeviceReduceKernelINS2_10policy_hubIfjN4cuda3std3__44plusIfEEE10Policy1000EN6thrust24THRUST_300001_SM_1000_NS6detail15normal_iteratorINSD_10device_ptrIfEEEEjS9_fNS7_10__identityEEEvT0_PT3_T1_NS0_13GridEvenShareISN_EET2_T4_ --------------------------
	.section	.text._ZN3cub18CUB_300001_SM_10006detail6reduce18DeviceReduceKernelINS2_10policy_hubIfjN4cuda3std3__44plusIfEEE10Policy1000EN6thrust24THRUST_300001_SM_1000_NS6detail15normal_iteratorINSD_10device_ptrIfEEEEjS9_fNS7_10__identityEEEvT0_PT3_T1_NS0_13GridEvenShareISN_EET2_T4_,"ax",@progbits
	.align	128
        .global         _ZN3cub18CUB_300001_SM_10006detail6reduce18DeviceReduceKernelINS2_10policy_hubIfjN4cuda3std3__44plusIfEEE10Policy1000EN6thrust24THRUST_300001_SM_1000_NS6detail15normal_iteratorINSD_10device_ptrIfEEEEjS9_fNS7_10__identityEEEvT0_PT3_T1_NS0_13GridEvenShareISN_EET2_T4_
        .type           _ZN3cub18CUB_300001_SM_10006detail6reduce18DeviceReduceKernelINS2_10policy_hubIfjN4cuda3std3__44plusIfEEE10Policy1000EN6thrust24THRUST_300001_SM_1000_NS6detail15normal_iteratorINSD_10device_ptrIfEEEEjS9_fNS7_10__identityEEEvT0_PT3_T1_NS0_13GridEvenShareISN_EET2_T4_,@function
        .size           _ZN3cub18CUB_300001_SM_10006detail6reduce18DeviceReduceKernelINS2_10policy_hubIfjN4cuda3std3__44plusIfEEE10Policy1000EN6thrust24THRUST_300001_SM_1000_NS6detail15normal_iteratorINSD_10device_ptrIfEEEEjS9_fNS7_10__identityEEEvT0_PT3_T1_NS0_13GridEvenShareISN_EET2_T4_,(.L_x_614 - _ZN3cub18CUB_300001_SM_10006detail6reduce18DeviceReduceKernelINS2_10policy_hubIfjN4cuda3std3__44plusIfEEE10Policy1000EN6thrust24THRUST_300001_SM_1000_NS6detail15normal_iteratorINSD_10device_ptrIfEEEEjS9_fNS7_10__identityEEEvT0_PT3_T1_NS0_13GridEvenShareISN_EET2_T4_)
        .other          _ZN3cub18CUB_300001_SM_10006detail6reduce18DeviceReduceKernelINS2_10policy_hubIfjN4cuda3std3__44plusIfEEE10Policy1000EN6thrust24THRUST_300001_SM_1000_NS6detail15normal_iteratorINSD_10device_ptrIfEEEEjS9_fNS7_10__identityEEEvT0_PT3_T1_NS0_13GridEvenShareISN_EET2_T4_,@"STO_CUDA_ENTRY STV_DEFAULT"
_ZN3cub18CUB_300001_SM_10006detail6reduce18DeviceReduceKernelINS2_10policy_hubIfjN4cuda3std3__44plusIfEEE10Policy1000EN6thrust24THRUST_300001_SM_1000_NS6detail15normal_iteratorINSD_10device_ptrIfEEEEjS9_fNS7_10__identityEEEvT0_PT3_T1_NS0_13GridEvenShareISN_EET2_T4_:
.text._ZN3cub18CUB_300001_SM_10006detail6reduce18DeviceReduceKernelINS2_10policy_hubIfjN4cuda3std3__44plusIfEEE10Policy1000EN6thrust24THRUST_300001_SM_1000_NS6detail15normal_iteratorINSD_10device_ptrIfEEEEjS9_fNS7_10__identityEEEvT0_PT3_T1_NS0_13GridEvenShareISN_EET2_T4_:
[----:B------:R-:W-:Y:S01]  /*0000*/  LDC R1, c[0x0][0x37c] ;  /* 0x0000df00ff017b82 */ /* 0x000fe20000000800 */
[----:B------:R-:W0:Y:S07]  /*0010*/  S2R R3, SR_CTAID.X ;  /* 0x0000000000037919 */ /* 0x000e2e0000002500 */
[----:B------:R-:W1:Y:S01]  /*0020*/  LDC.64 R6, c[0x0][0x3a8] ;  /* 0x0000ea00ff067b82 */ /* 0x000e620000000a00 */
[----:B------:R-:W2:Y:S01]  /*0030*/  LDCU.64 UR6, c[0x0][0x358] ;  /* 0x00006b00ff0677ac */ /* 0x000ea20008000a00 */
[----:B------:R-:W-:Y:S01]  /*0040*/  BSSY.RECONVERGENT B0, `(.L_x_393) ;  /* 0x000027a000007945 */ /* 0x000fe20003800200 */
[----:B-1----:R-:W-:Y:S01]  /*0050*/  SHF.L.U32 R13, R7, 0xd, RZ ;  /* 0x0000000d070d7819 */ /* 0x002fe200000006ff */
[----:B0-----:R-:W-:-:S05]  /*0060*/  IMAD R0, R3, -0x2000, R6 ;  /* 0xffffe00003007824 */ /* 0x001fca00078e0206 */
[----:B------:R-:W-:-:S13]  /*0070*/  ISETP.GT.U32.AND P0, PT, R0, 0x1fff, PT ;  /* 0x00001fff0000780c */ /* 0x000fda0003f04070 */
[----:B--2---:R-:W-:Y:S05]  /*0080*/  @P0 BRA `(.L_x_394) ;  /* 0x0000001000d40947 */ /* 0x004fea0003800000 */
[----:B------:R-:W0:Y:S01]  /*0090*/  S2R R2, SR_TID.X ;  /* 0x0000000000027919 */ /* 0x000e220000002100 */
[----:B------:R-:W-:Y:S01]  /*00a0*/  BSSY.RECONVERGENT B1, `(.L_x_395) ;  /* 0x000000a000017945 */ /* 0x000fe20003800200 */
[----:B------:R-:W-:Y:S01]  /*00b0*/  HFMA2 R15, -RZ, RZ, 0, 0 ;  /* 0x00000000ff0f7431 */ /* 0x000fe200000001ff */
[----:B0-----:R-:W-:Y:S02]  /*00c0*/  ISETP.GE.U32.AND P0, PT, R2, R0, PT ;  /* 0x000000000200720c */ /* 0x001fe40003f06070 */
[----:B------:R-:W-:-:S11]  /*00d0*/  MOV R4, R2 ;  /* 0x0000000200047202 */ /* 0x000fd60000000f00 */
[----:B------:R-:W-:Y:S05]  /*00e0*/  @P0 BRA `(.L_x_396) ;  /* 0x0000000000140947 */ /* 0x000fea0003800000 */
[----:B------:R-:W0:Y:S01]  /*00f0*/  LDC.64 R8, c[0x0][0x380] ;  /* 0x0000e000ff087b82 */ /* 0x000e220000000a00 */
[----:B------:R-:W-:-:S05]  /*0100*/  LEA R5, R3, R2, 0xd ;  /* 0x0000000203057211 */ /* 0x000fca00078e68ff */
[----:B0-----:R-:W-:-:S05]  /*0110*/  IMAD.WIDE.U32 R8, R5, 0x4, R8 ;  /* 0x0000000405087825 */ /* 0x001fca00078e0008 */
[----:B------:R0:W5:Y:S01]  /*0120*/  LDG.E R15, desc[UR6][R8.64] ;  /* 0x00000006080f7981 */ /* 0x000162000c1e1900 */
[----:B------:R-:W-:-:S07]  /*0130*/  IADD3 R4, PT, PT, R2, 0x200, RZ ;  /* 0x0000020002047810 */ /* 0x000fce0007ffe0ff */
.L_x_396:
[----:B------:R-:W-:Y:S05]  /*0140*/  BSYNC.RECONVERGENT B1 ;  /* 0x0000000000017941 */ /* 0x000fea0003800200 */
.L_x_395:
[----:B------:R-:W-:Y:S01]  /*0150*/  ISETP.GE.U32.AND P0, PT, R4, R0, PT ;  /* 0x000000000400720c */ /* 0x000fe20003f06070 */
[----:B------:R-:W-:-:S12]  /*0160*/  BSSY.RECONVERGENT B1, `(.L_x_397) ;  /* 0x00000a5000017945 */ /* 0x000fd80003800200 */
[----:B------:R-:W-:Y:S05]  /*0170*/  @P0 BRA `(.L_x_398) ;  /* 0x00000008008c0947 */ /* 0x000fea0003800000 */
[----:B------:R-:W-:Y:S01]  /*0180*/  LOP3.LUT R5, RZ, R4, RZ, 0x33, !PT ;  /* 0x00000004ff057212 */ /* 0x000fe200078e33ff */
[----:B------:R-:W-:Y:S03]  /*0190*/  BSSY.RECONVERGENT B2, `(.L_x_399) ;  /* 0x0000053000027945 */ /* 0x000fe60003800200 */
[----:B------:R-:W-:-:S05]  /*01a0*/  IADD3 R6, PT, PT, R5, R6, RZ ;  /* 0x0000000605067210 */ /* 0x000fca0007ffe0ff */
[----:B------:R-:W-:-:S05]  /*01b0*/  IMAD R6, R3, -0x2000, R6 ;  /* 0xffffe00003067824 */ /* 0x000fca00078e0206 */
[C---:B------:R-:W-:Y:S02]  /*01c0*/  ISETP.GE.U32.AND P0, PT, R6.reuse, 0x1e00, PT ;  /* 0x00001e000600780c */ /* 0x040fe40003f06070 */
[----:B------:R-:W-:-:S04]  /*01d0*/  LEA.HI R5, R6, 0x1, RZ, 0x17 ;  /* 0x0000000106057811 */ /* 0x000fc800078fb8ff */
[----:B------:R-:W-:-:S07]  /*01e0*/  LOP3.LUT R6, R5, 0xf, RZ, 0xc0, !PT ;  /* 0x0000000f05067812 */ /* 0x000fce00078ec0ff */
[----:B------:R-:W-:Y:S05]  /*01f0*/  @!P0 BRA `(.L_x_400) ;  /* 0x0000000400308947 */ /* 0x000fea0003800000 */
[----:B------:R-:W-:Y:S01]  /*0200*/  LOP3.LUT R10, R5, 0xfffff0, RZ, 0xc0, !PT ;  /* 0x00fffff0050a7812 */ /* 0x000fe200078ec0ff */
[----:B------:R-:W-:Y:S01]  /*0210*/  BSSY.RECONVERGENT B3, `(.L_x_401) ;  /* 0x0000049000037945 */ /* 0x000fe20003800200 */
[----:B0-----:R-:W-:Y:S02]  /*0220*/  LOP3.LUT R9, R4, 0x1000, RZ, 0xfc, !PT ;  /* 0x0000100004097812 */ /* 0x001fe400078efcff */
[----:B------:R-:W-:Y:S02]  /*0230*/  LEA R4, R3, R4, 0xd ;  /* 0x0000000403047211 */ /* 0x000fe400078e68ff */
[----:B------:R-:W-:-:S07]  /*0240*/  IADD3 R10, PT, PT, -R10, RZ, RZ ;  /* 0x000000ff0a0a7210 */ /* 0x000fce0007ffe1ff */
.L_x_402:
[----:B------:R-:W0:Y:S02]  /*0250*/  LDC.64 R12, c[0x0][0x380] ;  /* 0x0000e000ff0c7b82 */ /* 0x000e240000000a00 */
[----:B0-----:R-:W-:-:S05]  /*0260*/  IMAD.WIDE.U32 R22, R4, 0x4, R12 ;  /* 0x0000000404167825 */ /* 0x001fca00078e000c */
[----:B------:R0:W2:Y:S01]  /*0270*/  LDG.E R8, desc[UR6][R22.64] ;  /* 0x0000000616087981 */ /* 0x0000a2000c1e1900 */
[C---:B------:R-:W-:Y:S02]  /*0280*/  IADD3 R25, PT, PT, R4.reuse, 0x200, RZ ;  /* 0x0000020004197810 */ /* 0x040fe40007ffe0ff */
[C---:B------:R-:W-:Y:S02]  /*0290*/  IADD3 R21, PT, PT, R4.reuse, 0x400, RZ ;  /* 0x0000040004157810 */ /* 0x040fe40007ffe0ff */
[C---:B------:R-:W-:Y:S01]  /*02a0*/  IADD3 R17, PT, PT, R4.reuse, 0x600, RZ ;  /* 0x0000060004117810 */ /* 0x040fe20007ffe0ff */
[----:B------:R-:W-:Y:S01]  /*02b0*/  IMAD.WIDE.U32 R24, R25, 0x4, R12 ;  /* 0x0000000419187825 */ /* 0x000fe200078e000c */
[----:B------:R-:W-:-:S03]  /*02c0*/  IADD3 R19, PT, PT, R4, 0x800, RZ ;  /* 0x0000080004137810 */ /* 0x000fc60007ffe0ff */
[--C-:B------:R-:W-:Y:S01]  /*02d0*/  IMAD.WIDE.U32 R20, R21, 0x4, R12.reuse ;  /* 0x0000000415147825 */ /* 0x100fe200078e000c */
[----:B------:R-:W3:Y:S01]  /*02e0*/  LDG.E R7, desc[UR6][R24.64] ;  /* 0x0000000618077981 */ /* 0x000ee2000c1e1900 */
[C---:B------:R-:W-:Y:S02]  /*02f0*/  IADD3 R11, PT, PT, R4.reuse, 0xa00, RZ ;  /* 0x00000a00040b7810 */ /* 0x040fe40007ffe0ff */
[--C-:B------:R-:W-:Y:S01]  /*0300*/  IMAD.WIDE.U32 R16, R17, 0x4, R12.reuse ;  /* 0x0000000411107825 */ /* 0x100fe200078e000c */
[----:B------:R1:W4:Y:S01]  /*0310*/  LDG.E R29, desc[UR6][R20.64] ;  /* 0x00000006141d7981 */ /* 0x000322000c1e1900 */
[C---:B------:R-:W-:Y:S02]  /*0320*/  IADD3 R14, PT, PT, R4.reuse, 0xc00, RZ ;  /* 0x00000c00040e7810 */ /* 0x040fe40007ffe0ff */
[--C-:B------:R-:W-:Y:S01]  /*0330*/  IMAD.WIDE.U32 R18, R19, 0x4, R12.reuse ;  /* 0x0000000413127825 */ /* 0x100fe200078e000c */
[----:B------:R1:W4:Y:S03]  /*0340*/  LDG.E R28, desc[UR6][R16.64] ;  /* 0x00000006101c7981 */ /* 0x000326000c1e1900 */
[----:B0-----:R-:W-:Y:S01]  /*0350*/  IMAD.WIDE.U32 R22, R11, 0x4, R12 ;  /* 0x000000040b167825 */ /* 0x001fe200078e000c */
[----:B------:R-:W4:Y:S01]  /*0360*/  LDG.E R27, desc[UR6][R18.64] ;  /* 0x00000006121b7981 */ /* 0x000f22000c1e1900 */
[----:B------:R-:W-:-:S02]  /*0370*/  IADD3 R11, PT, PT, R4, 0xe00, RZ ;  /* 0x00000e00040b7810 */ /* 0x000fc40007ffe0ff */
[--C-:B-1----:R-:W-:Y:S01]  /*0380*/  IMAD.WIDE.U32 R20, R14, 0x4, R12.reuse ;  /* 0x000000040e147825 */ /* 0x102fe200078e000c */
[----:B------:R0:W4:Y:S01]  /*0390*/  LDG.E R26, desc[UR6][R22.64] ;  /* 0x00000006161a7981 */ /* 0x000122000c1e1900 */
[C---:B------:R-:W-:Y:S02]  /*03a0*/  IADD3 R14, PT, PT, R4.reuse, 0x1000, RZ ;  /* 0x00001000040e7810 */ /* 0x040fe40007ffe0ff */
[C---:B------:R-:W-:Y:S01]  /*03b0*/  IADD3 R24, PT, PT, R4.reuse, 0x1200, RZ ;  /* 0x0000120004187810 */ /* 0x040fe20007ffe0ff */
[--C-:B------:R-:W-:Y:S01]  /*03c0*/  IMAD.WIDE.U32 R16, R11, 0x4, R12.reuse ;  /* 0x000000040b107825 */ /* 0x100fe200078e000c */
[----:B------:R1:W4:Y:S01]  /*03d0*/  LDG.E R25, desc[UR6][R20.64] ;  /* 0x0000000614197981 */ /* 0x000322000c1e1900 */
[----:B------:R-:W-:Y:S02]  /*03e0*/  IADD3 R11, PT, PT, R4, 0x1400, RZ ;  /* 0x00001400040b7810 */ /* 0x000fe40007ffe0ff */
[--C-:B0-----:R-:W-:Y:S02]  /*03f0*/  IMAD.WIDE.U32 R22, R24, 0x4, R12.reuse ;  /* 0x0000000418167825 */ /* 0x101fe400078e000c */
[----:B------:R0:W4:Y:S02]  /*0400*/  LDG.E R24, desc[UR6][R16.64] ;  /* 0x0000000610187981 */ /* 0x000124000c1e1900 */
[--C-:B-1----:R-:W-:Y:S01]  /*0410*/  IMAD.WIDE.U32 R20, R14, 0x4, R12.reuse ;  /* 0x000000040e147825 */ /* 0x102fe200078e000c */
[C---:B------:R-:W-:Y:S01]  /*0420*/  IADD3 R14, PT, PT, R4.reuse, 0x1600, RZ ;  /* 0x00001600040e7810 */ /* 0x040fe20007ffe0ff */
[----:B------:R1:W4:Y:S04]  /*0430*/  LDG.E R18, desc[UR6][R22.64] ;  /* 0x0000000616127981 */ /* 0x000328000c1e1900 */
[----:B------:R1:W4:Y:S01]  /*0440*/  LDG.E R19, desc[UR6][R20.64] ;  /* 0x0000000614137981 */ /* 0x000322000c1e1900 */
[----:B0-----:R-:W-:Y:S01]  /*0450*/  IMAD.WIDE.U32 R16, R11, 0x4, R12 ;  /* 0x000000040b107825 */ /* 0x001fe200078e000c */
[----:B-1----:R-:W-:-:S04]  /*0460*/  IADD3 R23, PT, PT, R4, 0x1800, RZ ;  /* 0x0000180004177810 */ /* 0x002fc80007ffe0ff */
[----:B------:R0:W4:Y:S01]  /*0470*/  LDG.E R11, desc[UR6][R16.64] ;  /* 0x00000006100b7981 */ /* 0x000122000c1e1900 */
[C---:B------:R-:W-:Y:S01]  /*0480*/  IADD3 R21, PT, PT, R4.reuse, 0x1a00, RZ ;  /* 0x00001a0004157810 */ /* 0x040fe20007ffe0ff */
[----:B0-----:R-:W-:Y:S01]  /*0490*/  IMAD.WIDE.U32 R16, R23, 0x4, R12 ;  /* 0x0000000417107825 */ /* 0x001fe200078e000c */
[----:B------:R-:W-:-:S03]  /*04a0*/  IADD3 R23, PT, PT, R4, 0x1c00, RZ ;  /* 0x00001c0004177810 */ /* 0x000fc60007ffe0ff */
[--C-:B------:R-:W-:Y:S02]  /*04b0*/  IMAD.WIDE.U32 R20, R21, 0x4, R12.reuse ;  /* 0x0000000415147825 */ /* 0x100fe400078e000c */
[----:B------:R-:W4:Y:S02]  /*04c0*/  LDG.E R16, desc[UR6][R16.64] ;  /* 0x0000000610107981 */ /* 0x000f24000c1e1900 */
[----:B------:R-:W-:Y:S02]  /*04d0*/  IMAD.WIDE.U32 R22, R23, 0x4, R12 ;  /* 0x0000000417167825 */ /* 0x000fe400078e000c */
[----:B------:R-:W4:Y:S04]  /*04e0*/  LDG.E R20, desc[UR6][R20.64] ;  /* 0x0000000614147981 */ /* 0x000f28000c1e1900 */
[----:B------:R-:W4:Y:S01]  /*04f0*/  LDG.E R22, desc[UR6][R22.64] ;  /* 0x0000000616167981 */ /* 0x000f22000c1e1900 */
[----:B--2--5:R-:W-:Y:S01]  /*0500*/  FADD R8, R8, R15 ;  /* 0x0000000f08087221 */ /* 0x024fe20000000000 */
[----:B------:R-:W-:-:S06]  /*0510*/  IMAD.WIDE.U32 R14, R14, 0x4, R12 ;  /* 0x000000040e0e7825 */ /* 0x000fcc00078e000c */
[----:B------:R0:W2:Y:S02]  /*0520*/  LDG.E R14, desc[UR6][R14.64] ;  /* 0x000000060e0e7981 */ /* 0x0000a4000c1e1900 */
[----:B0-----:R-:W-:-:S05]  /*0530*/  IADD3 R15, PT, PT, R4, 0x1e00, RZ ;  /* 0x00001e00040f7810 */ /* 0x001fca0007ffe0ff */
[----:B------:R-:W-:-:S06]  /*0540*/  IMAD.WIDE.U32 R12, R15, 0x4, R12 ;  /* 0x000000040f0c7825 */ /* 0x000fcc00078e000c */
[----:B------:R-:W2:Y:S01]  /*0550*/  LDG.E R12, desc[UR6][R12.64] ;  /* 0x000000060c0c7981 */ /* 0x000ea2000c1e1900 */
        /* <DEDUP_REMOVED lines=8> */
[----:B------:R-:W-:Y:S01]  /*05e0*/  FADD R18, R19, R18 ;  /* 0x0000001213127221 */ /* 0x000fe20000000000 */
[----:B------:R-:W-:-:S03]  /*05f0*/  IADD3 R10, PT, PT, R10, 0x10, RZ ;  /* 0x000000100a0a7810 */ /* 0x000fc60007ffe0ff */
[----:B------:R-:W-:Y:S01]  /*0600*/  FADD R11, R18, R11 ;  /* 0x0000000b120b7221 */ /* 0x000fe20000000000 */
[----:B------:R-:W-:Y:S02]  /*0610*/  ISETP.NE.AND P0, PT, R10, RZ, PT ;  /* 0x000000ff0a00720c */ /* 0x000fe40003f05270 */
[----:B------:R-:W-:Y:S02]  /*0620*/  IADD3 R9, PT, PT, R9, 0x2000, RZ ;  /* 0x0000200009097810 */ /* 0x000fe40007ffe0ff */
[----:B------:R-:W-:Y:S01]  /*0630*/  IADD3 R4, PT, PT, R4, 0x2000, RZ ;  /* 0x0000200004047810 */ /* 0x000fe20007ffe0ff */
[----:B--2---:R-:W-:-:S04]  /*0640*/  FADD R11, R11, R14 ;  /* 0x0000000e0b0b7221 */ /* 0x004fc80000000000 */
[----:B------:R-:W-:-:S04]  /*0650*/  FADD R11, R11, R16 ;  /* 0x000000100b0b7221 */ /* 0x000fc80000000000 */
[----:B------:R-:W-:-:S04]  /*0660*/  FADD R11, R11, R20 ;  /* 0x000000140b0b7221 */ /* 0x000fc80000000000 */
[----:B------:R-:W-:-:S04]  /*0670*/  FADD R11, R11, R22 ;  /* 0x000000160b0b7221 */ /* 0x000fc80000000000 */
[----:B------:R-:W-:Y:S01]  /*0680*/  FADD R15, R11, R12 ;  /* 0x0000000c0b0f7221 */ /* 0x000fe20000000000 */
[----:B------:R-:W-:Y:S06]  /*0690*/  @P0 BRA `(.L_x_402) ;  /* 0xfffffff800ec0947 */ /* 0x000fec000383ffff */
[----:B------:R-:W-:Y:S05]  /*06a0*/  BSYNC.RECONVERGENT B3 ;  /* 0x0000000000037941 */ /* 0x000fea0003800200 */
.L_x_401:
[----:B------:R-:W-:-:S07]  /*06b0*/  IADD3 R4, PT, PT, R9, -0x1000, RZ ;  /* 0xfffff00009047810 */ /* 0x000fce0007ffe0ff */
.L_x_400:
[----:B------:R-:W-:Y:S05]  /*06c0*/  BSYNC.RECONVERGENT B2 ;  /* 0x0000000000027941 */ /* 0x000fea0003800200 */
.L_x_399:
[----:B------:R-:W-:-:S13]  /*06d0*/  ISETP.NE.AND P0, PT, R6, RZ, PT ;  /* 0x000000ff0600720c */ /* 0x000fda0003f05270 */
[----:B------:R-:W-:Y:S05]  /*06e0*/  @!P0 BRA `(.L_x_398) ;  /* 0x0000000400308947 */ /* 0x000fea0003800000 */
[----:B------:R-:W-:Y:S01]  /*06f0*/  ISETP.GE.U32.AND P0, PT, R6, 0x8, PT ;  /* 0x000000080600780c */ /* 0x000fe20003f06070 */
[----:B------:R-:W-:Y:S01]  /*0700*/  BSSY.RECONVERGENT B2, `(.L_x_403) ;  /* 0x0000026000027945 */ /* 0x000fe20003800200 */
[----:B------:R-:W-:-:S04]  /*0710*/  LOP3.LUT R22, R5, 0x7, RZ, 0xc0, !PT ;  /* 0x0000000705167812 */ /* 0x000fc800078ec0ff */
[----:B------:R-:W-:-:S07]  /*0720*/  ISETP.NE.AND P1, PT, R22, RZ, PT ;  /* 0x000000ff1600720c */ /* 0x000fce0003f25270 */
[----:B------:R-:W-:Y:S06]  /*0730*/  @!P0 BRA `(.L_x_404) ;  /* 0x0000000000888947 */ /* 0x000fec0003800000 */
[----:B------:R-:W1:Y:S01]  /*0740*/  LDC.64 R6, c[0x0][0x380] ;  /* 0x0000e000ff067b82 */ /* 0x000e620000000a00 */
[----:B------:R-:W-:-:S04]  /*0750*/  LEA R19, R3, R4, 0xd ;  /* 0x0000000403137211 */ /* 0x000fc800078e68ff */
[C---:B------:R-:W-:Y:S02]  /*0760*/  IADD3 R17, PT, PT, R19.reuse, 0x200, RZ ;  /* 0x0000020013117810 */ /* 0x040fe40007ffe0ff */
[C---:B------:R-:W-:Y:S02]  /*0770*/  IADD3 R21, PT, PT, R19.reuse, 0x400, RZ ;  /* 0x0000040013157810 */ /* 0x040fe40007ffe0ff */
[C---:B------:R-:W-:Y:S02]  /*0780*/  IADD3 R13, PT, PT, R19.reuse, 0x600, RZ ;  /* 0x00000600130d7810 */ /* 0x040fe40007ffe0ff */
[C---:B0-----:R-:W-:Y:S01]  /*0790*/  IADD3 R9, PT, PT, R19.reuse, 0x800, RZ ;  /* 0x0000080013097810 */ /* 0x041fe20007ffe0ff */
[----:B-1----:R-:W-:-:S04]  /*07a0*/  IMAD.WIDE.U32 R10, R19, 0x4, R6 ;  /* 0x00000004130a7825 */ /* 0x002fc800078e0006 */
[--C-:B------:R-:W-:Y:S01]  /*07b0*/  IMAD.WIDE.U32 R16, R17, 0x4, R6.reuse ;  /* 0x0000000411107825 */ /* 0x100fe200078e0006 */
[----:B------:R0:W2:Y:S03]  /*07c0*/  LDG.E R14, desc[UR6][R10.64] ;  /* 0x000000060a0e7981 */ /* 0x0000a6000c1e1900 */
[--C-:B------:R-:W-:Y:S01]  /*07d0*/  IMAD.WIDE.U32 R20, R21, 0x4, R6.reuse ;  /* 0x0000000415147825 */ /* 0x100fe200078e0006 */
[----:B------:R1:W3:Y:S03]  /*07e0*/  LDG.E R18, desc[UR6][R16.64] ;  /* 0x0000000610127981 */ /* 0x0002e6000c1e1900 */
[--C-:B------:R-:W-:Y:S01]  /*07f0*/  IMAD.WIDE.U32 R12, R13, 0x4, R6.reuse ;  /* 0x000000040d0c7825 */ /* 0x100fe200078e0006 */
[----:B------:R-:W-:Y:S01]  /*0800*/  IADD3 R23, PT, PT, R19, 0xa00, RZ ;  /* 0x00000a0013177810 */ /* 0x000fe20007ffe0ff */
[----:B------:R-:W4:Y:S02]  /*0810*/  LDG.E R20, desc[UR6][R20.64] ;  /* 0x0000000614147981 */ /* 0x000f24000c1e1900 */
[--C-:B------:R-:W-:Y:S01]  /*0820*/  IMAD.WIDE.U32 R8, R9, 0x4, R6.reuse ;  /* 0x0000000409087825 */ /* 0x100fe200078e0006 */
[----:B------:R-:W-:Y:S01]  /*0830*/  IADD3 R25, PT, PT, R19, 0xc00, RZ ;  /* 0x00000c0013197810 */ /* 0x000fe20007ffe0ff */
[----:B------:R-:W4:Y:S02]  /*0840*/  LDG.E R12, desc[UR6][R12.64] ;  /* 0x000000060c0c7981 */ /* 0x000f24000c1e1900 */
[--C-:B0-----:R-:W-:Y:S01]  /*0850*/  IMAD.WIDE.U32 R10, R23, 0x4, R6.reuse ;  /* 0x00000004170a7825 */ /* 0x101fe200078e0006 */
[----:B------:R-:W-:Y:S01]  /*0860*/  IADD3 R19, PT, PT, R19, 0xe00, RZ ;  /* 0x00000e0013137810 */ /* 0x000fe20007ffe0ff */
[----:B------:R-:W4:Y:S02]  /*0870*/  LDG.E R8, desc[UR6][R8.64] ;  /* 0x0000000608087981 */ /* 0x000f24000c1e1900 */
[----:B-1----:R-:W-:-:S02]  /*0880*/  IMAD.WIDE.U32 R16, R25, 0x4, R6 ;  /* 0x0000000419107825 */ /* 0x002fc400078e0006 */
[----:B------:R-:W4:Y:S02]  /*0890*/  LDG.E R11, desc[UR6][R10.64] ;  /* 0x000000060a0b7981 */ /* 0x000f24000c1e1900 */
[----:B------:R-:W-:Y:S02]  /*08a0*/  IMAD.WIDE.U32 R6, R19, 0x4, R6 ;  /* 0x0000000413067825 */ /* 0x000fe400078e0006 */
[----:B------:R-:W4:Y:S04]  /*08b0*/  LDG.E R17, desc[UR6][R16.64] ;  /* 0x0000000610117981 */ /* 0x000f28000c1e1900 */
[----:B------:R-:W4:Y:S01]  /*08c0*/  LDG.E R7, desc[UR6][R6.64] ;  /* 0x0000000606077981 */ /* 0x000f22000c1e1900 */
        /* <DEDUP_REMOVED lines=9> */
.L_x_404:
[----:B------:R-:W-:Y:S05]  /*0960*/  BSYNC.RECONVERGENT B2 ;  /* 0x0000000000027941 */ /* 0x000fea0003800200 */
.L_x_403:
[----:B------:R-:W-:Y:S05]  /*0970*/  @!P1 BRA `(.L_x_398) ;  /* 0x00000000008c9947 */ /* 0x000fea0003800000 */
[----:B------:R-:W-:Y:S01]  /*0980*/  ISETP.GE.U32.AND P0, PT, R22, 0x4, PT ;  /* 0x000000041600780c */ /* 0x000fe20003f06070 */
[----:B------:R-:W-:Y:S01]  /*0990*/  BSSY.RECONVERGENT B2, `(.L_x_405) ;  /* 0x0000016000027945 */ /* 0x000fe20003800200 */
[----:B------:R-:W-:-:S04]  /*09a0*/  LOP3.LUT R5, R5, 0x3, RZ, 0xc0, !PT ;  /* 0x0000000305057812 */ /* 0x000fc800078ec0ff */
[----:B------:R-:W-:-:S07]  /*09b0*/  ISETP.NE.AND P1, PT, R5, RZ, PT ;  /* 0x000000ff0500720c */ /* 0x000fce0003f25270 */
[----:B------:R-:W-:Y:S06]  /*09c0*/  @!P0 BRA `(.L_x_406) ;  /* 0x0000000000488947 */ /* 0x000fec0003800000 */
[----:B------:R-:W0:Y:S01]  /*09d0*/  LDC.64 R6, c[0x0][0x380] ;  /* 0x0000e000ff067b82 */ /* 0x000e220000000a00 */
[----:B------:R-:W-:-:S04]  /*09e0*/  LEA R13, R3, R4, 0xd ;  /* 0x00000004030d7211 */ /* 0x000fc800078e68ff */
[C---:B------:R-:W-:Y:S02]  /*09f0*/  IADD3 R11, PT, PT, R13.reuse, 0x200, RZ ;  /* 0x000002000d0b7810 */ /* 0x040fe40007ffe0ff */
[C---:B------:R-:W-:Y:S02]  /*0a00*/  IADD3 R17, PT, PT, R13.reuse, 0x400, RZ ;  /* 0x000004000d117810 */ /* 0x040fe40007ffe0ff */
[C---:B------:R-:W-:Y:S01]  /*0a10*/  IADD3 R19, PT, PT, R13.reuse, 0x600, RZ ;  /* 0x000006000d137810 */ /* 0x040fe20007ffe0ff */
[----:B0-----:R-:W-:-:S04]  /*0a20*/  IMAD.WIDE.U32 R8, R13, 0x4, R6 ;  /* 0x000000040d087825 */ /* 0x001fc800078e0006 */
[--C-:B------:R-:W-:Y:S02]  /*0a30*/  IMAD.WIDE.U32 R10, R11, 0x4, R6.reuse ;  /* 0x000000040b0a7825 */ /* 0x100fe400078e0006 */
[----:B------:R-:W2:Y:S02]  /*0a40*/  LDG.E R8, desc[UR6][R8.64] ;  /* 0x0000000608087981 */ /* 0x000ea4000c1e1900 */
[--C-:B------:R-:W-:Y:S02]  /*0a50*/  IMAD.WIDE.U32 R12, R17, 0x4, R6.reuse ;  /* 0x00000004110c7825 */ /* 0x100fe400078e0006 */
[----:B------:R-:W3:Y:S02]  /*0a60*/  LDG.E R10, desc[UR6][R10.64] ;  /* 0x000000060a0a7981 */ /* 0x000ee4000c1e1900 */
[----:B------:R-:W-:Y:S02]  /*0a70*/  IMAD.WIDE.U32 R6, R19, 0x4, R6 ;  /* 0x0000000413067825 */ /* 0x000fe400078e0006 */
[----:B------:R-:W4:Y:S04]  /*0a80*/  LDG.E R12, desc[UR6][R12.64] ;  /* 0x000000060c0c7981 */ /* 0x000f28000c1e1900 */
[----:B------:R-:W4:Y:S01]  /*0a90*/  LDG.E R6, desc[UR6][R6.64] ;  /* 0x0000000606067981 */ /* 0x000f22000c1e1900 */
[----:B------:R-:W-:Y:S01]  /*0aa0*/  IADD3 R4, PT, PT, R4, 0x800, RZ ;  /* 0x0000080004047810 */ /* 0x000fe20007ffe0ff */
[----:B--2--5:R-:W-:-:S04]  /*0ab0*/  FADD R15, R15, R8 ;  /* 0x000000080f0f7221 */ /* 0x024fc80000000000 */
[----:B---3--:R-:W-:-:S04]  /*0ac0*/  FADD R15, R15, R10 ;  /* 0x0000000a0f0f7221 */ /* 0x008fc80000000000 */
[----:B----4-:R-:W-:-:S04]  /*0ad0*/  FADD R15, R15, R12 ;  /* 0x0000000c0f0f7221 */ /* 0x010fc80000000000 */
[----:B------:R-:W-:-:S07]  /*0ae0*/  FADD R15, R15, R6 ;  /* 0x000000060f0f7221 */ /* 0x000fce0000000000 */
.L_x_406:
[----:B------:R-:W-:Y:S05]  /*0af0*/  BSYNC.RECONVERGENT B2 ;  /* 0x0000000000027941 */ /* 0x000fea0003800200 */
.L_x_405:
[----:B------:R-:W-:Y:S05]  /*0b00*/  @!P1 BRA `(.L_x_398) ;  /* 0x0000000000289947 */ /* 0x000fea0003800000 */
[----:B------:R-:W1:Y:S01]  /*0b10*/  LDC.64 R6, c[0x0][0x380] ;  /* 0x0000e000ff067b82 */ /* 0x000e620000000a00 */
[----:B0-----:R-:W-:Y:S02]  /*0b20*/  LEA R9, R3, R4, 0xd ;  /* 0x0000000403097211 */ /* 0x001fe400078e68ff */
[----:B------:R-:W-:-:S07]  /*0b30*/  IADD3 R8, PT, PT, -R5, RZ, RZ ;  /* 0x000000ff05087210 */ /* 0x000fce0007ffe1ff */
.L_x_407:
[----:B-1----:R-:W-:-:S06]  /*0b40*/  IMAD.WIDE.U32 R4, R9, 0x4, R6 ;  /* 0x0000000409047825 */ /* 0x002fcc00078e0006 */
[----:B------:R-:W2:Y:S01]  /*0b50*/  LDG.E R4, desc[UR6][R4.64] ;  /* 0x0000000604047981 */ /* 0x000ea2000c1e1900 */
[----:B------:R-:W-:Y:S02]  /*0b60*/  IADD3 R8, PT, PT, R8, 0x1, RZ ;  /* 0x0000000108087810 */ /* 0x000fe40007ffe0ff */
[----:B------:R-:W-:Y:S02]  /*0b70*/  IADD3 R9, PT, PT, R9, 0x200, RZ ;  /* 0x0000020009097810 */ /* 0x000fe40007ffe0ff */
[----:B------:R-:W-:Y:S01]  /*0b80*/  ISETP.NE.AND P0, PT, R8, RZ, PT ;  /* 0x000000ff0800720c */ /* 0x000fe20003f05270 */
[----:B--2--5:R-:W-:-:S12]  /*0b90*/  FADD R15, R4, R15 ;  /* 0x0000000f040f7221 */ /* 0x024fd80000000000 */
[----:B------:R-:W-:Y:S05]  /*0ba0*/  @P0 BRA `(.L_x_407) ;  /* 0xfffffffc00e40947 */ /* 0x000fea000383ffff */
.L_x_398:
[----:B------:R-:W-:Y:S05]  /*0bb0*/  BSYNC.RECONVERGENT B1 ;  /* 0x0000000000017941 */ /* 0x000fea0003800200 */
.L_x_397:
[----:B------:R-:W-:-:S13]  /*0bc0*/  ISETP.GE.U32.AND P0, PT, R0, 0x200, PT ;  /* 0x000002000000780c */ /* 0x000fda0003f06070 */
[----:B------:R-:W-:Y:S05]  /*0bd0*/  @!P0 BRA `(.L_x_408) ;  /* 0x0000000000d08947 */ /* 0x000fea0003800000 */
[----:B0-----:R-:W0:Y:S01]  /*0be0*/  S2R R8, SR_LANEID ;  /* 0x0000000000087919 */ /* 0x001e220000000000 */
[----:B-----5:R-:W1:Y:S02]  /*0bf0*/  SHFL.DOWN PT, R0, R15, 0x1, 0x1f ;  /* 0x08201f000f007f89 */ /* 0x020e6400000e0000 */
[----:B-1----:R-:W-:Y:S01]  /*0c00*/  FADD R0, R0, R15 ;  /* 0x0000000f00007221 */ /* 0x002fe20000000000 */
[C---:B0-----:R-:W-:Y:S02]  /*0c10*/  ISETP.GT.AND P0, PT, R8.reuse, 0x1e, PT ;  /* 0x0000001e0800780c */ /* 0x041fe40003f04270 */
[C---:B------:R-:W-:Y:S02]  /*0c20*/  ISETP.NE.AND P1, PT, R8.reuse, RZ, PT ;  /* 0x000000ff0800720c */ /* 0x040fe40003f25270 */
        /* <DEDUP_REMOVED lines=27> */
[----:B------:R-:W0:Y:S04]  /*0de0*/  LDS.128 R12, [UR4+0x10] ;  /* 0x00001004ff0c7984 */ /* 0x000e280008000c00 */
[----:B------:R-:W2:Y:S04]  /*0df0*/  LDS.128 R8, [UR4+0x20] ;  /* 0x00002004ff087984 */ /* 0x000ea80008000c00 */
[----:B-1----:R-:W1:Y:S04]  /*0e00*/  LDS.128 R4, [UR4+0x30] ;  /* 0x00003004ff047984 */ /* 0x002e680008000c00 */
[----:B------:R-:W3:Y:S01]  /*0e10*/  LDS.128 R16, [UR4+0x40] ;  /* 0x00004004ff107984 */ /* 0x000ee20008000c00 */
[----:B0-----:R-:W-:-:S04]  /*0e20*/  FADD R13, R20, R13 ;  /* 0x0000000d140d7221 */ /* 0x001fc80000000000 */
[----:B------:R-:W-:-:S04]  /*0e30*/  FADD R14, R13, R14 ;  /* 0x0000000e0d0e7221 */ /* 0x000fc80000000000 */
[----:B------:R-:W-:-:S04]  /*0e40*/  FADD R15, R14, R15 ;  /* 0x0000000f0e0f7221 */ /* 0x000fc80000000000 */
[----:B--2---:R-:W-:-:S04]  /*0e50*/  FADD R8, R15, R8 ;  /* 0x000000080f087221 */ /* 0x004fc80000000000 */
[----:B------:R-:W-:-:S04]  /*0e60*/  FADD R9, R8, R9 ;  /* 0x0000000908097221 */ /* 0x000fc80000000000 */
[----:B------:R-:W-:-:S04]  /*0e70*/  FADD R10, R9, R10 ;  /* 0x0000000a090a7221 */ /* 0x000fc80000000000 */
[----:B------:R-:W-:-:S04]  /*0e80*/  FADD R11, R10, R11 ;  /* 0x0000000b0a0b7221 */ /* 0x000fc80000000000 */
[----:B-1----:R-:W-:-:S04]  /*0e90*/  FADD R4, R11, R4 ;  /* 0x000000040b047221 */ /* 0x002fc80000000000 */
        /* <DEDUP_REMOVED lines=8> */
.L_x_408:
[----:B0-----:R-:W0:Y:S01]  /*0f20*/  S2R R8, SR_LANEID ;  /* 0x0000000000087919 */ /* 0x001e220000000000 */
[----:B------:R-:W-:-:S04]  /*0f30*/  LOP3.LUT R4, R2, 0x3e0, RZ, 0xc0, !PT ;  /* 0x000003e002047812 */ /* 0x000fc800078ec0ff */
[----:B------:R-:W-:Y:S02]  /*0f40*/  IADD3 R5, PT, PT, R4, 0x20, RZ ;  /* 0x0000002004057810 */ /* 0x000fe40007ffe0ff */
[----:B------:R-:W-:Y:S02]  /*0f50*/  LOP3.LUT R7, RZ, R4, RZ, 0x33, !PT ;  /* 0x00000004ff077212 */ /* 0x000fe400078e33ff */
[----:B------:R-:W-:Y:S02]  /*0f60*/  ISETP.GT.U32.AND P0, PT, R5, R0, PT ;  /* 0x000000000500720c */ /* 0x000fe40003f04070 */
[----:B------:R-:W-:-:S04]  /*0f70*/  IADD3 R7, PT, PT, R0, R7, RZ ;  /* 0x0000000700077210 */ /* 0x000fc80007ffe0ff */
[----:B------:R-:W-:-:S05]  /*0f80*/  SEL R7, R7, 0x1f, P0 ;  /* 0x0000001f07077807 */ /* 0x000fca0000000000 */
[----:B-----5:R-:W1:Y:S01]  /*0f90*/  SHFL.DOWN PT, R4, R15, 0x1, R7 ;  /* 0x082000000f047989 */ /* 0x020e6200000e0007 */
[C---:B0-----:R-:W-:Y:S02]  /*0fa0*/  ISETP.GE.AND P0, PT, R8.reuse, R7, PT ;  /* 0x000000070800720c */ /* 0x041fe40003f06270 */
[C---:B------:R-:W-:Y:S02]  /*0fb0*/  IADD3 R6, PT, PT, R8.reuse, 0x2, RZ ;  /* 0x0000000208067810 */ /* 0x040fe40007ffe0ff */
[----:B------:R-:W-:-:S09]  /*0fc0*/  ISETP.NE.AND P1, PT, R8, RZ, PT ;  /* 0x000000ff0800720c */ /* 0x000fd20003f25270 */
[----:B-1----:R-:W-:Y:S01]  /*0fd0*/  @!P0 FADD R15, R4, R15 ;  /* 0x0000000f040f8221 */ /* 0x002fe20000000000 */
[----:B------:R-:W-:Y:S02]  /*0fe0*/  ISETP.GT.AND P0, PT, R6, R7, PT ;  /* 0x000000070600720c */ /* 0x000fe40003f04270 */
[----:B------:R-:W-:Y:S01]  /*0ff0*/  IADD3 R6, PT, PT, R8, 0x4, RZ ;  /* 0x0000000408067810 */ /* 0x000fe20007ffe0ff */
        /* <DEDUP_REMOVED lines=24> */
[----:B------:R-:W1:Y:S01]  /*1180*/  S2UR UR5, SR_CgaCtaId ;  /* 0x00000000000579c3 */ /* 0x000e620000008800 */
[----:B------:R-:W-:Y:S01]  /*1190*/  UMOV UR4, 0x400 ;  /* 0x0000040000047882 */ /* 0x000fe20000000000 */
[C---:B------:R-:W-:Y:S02]  /*11a0*/  ISETP.GT.U32.AND P2, PT, R0.reuse, 0x20, PT ;  /* 0x000000200000780c */ /* 0x040fe40003f44070 */
[C---:B------:R-:W-:Y:S02]  /*11b0*/  ISETP.GT.U32.AND P3, PT, R0.reuse, 0x40, PT ;  /* 0x000000400000780c */ /* 0x040fe40003f64070 */
[C---:B------:R-:W-:Y:S02]  /*11c0*/  ISETP.GT.U32.AND P1, PT, R0.reuse, 0x60, PT ;  /* 0x000000600000780c */ /* 0x040fe40003f24070 */
[----:B------:R-:W-:Y:S01]  /*11d0*/  ISETP.GT.U32.AND P4, PT, R0, 0xc0, PT ;  /* 0x000000c00000780c */ /* 0x000fe20003f84070 */
[----:B-1----:R-:W-:-:S09]  /*11e0*/  ULEA UR4, UR5, UR4, 0x18 ;  /* 0x0000000405047291 */ /* 0x002fd2000f8ec0ff */
[----:B0-----:R-:W0:Y:S04]  /*11f0*/  LDS.128 R4, [UR4+0x10] ;  /* 0x00001004ff047984 */ /* 0x001e280008000c00 */
[----:B------:R-:W1:Y:S04]  /*1200*/  LDS.128 R8, [UR4+0x20] ;  /* 0x00002004ff087984 */ /* 0x000e680008000c00 */
[----:B------:R-:W2:Y:S04]  /*1210*/  LDS.128 R12, [UR4+0x30] ;  /* 0x00003004ff0c7984 */ /* 0x000ea80008000c00 */
[----:B------:R-:W3:Y:S01]  /*1220*/  LDS.128 R16, [UR4+0x40] ;  /* 0x00004004ff107984 */ /* 0x000ee20008000c00 */
[----:B0-----:R-:W-:Y:S01]  /*1230*/  @P2 FADD R20, R20, R5 ;  /* 0x0000000514142221 */ /* 0x001fe20000000000 */
[----:B------:R-:W-:-:S03]  /*1240*/  ISETP.GT.U32.AND P2, PT, R0, 0x80, PT ;  /* 0x000000800000780c */ /* 0x000fc60003f44070 */
[----:B------:R-:W-:Y:S01]  /*1250*/  @P3 FADD R20, R20, R6 ;  /* 0x0000000614143221 */ /* 0x000fe20000000000 */
[----:B------:R-:W-:-:S03]  /*1260*/  ISETP.GT.U32.AND P3, PT, R0, 0xa0, PT ;  /* 0x000000a00000780c */ /* 0x000fc60003f64070 */
[----:B------:R-:W-:Y:S01]  /*1270*/  @P1 FADD R20, R20, R7 ;  /* 0x0000000714141221 */ /* 0x000fe20000000000 */
[----:B------:R-:W-:-:S05]  /*1280*/  ISETP.GT.U32.AND P1, PT, R0, 0xe0, PT ;  /* 0x000000e00000780c */ /* 0x000fca0003f24070 */
[----:B-1----:R-:W-:Y:S01]  /*1290*/  @P2 FADD R20, R20, R8 ;  /* 0x0000000814142221 */ /* 0x002fe20000000000 */
[----:B------:R-:W-:-:S03]  /*12a0*/  ISETP.GT.U32.AND P2, PT, R0, 0x100, PT ;  /* 0x000001000000780c */ /* 0x000fc60003f44070 */
[----:B------:R-:W-:Y:S01]  /*12b0*/  @P3 FADD R20, R20, R9 ;  /* 0x0000000914143221 */ /* 0x000fe20000000000 */
[----:B------:R-:W-:-:S03]  /*12c0*/  ISETP.GT.U32.AND P3, PT, R0, 0x120, PT ;  /* 0x000001200000780c */ /* 0x000fc60003f64070 */
[----:B------:R-:W-:Y:S01]  /*12d0*/  @P4 FADD R20, R20, R10 ;  /* 0x0000000a14144221 */ /* 0x000fe20000000000 */
[----:B------:R-:W-:-:S03]  /*12e0*/  ISETP.GT.U32.AND P4, PT, R0, 0x140, PT ;  /* 0x000001400000780c */ /* 0x000fc60003f84070 */
[----:B------:R-:W-:Y:S01]  /*12f0*/  @P1 FADD R20, R20, R11 ;  /* 0x0000000b14141221 */ /* 0x000fe20000000000 */
[----:B------:R-:W-:-:S03]  /*1300*/  ISETP.GT.U32.AND P1, PT, R0, 0x160, PT ;  /* 0x000001600000780c */ /* 0x000fc60003f24070 */
[----:B--2---:R-:W-:Y:S01]  /*1310*/  @P2 FADD R20, R20, R12 ;  /* 0x0000000c14142221 */ /* 0x004fe20000000000 */
[----:B------:R-:W-:-:S03]  /*1320*/  ISETP.GT.U32.AND P2, PT, R0, 0x180, PT ;  /* 0x000001800000780c */ /* 0x000fc60003f44070 */
[----:B------:R-:W-:Y:S01]  /*1330*/  @P3 FADD R20, R20, R13 ;  /* 0x0000000d14143221 */ /* 0x000fe20000000000 */
[----:B------:R-:W-:-:S03]  /*1340*/  ISETP.GT.U32.AND P3, PT, R0, 0x1a0, PT ;  /* 0x000001a00000780c */ /* 0x000fc60003f64070 */
[----:B------:R-:W-:Y:S01]  /*1350*/  @P4 FADD R20, R20, R14 ;  /* 0x0000000e14144221 */ /* 0x000fe20000000000 */
[----:B------:R-:W-:-:S03]  /*1360*/  ISETP.GT.U32.AND P4, PT, R0, 0x1c0, PT ;  /* 0x000001c00000780c */ /* 0x000fc60003f84070 */
[----:B------:R-:W-:Y:S01]  /*1370*/  @P1 FADD R20, R20, R15 ;  /* 0x0000000f14141221 */ /* 0x000fe20000000000 */
[----:B------:R-:W-:-:S03]  /*1380*/  ISETP.GT.U32.AND P1, PT, R0, 0x1e0, PT ;  /* 0x000001e00000780c */ /* 0x000fc60003f24070 */
[----:B---3--:R-:W-:-:S04]  /*1390*/  @P2 FADD R20, R20, R16 ;  /* 0x0000001014142221 */ /* 0x008fc80000000000 */
[----:B------:R-:W-:-:S04]  /*13a0*/  @P3 FADD R20, R20, R17 ;  /* 0x0000001114143221 */ /* 0x000fc80000000000 */
[----:B------:R-:W-:-:S04]  /*13b0*/  @P4 FADD R20, R20, R18 ;  /* 0x0000001214144221 */ /* 0x000fc80000000000 */
[----:B------:R-:W-:Y:S01]  /*13c0*/  @P1 FADD R20, R20, R19 ;  /* 0x0000001314141221 */ /* 0x000fe20000000000 */
[----:B------:R-:W-:Y:S06]  /*13d0*/  BRA `(.L_x_409) ;  /* 0x0000001400007947 */ /* 0x000fec0003800000 */
.L_x_394:
[----:B------:R-:W0:Y:S01]  /*13e0*/  S2R R2, SR_TID.X ;  /* 0x0000000000027919 */ /* 0x000e220000002100 */
[----:B------:R-:W1:Y:S02]  /*13f0*/  LDCU.64 UR4, c[0x0][0x380] ;  /* 0x00007000ff0477ac */ /* 0x000e640008000a00 */
[----:B-1----:R-:W-:Y:S02]  /*1400*/  MOV R4, UR4 ;  /* 0x0000000400047c02 */ /* 0x002fe40008000f00 */
[----:B------:R-:W-:Y:S02]  /*1410*/  MOV R5, UR5 ;  /* 0x0000000500057c02 */ /* 0x000fe40008000f00 */
[----:B0-----:R-:W-:-:S05]  /*1420*/  LEA R9, R3, R2, 0xd ;  /* 0x0000000203097211 */ /* 0x001fca00078e68ff */
[----:B------:R-:W-:-:S05]  /*1430*/  IMAD.WIDE.U32 R8, R9, 0x4, R4 ;  /* 0x0000000409087825 */ /* 0x000fca00078e0004 */
        /* <DEDUP_REMOVED lines=16> */
[----:B------:R-:W-:Y:S01]  /*1540*/  ISETP.GE.U32.AND P0, PT, R0, R13, PT ;  /* 0x0000000d0000720c */ /* 0x000fe20003f06070 */
        /* <DEDUP_REMOVED lines=16> */
[----:B------:R-:W-:Y:S01]  /*1650*/  LEA R9, R3, R13, 0xd ;  /* 0x0000000d03097211 */ /* 0x000fe200078e68ff */
[----:B------:R-:W-:Y:S01]  /*1660*/  UMOV UR4, URZ ;  /* 0x000000ff00047c82 */ /* 0x000fe20008000000 */
[----:B------:R-:W-:Y:S02]  /*1670*/  IADD3 R8, PT, PT, R6, -0x2000, RZ ;  /* 0xffffe00006087810 */ /* 0x000fe40007ffe0ff */
[----:B------:R-:W-:Y:S02]  /*1680*/  LOP3.LUT R0, RZ, R2, RZ, 0x33, !PT ;  /* 0x00000002ff007212 */ /* 0x000fe400078e33ff */
[----:B------:R-:W-:Y:S02]  /*1690*/  ISETP.GT.U32.AND P0, PT, R9, R8, PT ;  /* 0x000000080900720c */ /* 0x000fe40003f04070 */
[----:B------:R-:W-:Y:S02]  /*16a0*/  IADD3 R10, PT, PT, -R13, R6, R0 ;  /* 0x000000060d0a7210 */ /* 0x000fe40007ffe100 */
[----:B------:R-:W-:-:S02]  /*16b0*/  IADD3 R7, PT, PT, R9, 0x1000, R2 ;  /* 0x0000100009077810 */ /* 0x000fc40007ffe002 */
[----:B------:R-:W-:Y:S01]  /*16c0*/  MOV R0, R9 ;  /* 0x0000000900007202 */ /* 0x000fe20000000f00 */
[----:B------:R-:W-:-:S06]  /*16d0*/  IMAD R2, R3, -0x2000, R10 ;  /* 0xffffe00003027824 */ /* 0x000fcc00078e020a */
[----:B------:R-:W-:Y:S05]  /*16e0*/  @P0 BRA `(.L_x_411) ;  /* 0x0000000000bc0947 */ /* 0x000fea0003800000 */
[----:B------:R-:W0:Y:S08]  /*16f0*/  LDC R6, c[0x0][0x3a8] ;  /* 0x0000ea00ff067b82 */ /* 0x000e300000000800 */
[----:B------:R-:W1:Y:S02]  /*1700*/  LDC.64 R4, c[0x0][0x380] ;  /* 0x0000e000ff047b82 */ /* 0x000e640000000a00 */
.L_x_412:
[----:B------:R-:W2:Y:S02]  /*1710*/  S2R R10, SR_TID.X ;  /* 0x00000000000a7919 */ /* 0x000ea40000002100 */
[----:B--2---:R-:W-:-:S05]  /*1720*/  IADD3 R11, PT, PT, R10, R9, RZ ;  /* 0x000000090a0b7210 */ /* 0x004fca0007ffe0ff */
[----:B-1----:R-:W-:-:S05]  /*1730*/  IMAD.WIDE.U32 R10, R11, 0x4, R4 ;  /* 0x000000040b0a7825 */ /* 0x002fca00078e0004 */
        /* <DEDUP_REMOVED lines=13> */
[----:B---3--:R-:W-:-:S02]  /*1810*/  FADD R14, R14, R15 ;  /* 0x0000000f0e0e7221 */ /* 0x008fc40000000000 */
[----:B------:R-:W2:Y:S01]  /*1820*/  LDG.E R15, desc[UR6][R10.64+0x7000] ;  /* 0x007000060a0f7981 */ /* 0x000ea2000c1e1900 */
[----:B----4-:R-:W-:-:S03]  /*1830*/  FADD R12, R16, R17 ;  /* 0x00000011100c7221 */ /* 0x010fc60000000000 */
[----:B------:R-:W3:Y:S04]  /*1840*/  LDG.E R17, desc[UR6][R10.64+0x5800] ;  /* 0x005800060a117981 */ /* 0x000ee8000c1e1900 */
[----:B------:R-:W2:Y:S01]  /*1850*/  LDG.E R16, desc[UR6][R10.64+0x6800] ;  /* 0x006800060a107981 */ /* 0x000ea2000c1e1900 */
[----:B------:R-:W-:-:S03]  /*1860*/  FADD R14, R23, R14 ;  /* 0x0000000e170e7221 */ /* 0x000fc60000000000 */
[----:B------:R-:W4:Y:S01]  /*1870*/  LDG.E R23, desc[UR6][R10.64+0x7800] ;  /* 0x007800060a177981 */ /* 0x000f22000c1e1900 */
[----:B-----5:R-:W-:-:S04]  /*1880*/  FADD R19, R19, R20 ;  /* 0x0000001413137221 */ /* 0x020fc80000000000 */
[----:B------:R-:W-:Y:S01]  /*1890*/  FADD R19, R12, R19 ;  /* 0x000000130c137221 */ /* 0x000fe20000000000 */
[----:B0-----:R-:W-:Y:S01]  /*18a0*/  IADD3 R12, PT, PT, -R9, R6, RZ ;  /* 0x00000006090c7210 */ /* 0x001fe20007ffe1ff */
[----:B------:R-:W-:-:S03]  /*18b0*/  FADD R21, R21, R22 ;  /* 0x0000001615157221 */ /* 0x000fc60000000000 */
[----:B------:R-:W-:Y:S01]  /*18c0*/  ISETP.GE.U32.AND P0, PT, R12, R13, PT ;  /* 0x0000000d0c00720c */ /* 0x000fe20003f06070 */
[----:B------:R-:W-:-:S04]  /*18d0*/  FADD R24, R24, R25 ;  /* 0x0000001918187221 */ /* 0x000fc80000000000 */
[----:B------:R-:W-:Y:S01]  /*18e0*/  FADD R21, R21, R24 ;  /* 0x0000001815157221 */ /* 0x000fe20000000000 */
[----:B------:R-:W-:Y:S01]  /*18f0*/  FADD R14, R14, R19 ;  /* 0x000000130e0e7221 */ /* 0x000fe20000000000 */
[----:B---3--:R-:W-:Y:S01]  /*1900*/  FADD R17, R17, R18 ;  /* 0x0000001211117221 */ /* 0x008fe20000000000 */
[----:B--2---:R-:W-:-:S04]  /*1910*/  FADD R16, R16, R15 ;  /* 0x0000000f10107221 */ /* 0x004fc80000000000 */
[----:B------:R-:W-:-:S04]  /*1920*/  FADD R16, R17, R16 ;  /* 0x0000001011107221 */ /* 0x000fc80000000000 */
[----:B------:R-:W-:-:S04]  /*1930*/  FADD R21, R21, R16 ;  /* 0x0000001015157221 */ /* 0x000fc80000000000 */
[----:B------:R-:W-:-:S04]  /*1940*/  FADD R14, R14, R21 ;  /* 0x000000150e0e7221 */ /* 0x000fc80000000000 */
[----:B----4-:R-:W-:Y:S01]  /*1950*/  FADD R23, R23, R14 ;  /* 0x0000000e17177221 */ /* 0x010fe20000000000 */
[----:B------:R-:W-:Y:S06]  /*1960*/  @!P0 BRA `(.L_x_410) ;  /* 0x0000000800d08947 */ /* 0x000fec0003800000 */
[C---:B------:R-:W-:Y:S01]  /*1970*/  IADD3 R9, PT, PT, R13.reuse, R9, RZ ;  /* 0x000000090d097210 */ /* 0x040fe20007ffe0ff */
[----:B------:R-:W-:Y:S01]  /*1980*/  UIADD3 UR4, UPT, UPT, UR4, 0x1, URZ ;  /* 0x0000000104047890 */ /* 0x000fe2000fffe0ff */
[----:B------:R-:W-:Y:S02]  /*1990*/  IADD3 R0, PT, PT, R13, R0, RZ ;  /* 0x000000000d007210 */ /* 0x000fe40007ffe0ff */
[----:B------:R-:W-:Y:S02]  /*19a0*/  ISETP.GT.U32.AND P0, PT, R9, R8, PT ;  /* 0x000000080900720c */ /* 0x000fe40003f04070 */
[C---:B------:R-:W-:Y:S02]  /*19b0*/  IADD3 R2, PT, PT, -R13.reuse, R2, RZ ;  /* 0x000000020d027210 */ /* 0x040fe40007ffe1ff */
[----:B------:R-:W-:-:S09]  /*19c0*/  IADD3 R7, PT, PT, R13, R7, RZ ;  /* 0x000000070d077210 */ /* 0x000fd20007ffe0ff */
[----:B------:R-:W-:Y:S05]  /*19d0*/  @!P0 BRA `(.L_x_412) ;  /* 0xfffffffc004c8947 */ /* 0x000fea000383ffff */
.L_x_411:
[----:B------:R-:W0:Y:S01]  /*19e0*/  S2R R16, SR_TID.X ;  /* 0x0000000000107919 */ /* 0x000e220000002100 */
[----:B------:R-:W-:Y:S01]  /*19f0*/  IADD3 R8, PT, PT, -R9, R6, RZ ;  /* 0x0000000609087210 */ /* 0x000fe20007ffe1ff */
[----:B------:R-:W-:Y:S03]  /*1a00*/  BSSY.RECONVERGENT B1, `(.L_x_410) ;  /* 0x00000aa000017945 */ /* 0x000fe60003800200 */
[----:B0-----:R-:W-:-:S04]  /*1a10*/  ISETP.GE.AND P0, PT, R16, R8, PT ;  /* 0x000000081000720c */ /* 0x001fc80003f06270 */
[----:B------:R-:W-:-:S13]  /*1a20*/  ISETP.GE.U32.OR P0, PT, R9, R6, P0 ;  /* 0x000000060900720c */ /* 0x000fda0000706470 */
[----:B------:R-:W-:Y:S05]  /*1a30*/  @P0 BRA `(.L_x_413) ;  /* 0x0000000800980947 */ /* 0x000fea0003800000 */
[----:B------:R-:W0:Y:S01]  /*1a40*/  LDC R10, c[0x0][0x3ac] ;  /* 0x0000eb00ff0a7b82 */ /* 0x000e220000000800 */
[----:B------:R-:W-:Y:S01]  /*1a50*/  LOP3.LUT R11, RZ, R16, RZ, 0x33, !PT ;  /* 0x00000010ff0b7212 */ /* 0x000fe200078e33ff */
[----:B------:R-:W-:Y:S06]  /*1a60*/  BSSY.RECONVERGENT B2, `(.L_x_414) ;  /* 0x0000056000027945 */ /* 0x000fec0003800200 */
[----:B------:R-:W1:Y:S01]  /*1a70*/  LDC R8, c[0x0][0x3ac] ;  /* 0x0000eb00ff087b82 */ /* 0x000e620000000800 */
[----:B0-----:R-:W-:-:S04]  /*1a80*/  SHF.L.U32 R10, R10, 0xd, RZ ;  /* 0x0000000d0a0a7819 */ /* 0x001fc800000006ff */
[----:B------:R-:W-:-:S04]  /*1a90*/  LEA R10, R3, R10, 0xd ;  /* 0x0000000a030a7211 */ /* 0x000fc800078e68ff */
[----:B------:R-:W-:Y:S01]  /*1aa0*/  IADD3 R6, PT, PT, -R10, R6, R11 ;  /* 0x000000060a067210 */ /* 0x000fe20007ffe10b */
[----:B-1----:R-:W-:-:S04]  /*1ab0*/  IMAD R11, R8, UR4, RZ ;  /* 0x00000004080b7c24 */ /* 0x002fc8000f8e02ff */
[----:B------:R-:W-:-:S05]  /*1ac0*/  IMAD R6, R11, -0x2000, R6 ;  /* 0xffffe0000b067824 */ /* 0x000fca00078e0206 */
[C---:B------:R-:W-:Y:S02]  /*1ad0*/  ISETP.GE.U32.AND P0, PT, R6.reuse, 0x1e00, PT ;  /* 0x00001e000600780c */ /* 0x040fe40003f06070 */
[----:B------:R-:W-:-:S04]  /*1ae0*/  LEA.HI R6, R6, 0x1, RZ, 0x17 ;  /* 0x0000000106067811 */ /* 0x000fc800078fb8ff */
[----:B------:R-:W-:-:S07]  /*1af0*/  LOP3.LUT R8, R6, 0xf, RZ, 0xc0, !PT ;  /* 0x0000000f06087812 */ /* 0x000fce00078ec0ff */
[----:B------:R-:W-:Y:S05]  /*1b00*/  @!P0 BRA `(.L_x_415) ;  /* 0x00000004002c8947 */ /* 0x000fea0003800000 */
[----:B------:R-:W-:Y:S01]  /*1b10*/  LEA.HI R10, R2, 0x1, RZ, 0x17 ;  /* 0x00000001020a7811 */ /* 0x000fe200078fb8ff */
[----:B------:R-:W-:Y:S01]  /*1b20*/  BSSY.RECONVERGENT B3, `(.L_x_416) ;  /* 0x0000048000037945 */ /* 0x000fe20003800200 */
[----:B------:R-:W-:Y:S02]  /*1b30*/  LOP3.LUT R11, R16, 0x1000, RZ, 0xfc, !PT ;  /* 0x00001000100b7812 */ /* 0x000fe400078efcff */
[----:B------:R-:W-:-:S04]  /*1b40*/  LOP3.LUT R10, R10, 0xfffff0, RZ, 0xc0, !PT ;  /* 0x00fffff00a0a7812 */ /* 0x000fc800078ec0ff */
[----:B------:R-:W-:-:S07]  /*1b50*/  IADD3 R13, PT, PT, -R10, RZ, RZ ;  /* 0x000000ff0a0d7210 */ /* 0x000fce0007ffe1ff */
.L_x_417:
[C---:B------:R-:W-:Y:S02]  /*1b60*/  IADD3 R15, PT, PT, R7.reuse, -0x1000, RZ ;  /* 0xfffff000070f7810 */ /* 0x040fe40007ffe0ff */
[----:B------:R-:W-:-:S03]  /*1b70*/  IADD3 R25, PT, PT, R7, -0xe00, RZ ;  /* 0xfffff20007197810 */ /* 0x000fc60007ffe0ff */
[----:B------:R-:W-:Y:S01]  /*1b80*/  IMAD.WIDE.U32 R14, R15, 0x4, R4 ;  /* 0x000000040f0e7825 */ /* 0x000fe200078e0004 */
[----:B------:R-:W-:-:S04]  /*1b90*/  IADD3 R21, PT, PT, R7, -0xc00, RZ ;  /* 0xfffff40007157810 */ /* 0x000fc80007ffe0ff */
[----:B------:R0:W2:Y:S01]  /*1ba0*/  LDG.E R22, desc[UR6][R14.64] ;  /* 0x000000060e167981 */ /* 0x0000a2000c1e1900 */
[----:B------:R-:W-:-:S04]  /*1bb0*/  IMAD.WIDE.U32 R24, R25, 0x4, R4 ;  /* 0x0000000419187825 */ /* 0x000fc800078e0004 */
[--C-:B------:R-:W-:Y:S01]  /*1bc0*/  IMAD.WIDE.U32 R20, R21, 0x4, R4.reuse ;  /* 0x0000000415147825 */ /* 0x100fe200078e0004 */
[----:B------:R-:W3:Y:S04]  /*1bd0*/  LDG.E R16, desc[UR6][R24.64] ;  /* 0x0000000618107981 */ /* 0x000ee8000c1e1900 */
[----:B------:R1:W4:Y:S01]  /*1be0*/  LDG.E R17, desc[UR6][R20.64] ;  /* 0x0000000614117981 */ /* 0x000322000c1e1900 */
[C---:B------:R-:W-:Y:S02]  /*1bf0*/  IADD3 R19, PT, PT, R7.reuse, -0xa00, RZ ;  /* 0xfffff60007137810 */ /* 0x040fe40007ffe0ff */
[C---:B------:R-:W-:Y:S02]  /*1c00*/  IADD3 R29, PT, PT, R7.reuse, -0x800, RZ ;  /* 0xfffff800071d7810 */ /* 0x040fe40007ffe0ff */
[----:B------:R-:W-:Y:S01]  /*1c10*/  IADD3 R27, PT, PT, R7, -0x600, RZ ;  /* 0xfffffa00071b7810 */ /* 0x000fe20007ffe0ff */
[----:B------:R-:W-:Y:S01]  /*1c20*/  IMAD.WIDE.U32 R18, R19, 0x4, R4 ;  /* 0x0000000413127825 */ /* 0x000fe200078e0004 */
[----:B------:R-:W-:-:S03]  /*1c30*/  IADD3 R12, PT, PT, R7, -0x400, RZ ;  /* 0xfffffc00070c7810 */ /* 0x000fc60007ffe0ff */
[--C-:B------:R-:W-:Y:S01]  /*1c40*/  IMAD.WIDE.U32 R28, R29, 0x4, R4.reuse ;  /* 0x000000041d1c7825 */ /* 0x100fe200078e0004 */
[----:B------:R-:W5:Y:S03]  /*1c50*/  LDG.E R10, desc[UR6][R18.64] ;  /* 0x00000006120a7981 */ /* 0x000f66000c1e1900 */
[----:B0-----:R-:W-:Y:S01]  /*1c60*/  IMAD.WIDE.U32 R14, R27, 0x4, R4 ;  /* 0x000000041b0e7825 */ /* 0x001fe200078e0004 */
[----:B------:R-:W-:-:S03]  /*1c70*/  IADD3 R27, PT, PT, R7, -0x200, RZ ;  /* 0xfffffe00071b7810 */ /* 0x000fc60007ffe0ff */
[--C-:B-1----:R-:W-:Y:S02]  /*1c80*/  IMAD.WIDE.U32 R20, R12, 0x4, R4.reuse ;  /* 0x000000040c147825 */ /* 0x102fe400078e0004 */
[----:B------:R0:W5:Y:S04]  /*1c90*/  LDG.E R12, desc[UR6][R14.64] ;  /* 0x000000060e0c7981 */ /* 0x000168000c1e1900 */
[----:B------:R1:W5:Y:S01]  /*1ca0*/  LDG.E R18, desc[UR6][R28.64] ;  /* 0x000000061c127981 */ /* 0x000362000c1e1900 */
[----:B------:R-:W-:-:S04]  /*1cb0*/  IMAD.WIDE.U32 R24, R7, 0x4, R4 ;  /* 0x0000000407187825 */ /* 0x000fc800078e0004 */
[----:B0-----:R-:W-:Y:S01]  /*1cc0*/  IMAD.WIDE.U32 R14, R27, 0x4, R4 ;  /* 0x000000041b0e7825 */ /* 0x001fe200078e0004 */
[----:B------:R-:W5:Y:S04]  /*1cd0*/  LDG.E R19, desc[UR6][R24.64] ;  /* 0x0000000618137981 */ /* 0x000f68000c1e1900 */
[----:B------:R0:W5:Y:S01]  /*1ce0*/  LDG.E R27, desc[UR6][R20.64] ;  /* 0x00000006141b7981 */ /* 0x000162000c1e1900 */
[----:B-1----:R-:W-:-:S03]  /*1cf0*/  IADD3 R29, PT, PT, R7, 0x200, RZ ;  /* 0x00000200071d7810 */ /* 0x002fc60007ffe0ff */
[----:B------:R1:W5:Y:S01]  /*1d00*/  LDG.E R26, desc[UR6][R14.64] ;  /* 0x000000060e1a7981 */ /* 0x000362000c1e1900 */
[----:B0-----:R-:W-:Y:S01]  /*1d10*/  IADD3 R21, PT, PT, R7, 0x400, RZ ;  /* 0x0000040007157810 */ /* 0x001fe20007ffe0ff */
[----:B------:R-:W-:Y:S01]  /*1d20*/  IMAD.WIDE.U32 R28, R29, 0x4, R4 ;  /* 0x000000041d1c7825 */ /* 0x000fe200078e0004 */
[----:B-1----:R-:W-:-:S05]  /*1d30*/  IADD3 R15, PT, PT, R7, 0x800, RZ ;  /* 0x00000800070f7810 */ /* 0x002fca0007ffe0ff */
[----:B------:R-:W5:Y:S01]  /*1d40*/  LDG.E R28, desc[UR6][R28.64] ;  /* 0x000000061c1c7981 */ /* 0x000f62000c1e1900 */
[----:B------:R-:W-:-:S06]  /*1d50*/  IMAD.WIDE.U32 R14, R15, 0x4, R4 ;  /* 0x000000040f0e7825 */ /* 0x000fcc00078e0004 */
[----:B------:R-:W5:Y:S01]  /*1d60*/  LDG.E R14, desc[UR6][R14.64] ;  /* 0x000000060e0e7981 */ /* 0x000f62000c1e1900 */
[----:B--2---:R-:W-:Y:S01]  /*1d70*/  FADD R25, R22, R23 ;  /* 0x0000001716197221 */ /* 0x004fe20000000000 */
[----:B------:R-:W-:Y:S01]  /*1d80*/  IMAD.WIDE.U32 R22, R21, 0x4, R4 ;  /* 0x0000000415167825 */ /* 0x000fe200078e0004 */
[----:B------:R-:W-:-:S03]  /*1d90*/  IADD3 R21, PT, PT, R7, 0x600, RZ ;  /* 0x0000060007157810 */ /* 0x000fc60007ffe0ff */
[----:B---3--:R-:W-:Y:S02]  /*1da0*/  FADD R16, R25, R16 ;  /* 0x0000001019107221 */ /* 0x008fe40000000000 */
[----:B------:R-:W-:Y:S01]  /*1db0*/  IMAD.WIDE.U32 R20, R21, 0x4, R4 ;  /* 0x0000000415147825 */ /* 0x000fe200078e0004 */
[----:B------:R-:W-:Y:S01]  /*1dc0*/  IADD3 R25, PT, PT, R7, 0xa00, RZ ;  /* 0x00000a0007197810 */ /* 0x000fe20007ffe0ff */
[----:B------:R-:W2:Y:S04]  /*1dd0*/  LDG.E R29, desc[UR6][R22.64] ;  /* 0x00000006161d7981 */ /* 0x000ea8000c1e1900 */
[----:B------:R4:W3:Y:S02]  /*1de0*/  LDG.E R20, desc[UR6][R20.64] ;  /* 0x0000000614147981 */ /* 0x0008e4000c1e1900 */
[----:B----4-:R-:W-:Y:S01]  /*1df0*/  FADD R21, R16, R17 ;  /* 0x0000001110157221 */ /* 0x010fe20000000000 */
[----:B------:R-:W-:Y:S01]  /*1e00*/  IMAD.WIDE.U32 R16, R25, 0x4, R4 ;  /* 0x0000000419107825 */ /* 0x000fe200078e0004 */
[----:B------:R-:W-:-:S05]  /*1e10*/  IADD3 R25, PT, PT, R7, 0xc00, RZ ;  /* 0x00000c0007197810 */ /* 0x000fca0007ffe0ff */
[--C-:B------:R-:W-:Y:S01]  /*1e20*/  IMAD.WIDE.U32 R22, R25, 0x4, R4.reuse ;  /* 0x0000000419167825 */ /* 0x100fe200078e0004 */
[----:B------:R-:W-:Y:S01]  /*1e30*/  IADD3 R25, PT, PT, R7, 0xe00, RZ ;  /* 0x00000e0007197810 */ /* 0x000fe20007ffe0ff */
[----:B------:R-:W4:Y:S04]  /*1e40*/  LDG.E R16, desc[UR6][R16.64] ;  /* 0x0000000610107981 */ /* 0x000f28000c1e1900 */
[----:B------:R-:W-:Y:S01]  /*1e50*/  IMAD.WIDE.U32 R24, R25, 0x4, R4 ;  /* 0x0000000419187825 */ /* 0x000fe200078e0004 */
[----:B------:R-:W4:Y:S05]  /*1e60*/  LDG.E R22, desc[UR6][R22.64] ;  /* 0x0000000616167981 */ /* 0x000f2a000c1e1900 */
[----:B------:R-:W4:Y:S01]  /*1e70*/  LDG.E R24, desc[UR6][R24.64] ;  /* 0x0000000618187981 */ /* 0x000f22000c1e1900 */
[----:B-----5:R-:W-:-:S04]  /*1e80*/  FADD R21, R21, R10 ;  /* 0x0000000a15157221 */ /* 0x020fc80000000000 */
[----:B------:R-:W-:-:S04]  /*1e90*/  FADD R21, R21, R18 ;  /* 0x0000001215157221 */ /* 0x000fc80000000000 */
[----:B------:R-:W-:-:S04]  /*1ea0*/  FADD R12, R21, R12 ;  /* 0x0000000c150c7221 */ /* 0x000fc80000000000 */
[----:B------:R-:W-:-:S04]  /*1eb0*/  FADD R27, R12, R27 ;  /* 0x0000001b0c1b7221 */ /* 0x000fc80000000000 */
[----:B------:R-:W-:-:S04]  /*1ec0*/  FADD R26, R27, R26 ;  /* 0x0000001a1b1a7221 */ /* 0x000fc80000000000 */
[----:B------:R-:W-:-:S04]  /*1ed0*/  FADD R19, R26, R19 ;  /* 0x000000131a137221 */ /* 0x000fc80000000000 */
[----:B------:R-:W-:Y:S01]  /*1ee0*/  FADD R28, R19, R28 ;  /* 0x0000001c131c7221 */ /* 0x000fe20000000000 */
[----:B------:R-:W-:-:S04]  /*1ef0*/  IADD3 R13, PT, PT, R13, 0x10, RZ ;  /* 0x000000100d0d7810 */ /* 0x000fc80007ffe0ff */
[----:B------:R-:W-:Y:S02]  /*1f00*/  ISETP.NE.AND P0, PT, R13, RZ, PT ;  /* 0x000000ff0d00720c */ /* 0x000fe40003f05270 */
[----:B------:R-:W-:Y:S02]  /*1f10*/  IADD3 R11, PT, PT, R11, 0x2000, RZ ;  /* 0x000020000b0b7810 */ /* 0x000fe40007ffe0ff */
[----:B------:R-:W-:Y:S01]  /*1f20*/  IADD3 R7, PT, PT, R7, 0x2000, RZ ;  /* 0x0000200007077810 */ /* 0x000fe20007ffe0ff */
[----:B--2---:R-:W-:-:S04]  /*1f30*/  FADD R29, R28, R29 ;  /* 0x0000001d1c1d7221 */ /* 0x004fc80000000000 */
[----:B---3--:R-:W-:-:S04]  /*1f40*/  FADD R29, R29, R20 ;  /* 0x000000141d1d7221 */ /* 0x008fc80000000000 */
[----:B------:R-:W-:-:S04]  /*1f50*/  FADD R29, R29, R14 ;  /* 0x0000000e1d1d7221 */ /* 0x000fc80000000000 */
[----:B----4-:R-:W-:-:S04]  /*1f60*/  FADD R29, R29, R16 ;  /* 0x000000101d1d7221 */ /* 0x010fc80000000000 */
[----:B------:R-:W-:-:S04]  /*1f70*/  FADD R29, R29, R22 ;  /* 0x000000161d1d7221 */ /* 0x000fc80000000000 */
[----:B------:R-:W-:Y:S01]  /*1f80*/  FADD R23, R29, R24 ;  /* 0x000000181d177221 */ /* 0x000fe20000000000 */
[----:B------:R-:W-:Y:S06]  /*1f90*/  @P0 BRA `(.L_x_417) ;  /* 0xfffffff800f00947 */ /* 0x000fec000383ffff */
[----:B------:R-:W-:Y:S05]  /*1fa0*/  BSYNC.RECONVERGENT B3 ;  /* 0x0000000000037941 */ /* 0x000fea0003800200 */
.L_x_416:
[----:B------:R-:W-:-:S07]  /*1fb0*/  IADD3 R16, PT, PT, R11, -0x1000, RZ ;  /* 0xfffff0000b107810 */ /* 0x000fce0007ffe0ff */
.L_x_415:
[----:B------:R-:W-:Y:S05]  /*1fc0*/  BSYNC.RECONVERGENT B2 ;  /* 0x0000000000027941 */ /* 0x000fea0003800200 */
.L_x_414:
[----:B------:R-:W-:-:S13]  /*1fd0*/  ISETP.NE.AND P0, PT, R8, RZ, PT ;  /* 0x000000ff0800720c */ /* 0x000fda0003f05270 */
[----:B------:R-:W-:Y:S05]  /*1fe0*/  @!P0 BRA `(.L_x_413) ;  /* 0x00000004002c8947 */ /* 0x000fea0003800000 */
[----:B------:R-:W-:Y:S01]  /*1ff0*/  ISETP.GE.U32.AND P0, PT, R8, 0x8, PT ;  /* 0x000000080800780c */ /* 0x000fe20003f06070 */
[----:B------:R-:W-:Y:S01]  /*2000*/  BSSY.RECONVERGENT B2, `(.L_x_418) ;  /* 0x0000025000027945 */ /* 0x000fe20003800200 */
[----:B------:R-:W-:-:S04]  /*2010*/  LOP3.LUT R22, R6, 0x7, RZ, 0xc0, !PT ;  /* 0x0000000706167812 */ /* 0x000fc800078ec0ff */
[----:B------:R-:W-:-:S07]  /*2020*/  ISETP.NE.AND P1, PT, R22, RZ, PT ;  /* 0x000000ff1600720c */ /* 0x000fce0003f25270 */
[----:B------:R-:W-:Y:S06]  /*2030*/  @!P0 BRA `(.L_x_419) ;  /* 0x0000000000848947 */ /* 0x000fec0003800000 */
[----:B------:R-:W-:-:S04]  /*2040*/  IADD3 R7, PT, PT, R16, R9, RZ ;  /* 0x0000000910077210 */ /* 0x000fc80007ffe0ff */
[C---:B------:R-:W-:Y:S01]  /*2050*/  IADD3 R21, PT, PT, R7.reuse, 0x200, RZ ;  /* 0x0000020007157810 */ /* 0x040fe20007ffe0ff */
[C---:B------:R-:W-:Y:S01]  /*2060*/  IMAD.WIDE.U32 R14, R7.reuse, 0x4, R4 ;  /* 0x00000004070e7825 */ /* 0x040fe200078e0004 */
[----:B------:R-:W-:-:S03]  /*2070*/  IADD3 R19, PT, PT, R7, 0x400, RZ ;  /* 0x0000040007137810 */ /* 0x000fc60007ffe0ff */
[--C-:B------:R-:W-:Y:S01]  /*2080*/  IMAD.WIDE.U32 R20, R21, 0x4, R4.reuse ;  /* 0x0000000415147825 */ /* 0x100fe200078e0004 */
[----:B------:R0:W2:Y:S01]  /*2090*/  LDG.E R8, desc[UR6][R14.64] ;  /* 0x000000060e087981 */ /* 0x0000a2000c1e1900 */
[----:B------:R-:W-:Y:S02]  /*20a0*/  IADD3 R11, PT, PT, R7, 0x600, RZ ;  /* 0x00000600070b7810 */ /* 0x000fe40007ffe0ff */
[--C-:B------:R-:W-:Y:S01]  /*20b0*/  IMAD.WIDE.U32 R18, R19, 0x4, R4.reuse ;  /* 0x0000000413127825 */ /* 0x100fe200078e0004 */
[----:B------:R1:W3:Y:S01]  /*20c0*/  LDG.E R17, desc[UR6][R20.64] ;  /* 0x0000000614117981 */ /* 0x0002e2000c1e1900 */
[----:B------:R-:W-:Y:S02]  /*20d0*/  IADD3 R13, PT, PT, R7, 0x800, RZ ;  /* 0x00000800070d7810 */ /* 0x000fe40007ffe0ff */
[--C-:B------:R-:W-:Y:S01]  /*20e0*/  IMAD.WIDE.U32 R10, R11, 0x4, R4.reuse ;  /* 0x000000040b0a7825 */ /* 0x100fe200078e0004 */
[----:B------:R-:W-:Y:S01]  /*20f0*/  IADD3 R25, PT, PT, R7, 0xa00, RZ ;  /* 0x00000a0007197810 */ /* 0x000fe20007ffe0ff */
[----:B------:R-:W4:Y:S02]  /*2100*/  LDG.E R18, desc[UR6][R18.64] ;  /* 0x0000000612127981 */ /* 0x000f24000c1e1900 */
[--C-:B------:R-:W-:Y:S01]  /*2110*/  IMAD.WIDE.U32 R12, R13, 0x4, R4.reuse ;  /* 0x000000040d0c7825 */ /* 0x100fe200078e0004 */
[----:B------:R-:W-:Y:S01]  /*2120*/  IADD3 R27, PT, PT, R7, 0xc00, RZ ;  /* 0x00000c00071b7810 */ /* 0x000fe20007ffe0ff */
[----:B------:R-:W5:Y:S02]  /*2130*/  LDG.E R10, desc[UR6][R10.64] ;  /* 0x000000060a0a7981 */ /* 0x000f64000c1e1900 */
[--C-:B0-----:R-:W-:Y:S01]  /*2140*/  IMAD.WIDE.U32 R14, R25, 0x4, R4.reuse ;  /* 0x00000004190e7825 */ /* 0x101fe200078e0004 */
[----:B------:R-:W-:Y:S01]  /*2150*/  IADD3 R25, PT, PT, R7, 0xe00, RZ ;  /* 0x00000e0007197810 */ /* 0x000fe20007ffe0ff */
[----:B------:R-:W5:Y:S02]  /*2160*/  LDG.E R12, desc[UR6][R12.64] ;  /* 0x000000060c0c7981 */ /* 0x000f64000c1e1900 */
[----:B-1----:R-:W-:-:S02]  /*2170*/  IMAD.WIDE.U32 R20, R27, 0x4, R4 ;  /* 0x000000041b147825 */ /* 0x002fc400078e0004 */
[----:B------:R-:W5:Y:S02]  /*2180*/  LDG.E R15, desc[UR6][R14.64] ;  /* 0x000000060e0f7981 */ /* 0x000f64000c1e1900 */
[----:B------:R-:W-:Y:S02]  /*2190*/  IMAD.WIDE.U32 R24, R25, 0x4, R4 ;  /* 0x0000000419187825 */ /* 0x000fe400078e0004 */
        /* <DEDUP_REMOVED lines=11> */
.L_x_419:
[----:B------:R-:W-:Y:S05]  /*2250*/  BSYNC.RECONVERGENT B2 ;  /* 0x0000000000027941 */ /* 0x000fea0003800200 */
.L_x_418:
[----:B------:R-:W-:Y:S05]  /*2260*/  @!P1 BRA `(.L_x_413) ;  /* 0x00000000008c9947 */ /* 0x000fea0003800000 */
[----:B------:R-:W-:Y:S01]  /*2270*/  ISETP.GE.U32.AND P0, PT, R22, 0x4, PT ;  /* 0x000000041600780c */ /* 0x000fe20003f06070 */
[----:B------:R-:W-:Y:S01]  /*2280*/  BSSY.RECONVERGENT B2, `(.L_x_420) ;  /* 0x0000014000027945 */ /* 0x000fe20003800200 */
[----:B------:R-:W-:-:S11]  /*2290*/  LOP3.LUT P1, RZ, R6, 0x3, RZ, 0xc0, !PT ;  /* 0x0000000306ff7812 */ /* 0x000fd6000782c0ff */
[----:B------:R-:W-:Y:S05]  /*22a0*/  @!P0 BRA `(.L_x_421) ;  /* 0x0000000000448947 */ /* 0x000fea0003800000 */
[----:B------:R-:W-:-:S04]  /*22b0*/  IADD3 R11, PT, PT, R16, R9, RZ ;  /* 0x00000009100b7210 */ /* 0x000fc80007ffe0ff */
[C---:B------:R-:W-:Y:S01]  /*22c0*/  IADD3 R9, PT, PT, R11.reuse, 0x200, RZ ;  /* 0x000002000b097810 */ /* 0x040fe20007ffe0ff */
[C---:B------:R-:W-:Y:S01]  /*22d0*/  IMAD.WIDE.U32 R6, R11.reuse, 0x4, R4 ;  /* 0x000000040b067825 */ /* 0x040fe200078e0004 */
[----:B------:R-:W-:-:S03]  /*22e0*/  IADD3 R13, PT, PT, R11, 0x400, RZ ;  /* 0x000004000b0d7810 */ /* 0x000fc60007ffe0ff */
[--C-:B------:R-:W-:Y:S01]  /*22f0*/  IMAD.WIDE.U32 R8, R9, 0x4, R4.reuse ;  /* 0x0000000409087825 */ /* 0x100fe200078e0004 */
[----:B------:R-:W-:Y:S01]  /*2300*/  IADD3 R15, PT, PT, R11, 0x600, RZ ;  /* 0x000006000b0f7810 */ /* 0x000fe20007ffe0ff */
[----:B------:R-:W2:Y:S02]  /*2310*/  LDG.E R6, desc[UR6][R6.64] ;  /* 0x0000000606067981 */ /* 0x000ea4000c1e1900 */
[--C-:B------:R-:W-:Y:S02]  /*2320*/  IMAD.WIDE.U32 R10, R13, 0x4, R4.reuse ;  /* 0x000000040d0a7825 */ /* 0x100fe400078e0004 */
[----:B------:R-:W3:Y:S02]  /*2330*/  LDG.E R8, desc[UR6][R8.64] ;  /* 0x0000000608087981 */ /* 0x000ee4000c1e1900 */
[----:B------:R-:W-:Y:S02]  /*2340*/  IMAD.WIDE.U32 R12, R15, 0x4, R4 ;  /* 0x000000040f0c7825 */ /* 0x000fe400078e0004 */
[----:B------:R-:W4:Y:S04]  /*2350*/  LDG.E R10, desc[UR6][R10.64] ;  /* 0x000000060a0a7981 */ /* 0x000f28000c1e1900 */
[----:B------:R-:W5:Y:S01]  /*2360*/  LDG.E R12, desc[UR6][R12.64] ;  /* 0x000000060c0c7981 */ /* 0x000f62000c1e1900 */
[----:B------:R-:W-:Y:S01]  /*2370*/  IADD3 R16, PT, PT, R16, 0x800, RZ ;  /* 0x0000080010107810 */ /* 0x000fe20007ffe0ff */
[----:B--2---:R-:W-:-:S04]  /*2380*/  FADD R23, R23, R6 ;  /* 0x0000000617177221 */ /* 0x004fc80000000000 */
[----:B---3--:R-:W-:-:S04]  /*2390*/  FADD R23, R23, R8 ;  /* 0x0000000817177221 */ /* 0x008fc80000000000 */
[----:B----4-:R-:W-:-:S04]  /*23a0*/  FADD R23, R23, R10 ;  /* 0x0000000a17177221 */ /* 0x010fc80000000000 */
[----:B-----5:R-:W-:-:S07]  /*23b0*/  FADD R23, R23, R12 ;  /* 0x0000000c17177221 */ /* 0x020fce0000000000 */
.L_x_421:
[----:B------:R-:W-:Y:S05]  /*23c0*/  BSYNC.RECONVERGENT B2 ;  /* 0x0000000000027941 */ /* 0x000fea0003800200 */
.L_x_420:
[----:B------:R-:W-:Y:S05]  /*23d0*/  @!P1 BRA `(.L_x_413) ;  /* 0x0000000000309947 */ /* 0x000fea0003800000 */
[----:B------:R-:W-:Y:S02]  /*23e0*/  LOP3.LUT R2, R2, 0xffff, RZ, 0xc0, !PT ;  /* 0x0000ffff02027812 */ /* 0x000fe400078ec0ff */
[----:B------:R-:W-:Y:S02]  /*23f0*/  IADD3 R9, PT, PT, R16, R0, RZ ;  /* 0x0000000010097210 */ /* 0x000fe40007ffe0ff */
[----:B------:R-:W-:-:S04]  /*2400*/  LEA.HI R2, R2, 0x1, RZ, 0x17 ;  /* 0x0000000102027811 */ /* 0x000fc800078fb8ff */
[----:B------:R-:W-:-:S04]  /*2410*/  LOP3.LUT R2, R2, 0x3, RZ, 0xc0, !PT ;  /* 0x0000000302027812 */ /* 0x000fc800078ec0ff */
[----:B------:R-:W-:-:S07]  /*2420*/  IADD3 R2, PT, PT, -R2, RZ, RZ ;  /* 0x000000ff02027210 */ /* 0x000fce0007ffe1ff */
.L_x_422:
[----:B------:R-:W-:-:S06]  /*2430*/  IMAD.WIDE.U32 R6, R9, 0x4, R4 ;  /* 0x0000000409067825 */ /* 0x000fcc00078e0004 */
[----:B------:R-:W2:Y:S01]  /*2440*/  LDG.E R6, desc[UR6][R6.64] ;  /* 0x0000000606067981 */ /* 0x000ea2000c1e1900 */
[----:B------:R-:W-:Y:S02]  /*2450*/  IADD3 R2, PT, PT, R2, 0x1, RZ ;  /* 0x0000000102027810 */ /* 0x000fe40007ffe0ff */
[----:B------:R-:W-:Y:S02]  /*2460*/  IADD3 R9, PT, PT, R9, 0x200, RZ ;  /* 0x0000020009097810 */ /* 0x000fe40007ffe0ff */
[----:B------:R-:W-:Y:S01]  /*2470*/  ISETP.NE.AND P0, PT, R2, RZ, PT ;  /* 0x000000ff0200720c */ /* 0x000fe20003f05270 */
[----:B--2---:R-:W-:-:S12]  /*2480*/  FADD R23, R6, R23 ;  /* 0x0000001706177221 */ /* 0x004fd80000000000 */
[----:B------:R-:W-:Y:S05]  /*2490*/  @P0 BRA `(.L_x_422) ;  /* 0xfffffffc00e40947 */ /* 0x000fea000383ffff */
.L_x_413:
[----:B------:R-:W-:Y:S05]  /*24a0*/  BSYNC.RECONVERGENT B1 ;  /* 0x0000000000017941 */ /* 0x000fea0003800200 */
.L_x_410:
        /* <DEDUP_REMOVED lines=33> */
[----:B------:R-:W1:Y:S04]  /*26c0*/  LDS.128 R8, [UR4+0x20] ;  /* 0x00002004ff087984 */ /* 0x000e680008000c00 */
[----:B--2---:R-:W2:Y:S04]  /*26d0*/  LDS.128 R4, [UR4+0x30] ;  /* 0x00003004ff047984 */ /* 0x004ea80008000c00 */
        /* <DEDUP_REMOVED lines=16> */
.L_x_409:
[----:B------:R-:W-:Y:S05]  /*27e0*/  BSYNC.RECONVERGENT B0 ;  /* 0x0000000000007941 */ /* 0x000fea0003800200 */
.L_x_393:
[----:B------:R-:W-:Y:S05]  /*27f0*/  @P0 EXIT ;  /* 0x000000000000094d */ /* 0x000fea0003800000 */
[----:B012---:R-:W0:Y:S02]  /*2800*/  LDC.64 R4, c[0x0][0x388] ;  /* 0x0000e200ff047b82 */ /* 0x007e240000000a00 */
[----:B0-----:R-:W-:-:S05]  /*2810*/  IMAD.WIDE.U32 R2, R3, 0x4, R4 ;  /* 0x0000000403027825 */ /* 0x001fca00078e0004 */
[----:B------:R-:W-:Y:S01]  /*2820*/  STG.E desc[UR6][R2.64], R20 ;  /* 0x0000001402007986 */ /* 0x000fe2000c101906 */
[----:B------:R-:W-:Y:S05]  /*2830*/  EXIT ;  /* 0x000000000000794d */ /* 0x000fea0003800000 */
.L_x_423:
        /* <DEDUP_REMOVED lines=12> */
.L_x_614:


//--------------------- .text._ZN3cub18CUB_300001_SM_10006detail6reduce28DeviceReduceSingleTileKernelINS2_10policy_hubIfjN4cuda3std3__44plusIfEEE10Policy1000EN6thrust24THRUST_300001_SM_1000_NS6detail15normal_iteratorINSD_10device_ptrIfEEEEPfjS9_ffNS7_10__identityEEEvT0_T1_T2_T3_T4_T6_ --------------------------
	.section	.text._ZN3cub18CUB_300001_SM_10006detail6reduce28DeviceReduceSingleTileKernelINS2_10policy_hubIfjN4cuda3std3__44plusIfEEE10Policy1000EN6thrust24THRUST_300001_SM_1000_NS6detail15normal_iteratorINSD_10device_ptrIfEEEEPfjS9_ffNS7_10__identityEEEvT0_T1_T2_T3_T4_T6_,"ax",@progbits
	.align	128
        .global         _ZN3cub18CUB_300001_SM_10006detail6reduce28DeviceReduceSingleTileKernelINS2_10policy_hubIfjN4cuda3std3__44plusIfEEE10Policy1000EN6thrust24THRUST_300001_SM_1000_NS6detail15normal_iteratorINSD_10device_ptrIfEEEEPfjS9_ffNS7_10__identityEEEvT0_T1_T2_T3_T4_T6_
        .type           _ZN3cub18CUB_300001_SM_10006detail6reduce28DeviceReduceSingleTileKernelINS2_10policy_hubIfjN4cuda3std3__44plusIfEEE10Policy1000EN6thrust24THRUST_300001_SM_1000_NS6detail15normal_iteratorINSD_10device_ptrIfEEEEPfjS9_ffNS7_10__identityEEEvT0_T1_T2_T3_T4_T6_,@function
        .size           _ZN3cub18CUB_300001_SM_10006detail6reduce28DeviceReduceSingleTileKernelINS2_10policy_hubIfjN4cuda3std3__44plusIfEEE10Policy1000EN6thrust24THRUST_300001_SM_1000_NS6detail15normal_iteratorINSD_10device_ptrIfEEEEPfjS9_ffNS7_10__identityEEEvT0_T1_T2_T3_T4_T6_,(.L_x_615 - _ZN3cub18CUB_300001_SM_10006detail6reduce28DeviceReduceSingleTileKernelINS2_10policy_hubIfjN4cuda3std3__44plusIfEEE10Policy1000EN6thrust24THRUST_300001_SM_1000_NS6detail15normal_iteratorINSD_10device_ptrIfEEEEPfjS9_ffNS7_10__identityEEEvT0_T1_T2_T3_T4_T6_)
        .other          _ZN3cub18CUB_300001_SM_10006detail6reduce28DeviceReduceSingleTileKernelINS2_10policy_hubIfjN4cuda3std3__44plusIfEEE10Policy1000EN6thrust24THRUST_300001_SM_1000_NS6detail15normal_iteratorINSD_10device_ptrIfEEEEPfjS9_ffNS7_10__identityEEEvT0_T1_T2_T3_T4_T6_,@"STO_CUDA_ENTRY STV_DEFAULT"
_ZN3cub18CUB_300001_SM_10006detail6reduce28DeviceReduceSingleTileKernelINS2_10policy_hubIfjN4cuda3std3__44plusIfEEE10Policy1000EN6thrust24THRUST_300001_SM_1000_NS6detail15normal_iteratorINSD_10device_ptrIfEEEEPfjS9_ffNS7_10__identityEEEvT0_T1_T2_T3_T4_T6_:
.text._ZN3cub18CUB_300001_SM_10006detail6reduce28DeviceReduceSingleTileKernelINS2_10policy_hubIfjN4cuda3std3__44plusIfEEE10Policy1000EN6thrust24THRUST_300001_SM_1000_NS6detail15normal_iteratorINSD_10device_ptrIfEEEEPfjS9_ffNS7_10__identityEEEvT0_T1_T2_T3_T4_T6_:
        /* <DEDUP_REMOVED lines=13> */
.L_x_424:
[----:B------:R-:W-:Y:S01]  /*00d0*/  ISETP.GT.U32.AND P0, PT, R4, 0x1fff, PT ;  /* 0x00001fff0400780c */ /* 0x000fe20003f04070 */
[----:B------:R-:W-:-:S12]  /*00e0*/  BSSY.RECONVERGENT B0, `(.L_x_425) ;  /* 0x000022c000007945 */ /* 0x000fd80003800200 */
[----:B------:R-:W-:Y:S05]  /*00f0*/  @P0 BRA `(.L_x_426) ;  /* 0x0000001000000947 */ /* 0x000fea0003800000 */
[----:B------:R-:W0:Y:S01]  /*0100*/  S2R R5, SR_TID.X ;  /* 0x0000000000057919 */ /* 0x000e220000002100 */
[----:B------:R-:W-:Y:S01]  /*0110*/  BSSY.RECONVERGENT B1, `(.L_x_427) ;  /* 0x0000009000017945 */ /* 0x000fe20003800200 */
[----:B------:R-:W-:Y:S01]  /*0120*/  HFMA2 R0, -RZ, RZ, 0, 0 ;  /* 0x00000000ff007431 */ /* 0x000fe200000001ff */
[----:B0-----:R-:W-:Y:S02]  /*0130*/  ISETP.GE.U32.AND P0, PT, R5, R4, PT ;  /* 0x000000040500720c */ /* 0x001fe40003f06070 */
[----:B------:R-:W-:-:S11]  /*0140*/  MOV R7, R5 ;  /* 0x0000000500077202 */ /* 0x000fd60000000f00 */
[----:B------:R-:W-:Y:S05]  /*0150*/  @P0 BRA `(.L_x_428) ;  /* 0x0000000000100947 */ /* 0x000fea0003800000 */
[----:B------:R-:W0:Y:S02]  /*0160*/  LDC.64 R2, c[0x0][0x380] ;  /* 0x0000e000ff027b82 */ /* 0x000e240000000a00 */
[----:B0-----:R-:W-:-:S05]  /*0170*/  IMAD.WIDE.U32 R2, R5, 0x4, R2 ;  /* 0x0000000405027825 */ /* 0x001fca00078e0002 */
[----:B------:R0:W5:Y:S01]  /*0180*/  LDG.E R0, desc[UR6][R2.64] ;  /* 0x0000000602007981 */ /* 0x000162000c1e1900 */
[----:B------:R-:W-:-:S07]  /*0190*/  IADD3 R7, PT, PT, R5, 0x200, RZ ;  /* 0x0000020005077810 */ /* 0x000fce0007ffe0ff */
.L_x_428:
[----:B------:R-:W-:Y:S05]  /*01a0*/  BSYNC.RECONVERGENT B1 ;  /* 0x0000000000017941 */ /* 0x000fea0003800200 */
.L_x_427:
[----:B------:R-:W-:Y:S01]  /*01b0*/  ISETP.GE.U32.AND P0, PT, R7, R4, PT ;  /* 0x000000040700720c */ /* 0x000fe20003f06070 */
[----:B------:R-:W-:-:S12]  /*01c0*/  BSSY.RECONVERGENT B1, `(.L_x_429) ;  /* 0x0000070000017945 */ /* 0x000fd80003800200 */
[----:B------:R-:W-:Y:S05]  /*01d0*/  @P0 BRA `(.L_x_430) ;  /* 0x0000000400b80947 */ /* 0x000fea0003800000 */
[----:B0-----:R-:W-:Y:S01]  /*01e0*/  LOP3.LUT R3, RZ, R7, RZ, 0x33, !PT ;  /* 0x00000007ff037212 */ /* 0x001fe200078e33ff */
[----:B------:R-:W-:Y:S03]  /*01f0*/  BSSY.RECONVERGENT B2, `(.L_x_431) ;  /* 0x0000033000027945 */ /* 0x000fe60003800200 */
[----:B------:R-:W-:-:S04]  /*0200*/  IADD3 R3, PT, PT, R3, R4, RZ ;  /* 0x0000000403037210 */ /* 0x000fc80007ffe0ff */
        /* <DEDUP_REMOVED lines=9> */
[----:B------:R-:W-:-:S04]  /*02a0*/  IADD3 R2, P0, PT, R2, 0x4000, RZ ;  /* 0x0000400002027810 */ /* 0x000fc80007f1e0ff */
[----:B------:R-:W-:-:S09]  /*02b0*/  IADD3.X R3, PT, PT, RZ, R3, RZ, P0, !PT ;  /* 0x00000003ff037210 */ /* 0x000fd200007fe4ff */
.L_x_433:
        /* <DEDUP_REMOVED lines=19> */
[----:B0-----:R-:W-:-:S04]  /*03f0*/  IADD3 R2, P2, PT, R2, 0x8000, RZ ;  /* 0x0000800002027810 */ /* 0x001fc80007f5e0ff */
[----:B------:R-:W-:Y:S01]  /*0400*/  IADD3.X R3, PT, PT, RZ, R3, RZ, P2, !PT ;  /* 0x00000003ff037210 */ /* 0x000fe200017fe4ff */
        /* <DEDUP_REMOVED lines=17> */
.L_x_432:
[----:B------:R-:W-:Y:S05]  /*0520*/  BSYNC.RECONVERGENT B2 ;  /* 0x0000000000027941 */ /* 0x000fea0003800200 */
.L_x_431:
[----:B------:R-:W-:Y:S05]  /*0530*/  @!P1 BRA `(.L_x_430) ;  /* 0x0000000000e09947 */ /* 0x000fea0003800000 */
[----:B------:R-:W-:Y:S01]  /*0540*/  ISETP.GE.U32.AND P0, PT, R22, 0x8, PT ;  /* 0x000000081600780c */ /* 0x000fe20003f06070 */
[----:B------:R-:W-:Y:S01]  /*0550*/  BSSY.RECONVERGENT B2, `(.L_x_434) ;  /* 0x0000017000027945 */ /* 0x000fe20003800200 */
[----:B------:R-:W-:-:S04]  /*0560*/  LOP3.LUT R10, R6, 0x7, RZ, 0xc0, !PT ;  /* 0x00000007060a7812 */ /* 0x000fc800078ec0ff */
[----:B------:R-:W-:-:S07]  /*0570*/  ISETP.NE.AND P1, PT, R10, RZ, PT ;  /* 0x000000ff0a00720c */ /* 0x000fce0003f25270 */
[----:B------:R-:W-:Y:S06]  /*0580*/  @!P0 BRA `(.L_x_435) ;  /* 0x00000000004c8947 */ /* 0x000fec0003800000 */
[----:B------:R-:W0:Y:S02]  /*0590*/  LDC.64 R2, c[0x0][0x380] ;  /* 0x0000e000ff027b82 */ /* 0x000e240000000a00 */
[----:B0-----:R-:W-:-:S05]  /*05a0*/  IMAD.WIDE.U32 R2, R7, 0x4, R2 ;  /* 0x0000000407027825 */ /* 0x001fca00078e0002 */
        /* <DEDUP_REMOVED lines=17> */
.L_x_435:
[----:B------:R-:W-:Y:S05]  /*06c0*/  BSYNC.RECONVERGENT B2 ;  /* 0x0000000000027941 */ /* 0x000fea0003800200 */
.L_x_434:
        /* <DEDUP_REMOVED lines=17> */
.L_x_437:
[----:B------:R-:W-:Y:S05]  /*07e0*/  BSYNC.RECONVERGENT B2 ;  /* 0x0000000000027941 */ /* 0x000fea0003800200 */
.L_x_436:
[----:B------:R-:W-:Y:S05]  /*07f0*/  @!P1 BRA `(.L_x_430) ;  /* 0x0000000000309947 */ /* 0x000fea0003800000 */
[----:B------:R-:W0:Y:S01]  /*0800*/  LDC.64 R2, c[0x0][0x380] ;  /* 0x0000e000ff027b82 */ /* 0x000e220000000a00 */
[----:B------:R-:W-:Y:S01]  /*0810*/  IADD3 R6, PT, PT, -R6, RZ, RZ ;  /* 0x000000ff06067210 */ /* 0x000fe20007ffe1ff */
[----:B0-----:R-:W-:-:S05]  /*0820*/  IMAD.WIDE.U32 R2, R7, 0x4, R2 ;  /* 0x0000000407027825 */ /* 0x001fca00078e0002 */
[----:B------:R-:W-:-:S07]  /*0830*/  MOV R7, R3 ;  /* 0x0000000300077202 */ /* 0x000fce0000000f00 */
.L_x_438:
[----:B------:R-:W-:-:S06]  /*0840*/  MOV R3, R7 ;  /* 0x0000000700037202 */ /* 0x000fcc0000000f00 */
[----:B------:R0:W2:Y:S01]  /*0850*/  LDG.E R3, desc[UR6][R2.64] ;  /* 0x0000000602037981 */ /* 0x0000a2000c1e1900 */
[----:B------:R-:W-:-:S04]  /*0860*/  IADD3 R6, PT, PT, R6, 0x1, RZ ;  /* 0x0000000106067810 */ /* 0x000fc80007ffe0ff */
[----:B------:R-:W-:Y:S02]  /*0870*/  ISETP.NE.AND P0, PT, R6, RZ, PT ;  /* 0x000000ff0600720c */ /* 0x000fe40003f05270 */
[----:B0-----:R-:W-:-:S04]  /*0880*/  IADD3 R2, P1, PT, R2, 0x800, RZ ;  /* 0x0000080002027810 */ /* 0x001fc80007f3e0ff */
[----:B------:R-:W-:Y:S01]  /*0890*/  IADD3.X R7, PT, PT, RZ, R7, RZ, P1, !PT ;  /* 0x00000007ff077210 */ /* 0x000fe20000ffe4ff */
[----:B--2--5:R-:W-:-:S06]  /*08a0*/  FADD R0, R3, R0 ;  /* 0x0000000003007221 */ /* 0x024fcc0000000000 */
[----:B------:R-:W-:Y:S05]  /*08b0*/  @P0 BRA `(.L_x_438) ;  /* 0xfffffffc00e00947 */ /* 0x000fea000383ffff */
.L_x_430:
[----:B------:R-:W-:Y:S05]  /*08c0*/  BSYNC.RECONVERGENT B1 ;  /* 0x0000000000017941 */ /* 0x000fea0003800200 */
.L_x_429:
[----:B------:R-:W-:Y:S02]  /*08d0*/  ISETP.GE.U32.AND P0, PT, R4, 0x200, PT ;  /* 0x000002000400780c */ /* 0x000fe40003f06070 */
        /* <DEDUP_REMOVED lines=36> */
[----:B------:R-:W3:Y:S04]  /*0b20*/  LDS.128 R8, [UR4+0x30] ;  /* 0x00003004ff087984 */ /* 0x000ee80008000c00 */
[----:B------:R-:W4:Y:S01]  /*0b30*/  LDS.128 R16, [UR4+0x40] ;  /* 0x00004004ff107984 */ /* 0x000f220008000c00 */
[----:B0-----:R-:W-:-:S04]  /*0b40*/  FADD R5, R0, R5 ;  /* 0x0000000500057221 */ /* 0x001fc80000000000 */
        /* <DEDUP_REMOVED lines=9> */
[----:B------:R-:W-:-:S04]  /*0be0*/  FADD R11, R10, R11 ;  /* 0x0000000b0a0b7221 */ /* 0x000fc80000000000 */
[----:B----4-:R-:W-:-:S04]  /*0bf0*/  FADD R16, R11, R16 ;  /* 0x000000100b107221 */ /* 0x010fc80000000000 */
[----:B------:R-:W-:-:S04]  /*0c00*/  FADD R17, R16, R17 ;  /* 0x0000001110117221 */ /* 0x000fc80000000000 */
[----:B------:R-:W-:-:S04]  /*0c10*/  FADD R18, R17, R18 ;  /* 0x0000001211127221 */ /* 0x000fc80000000000 */
[----:B------:R-:W-:Y:S01]  /*0c20*/  FADD R0, R18, R19 ;  /* 0x0000001312007221 */ /* 0x000fe20000000000 */
[----:B------:R-:W-:Y:S06]  /*0c30*/  BRA `(.L_x_440) ;  /* 0x0000001400d87947 */ /* 0x000fec0003800000 */
.L_x_439:
[----:B------:R-:W1:Y:S01]  /*0c40*/  S2R R6, SR_LANEID ;  /* 0x0000000000067919 */ /* 0x000e620000000000 */
[----:B------:R-:W-:-:S04]  /*0c50*/  LOP3.LUT R0, R5, 0x3e0, RZ, 0xc0, !PT ;  /* 0x000003e005007812 */ /* 0x000fc800078ec0ff */
[----:B0-----:R-:W-:Y:S02]  /*0c60*/  IADD3 R3, PT, PT, R0, 0x20, RZ ;  /* 0x0000002000037810 */ /* 0x001fe40007ffe0ff */
[----:B------:R-:W-:Y:S02]  /*0c70*/  LOP3.LUT R7, RZ, R0, RZ, 0x33, !PT ;  /* 0x00000000ff077212 */ /* 0x000fe400078e33ff */
[-C--:B------:R-:W-:Y:S02]  /*0c80*/  ISETP.GT.U32.AND P0, PT, R3, R4.reuse, PT ;  /* 0x000000040300720c */ /* 0x080fe40003f04070 */
        /* <DEDUP_REMOVED lines=40> */
[----:B------:R-:W0:Y:S04]  /*0f10*/  LDS.128 R20, [UR4+0x10] ;  /* 0x00001004ff147984 */ /* 0x000e280008000c00 */
        /* <DEDUP_REMOVED lines=30> */
.L_x_426:
[----:B------:R-:W0:Y:S01]  /*1100*/  S2R R0, SR_TID.X ;  /* 0x0000000000007919 */ /* 0x000e220000002100 */
[----:B------:R-:W1:Y:S02]  /*1110*/  LDCU.64 UR4, c[0x0][0x380] ;  /* 0x00007000ff0477ac */ /* 0x000e640008000a00 */
[----:B-1----:R-:W-:Y:S02]  /*1120*/  MOV R12, UR4 ;  /* 0x00000004000c7c02 */ /* 0x002fe40008000f00 */
[----:B------:R-:W-:-:S03]  /*1130*/  MOV R13, UR5 ;  /* 0x00000005000d7c02 */ /* 0x000fc60008000f00 */
        /* <DEDUP_REMOVED lines=17> */
[----:B------:R-:W-:Y:S01]  /*1250*/  UMOV UR4, 0x2000 ;  /* 0x0000200000047882 */ /* 0x000fe20000000000 */
[----:B--2---:R-:W-:Y:S01]  /*1260*/  FADD R20, R20, R21 ;  /* 0x0000001514147221 */ /* 0x004fe20000000000 */
[----:B------:R-:W-:-:S04]  /*1270*/  IADD3 R21, PT, PT, R4, -0x2000, RZ ;  /* 0xffffe00004157810 */ /* 0x000fc80007ffe0ff */
[----:B------:R-:W-:Y:S01]  /*1280*/  ISETP.GE.U32.AND P0, PT, R21, 0x2000, PT ;  /* 0x000020001500780c */ /* 0x000fe20003f06070 */
[----:B---3--:R-:W-:Y:S01]  /*1290*/  FADD R6, R6, R7 ;  /* 0x0000000706067221 */ /* 0x008fe20000000000 */
[----:B----4-:R-:W-:-:S04]  /*12a0*/  FADD R9, R8, R9 ;  /* 0x0000000908097221 */ /* 0x010fc80000000000 */
[----:B------:R-:W-:Y:S01]  /*12b0*/  FADD R6, R6, R9 ;  /* 0x0000000906067221 */ /* 0x000fe20000000000 */
[----:B-----5:R-:W-:Y:S01]  /*12c0*/  FADD R10, R10, R11 ;  /* 0x0000000b0a0a7221 */ /* 0x020fe20000000000 */
[----:B------:R-:W-:-:S04]  /*12d0*/  FADD R15, R14, R15 ;  /* 0x0000000f0e0f7221 */ /* 0x000fc80000000000 */
[----:B------:R-:W-:Y:S01]  /*12e0*/  FADD R15, R10, R15 ;  /* 0x0000000f0a0f7221 */ /* 0x000fe20000000000 */
[----:B------:R-:W-:Y:S01]  /*12f0*/  FADD R16, R16, R17 ;  /* 0x0000001110107221 */ /* 0x000fe20000000000 */
[----:B------:R-:W-:-:S04]  /*1300*/  FADD R19, R18, R19 ;  /* 0x0000001312137221 */ /* 0x000fc80000000000 */
[----:B------:R-:W-:Y:S01]  /*1310*/  FADD R16, R16, R19 ;  /* 0x0000001310107221 */ /* 0x000fe20000000000 */
[----:B------:R-:W-:-:S04]  /*1320*/  FADD R5, R5, R22 ;  /* 0x0000001605057221 */ /* 0x000fc80000000000 */
[----:B------:R-:W-:Y:S01]  /*1330*/  FADD R5, R20, R5 ;  /* 0x0000000514057221 */ /* 0x000fe20000000000 */
[----:B------:R-:W-:-:S03]  /*1340*/  FADD R6, R6, R15 ;  /* 0x0000000f06067221 */ /* 0x000fc60000000000 */
[----:B------:R-:W-:-:S04]  /*1350*/  FADD R5, R16, R5 ;  /* 0x0000000510057221 */ /* 0x000fc80000000000 */
[----:B------:R-:W-:Y:S01]  /*1360*/  FADD R5, R6, R5 ;  /* 0x0000000506057221 */ /* 0x000fe20000000000 */
[----:B------:R-:W-:Y:S06]  /*1370*/  @!P0 BRA `(.L_x_441) ;  /* 0x0000000000ac8947 */ /* 0x000fec0003800000 */
[----:B------:R-:W0:Y:S01]  /*1380*/  LDC R4, c[0x0][0x390] ;  /* 0x0000e400ff047b82 */ /* 0x000e220000000800 */
[----:B------:R-:W-:-:S07]  /*1390*/  UMOV UR4, 0x2000 ;  /* 0x0000200000047882 */ /* 0x000fce0000000000 */
[----:B------:R-:W1:Y:S02]  /*13a0*/  LDC.64 R12, c[0x0][0x380] ;  /* 0x0000e000ff0c7b82 */ /* 0x000e640000000a00 */
.L_x_443:
[----:B------:R-:W-:-:S05]  /*13b0*/  IADD3 R3, PT, PT, R0, UR4, RZ ;  /* 0x0000000400037c10 */ /* 0x000fca000fffe0ff */
        /* <DEDUP_REMOVED lines=17> */
[----:B0-----:R-:W-:-:S04]  /*14d0*/  IADD3 R2, PT, PT, R4, -UR4, RZ ;  /* 0x8000000404027c10 */ /* 0x001fc8000fffe0ff */
        /* <DEDUP_REMOVED lines=18> */
[----:B------:R-:W-:-:S06]  /*1600*/  UIADD3 UR4, UPT, UPT, UR4, 0x2000, URZ ;  /* 0x0000200004047890 */ /* 0x000fcc000fffe0ff */
[----:B------:R-:W-:-:S13]  /*1610*/  ISETP.LT.U32.AND P0, PT, R21, UR4, PT ;  /* 0x0000000415007c0c */ /* 0x000fda000bf01070 */
[----:B------:R-:W-:Y:S05]  /*1620*/  @!P0 BRA `(.L_x_443) ;  /* 0xfffffffc00608947 */ /* 0x000fea000383ffff */
.L_x_441:
[----:B------:R-:W-:Y:S01]  /*1630*/  IADD3 R3, PT, PT, R4, -UR4, RZ ;  /* 0x8000000404037c10 */ /* 0x000fe2000fffe0ff */
[----:B------:R-:W-:Y:S03]  /*1640*/  BSSY.RECONVERGENT B1, `(.L_x_442) ;  /* 0x00000a3000017945 */ /* 0x000fe60003800200 */
[----:B------:R-:W-:-:S04]  /*1650*/  ISETP.GE.AND P0, PT, R0, R3, PT ;  /* 0x000000030000720c */ /* 0x000fc80003f06270 */
[----:B------:R-:W-:-:S13]  /*1660*/  ISETP.LE.U32.OR P0, PT, R4, UR4, P0 ;  /* 0x0000000404007c0c */ /* 0x000fda0008703470 */
[----:B------:R-:W-:Y:S05]  /*1670*/  @P0 BRA `(.L_x_444) ;  /* 0x00000008007c0947 */ /* 0x000fea0003800000 */
[-C--:B------:R-:W-:Y:S01]  /*1680*/  LOP3.LUT R3, RZ, R0.reuse, RZ, 0x33, !PT ;  /* 0x00000000ff037212 */ /* 0x080fe200078e33ff */
[----:B------:R-:W-:Y:S01]  /*1690*/  BSSY.RECONVERGENT B2, `(.L_x_445) ;  /* 0x0000052000027945 */ /* 0x000fe20003800200 */
[----:B------:R-:W-:Y:S02]  /*16a0*/  MOV R6, R0 ;  /* 0x0000000000067202 */ /* 0x000fe40000000f00 */
[----:B------:R-:W-:-:S04]  /*16b0*/  IADD3 R3, PT, PT, R4, -UR4, R3 ;  /* 0x8000000404037c10 */ /* 0x000fc8000fffe003 */
[C---:B------:R-:W-:Y:S02]  /*16c0*/  ISETP.GE.U32.AND P0, PT, R3.reuse, 0x1e00, PT ;  /* 0x00001e000300780c */ /* 0x040fe40003f06070 */
[----:B------:R-:W-:-:S04]  /*16d0*/  LEA.HI R3, R3, 0x1, RZ, 0x17 ;  /* 0x0000000103037811 */ /* 0x000fc800078fb8ff */
[----:B------:R-:W-:-:S07]  /*16e0*/  LOP3.LUT R4, R3, 0xf, RZ, 0xc0, !PT ;  /* 0x0000000f03047812 */ /* 0x000fce00078ec0ff */
[----:B------:R-:W-:Y:S05]  /*16f0*/  @!P0 BRA `(.L_x_446) ;  /* 0x00000004002c8947 */ /* 0x000fea0003800000 */
[----:B------:R-:W-:Y:S01]  /*1700*/  LOP3.LUT R7, R3, 0xfffff0, RZ, 0xc0, !PT ;  /* 0x00fffff003077812 */ /* 0x000fe200078ec0ff */
[----:B------:R-:W-:Y:S01]  /*1710*/  BSSY.RECONVERGENT B3, `(.L_x_447) ;  /* 0x0000048000037945 */ /* 0x000fe20003800200 */
[C---:B------:R-:W-:Y:S02]  /*1720*/  LOP3.LUT R6, R0.reuse, 0x1000, RZ, 0xfc, !PT ;  /* 0x0000100000067812 */ /* 0x040fe400078efcff */
[----:B------:R-:W-:Y:S02]  /*1730*/  IADD3 R2, PT, PT, R0, UR4, RZ ;  /* 0x0000000400027c10 */ /* 0x000fe4000fffe0ff */
[----:B------:R-:W-:-:S07]  /*1740*/  IADD3 R7, PT, PT, -R7, RZ, RZ ;  /* 0x000000ff07077210 */ /* 0x000fce0007ffe1ff */
.L_x_448:
[C---:B------:R-:W-:Y:S01]  /*1750*/  IADD3 R19, PT, PT, R2.reuse, 0x200, RZ ;  /* 0x0000020002137810 */ /* 0x040fe20007ffe0ff */
[C---:B------:R-:W-:Y:S01]  /*1760*/  IMAD.WIDE.U32 R14, R2.reuse, 0x4, R12 ;  /* 0x00000004020e7825 */ /* 0x040fe200078e000c */
[----:B------:R-:W-:-:S03]  /*1770*/  IADD3 R11, PT, PT, R2, 0x400, RZ ;  /* 0x00000400020b7810 */ /* 0x000fc60007ffe0ff */
[--C-:B------:R-:W-:Y:S01]  /*1780*/  IMAD.WIDE.U32 R18, R19, 0x4, R12.reuse ;  /* 0x0000000413127825 */ /* 0x100fe200078e000c */
[----:B------:R0:W2:Y:S01]  /*1790*/  LDG.E R8, desc[UR6][R14.64] ;  /* 0x000000060e087981 */ /* 0x0000a2000c1e1900 */
[C---:B------:R-:W-:Y:S02]  /*17a0*/  IADD3 R21, PT, PT, R2.reuse, 0x600, RZ ;  /* 0x0000060002157810 */ /* 0x040fe40007ffe0ff */
[--C-:B------:R-:W-:Y:S01]  /*17b0*/  IMAD.WIDE.U32 R10, R11, 0x4, R12.reuse ;  /* 0x000000040b0a7825 */ /* 0x100fe200078e000c */
[----:B------:R1:W3:Y:S01]  /*17c0*/  LDG.E R9, desc[UR6][R18.64] ;  /* 0x0000000612097981 */ /* 0x0002e2000c1e1900 */
[C---:B------:R-:W-:Y:S02]  /*17d0*/  IADD3 R17, PT, PT, R2.reuse, 0x800, RZ ;  /* 0x0000080002117810 */ /* 0x040fe40007ffe0ff */
[--C-:B------:R-:W-:Y:S02]  /*17e0*/  IMAD.WIDE.U32 R20, R21, 0x4, R12.reuse ;  /* 0x0000000415147825 */ /* 0x100fe400078e000c */
[----:B------:R4:W5:Y:S01]  /*17f0*/  LDG.E R10, desc[UR6][R10.64] ;  /* 0x000000060a0a7981 */ /* 0x000962000c1e1900 */
[----:B------:R-:W-:Y:S01]  /*1800*/  IADD3 R29, PT, PT, R2, 0xa00, RZ ;  /* 0x00000a00021d7810 */ /* 0x000fe20007ffe0ff */
[----:B------:R-:W-:-:S02]  /*1810*/  IMAD.WIDE.U32 R16, R17, 0x4, R12 ;  /* 0x0000000411107825 */ /* 0x000fc400078e000c */
[----:B------:R4:W5:Y:S01]  /*1820*/  LDG.E R27, desc[UR6][R20.64] ;  /* 0x00000006141b7981 */ /* 0x000962000c1e1900 */
[C---:B------:R-:W-:Y:S01]  /*1830*/  IADD3 R23, PT, PT, R2.reuse, 0xc00, RZ ;  /* 0x00000c0002177810 */ /* 0x040fe20007ffe0ff */
[--C-:B------:R-:W-:Y:S02]  /*1840*/  IMAD.WIDE.U32 R28, R29, 0x4, R12.reuse ;  /* 0x000000041d1c7825 */ /* 0x100fe400078e000c */
[----:B------:R-:W5:Y:S01]  /*1850*/  LDG.E R26, desc[UR6][R16.64] ;  /* 0x00000006101a7981 */ /* 0x000f62000c1e1900 */
[C---:B------:R-:W-:Y:S01]  /*1860*/  IADD3 R22, PT, PT, R2.reuse, 0xe00, RZ ;  /* 0x00000e0002167810 */ /* 0x040fe20007ffe0ff */
[--C-:B0-----:R-:W-:Y:S02]  /*1870*/  IMAD.WIDE.U32 R14, R23, 0x4, R12.reuse ;  /* 0x00000004170e7825 */ /* 0x101fe400078e000c */
[----:B------:R0:W5:Y:S01]  /*1880*/  LDG.E R25, desc[UR6][R28.64] ;  /* 0x000000061c197981 */ /* 0x000162000c1e1900 */
[----:B------:R-:W-:Y:S01]  /*1890*/  IADD3 R23, PT, PT, R2, 0x1000, RZ ;  /* 0x0000100002177810 */ /* 0x000fe20007ffe0ff */
[----:B-1----:R-:W-:-:S02]  /*18a0*/  IMAD.WIDE.U32 R18, R22, 0x4, R12 ;  /* 0x0000000416127825 */ /* 0x002fc400078e000c */
[----:B------:R1:W5:Y:S01]  /*18b0*/  LDG.E R24, desc[UR6][R14.64] ;  /* 0x000000060e187981 */ /* 0x000362000c1e1900 */
[C---:B----4-:R-:W-:Y:S01]  /*18c0*/  IADD3 R11, PT, PT, R2.reuse, 0x1200, RZ ;  /* 0x00001200020b7810 */ /* 0x050fe20007ffe0ff */
[--C-:B------:R-:W-:Y:S02]  /*18d0*/  IMAD.WIDE.U32 R20, R23, 0x4, R12.reuse ;  /* 0x0000000417147825 */ /* 0x100fe400078e000c */
[----:B------:R4:W5:Y:S01]  /*18e0*/  LDG.E R23, desc[UR6][R18.64] ;  /* 0x0000000612177981 */ /* 0x000962000c1e1900 */
[C---:B0-----:R-:W-:Y:S01]  /*18f0*/  IADD3 R29, PT, PT, R2.reuse, 0x1400, RZ ;  /* 0x00001400021d7810 */ /* 0x041fe20007ffe0ff */
[--C-:B------:R-:W-:Y:S02]  /*1900*/  IMAD.WIDE.U32 R16, R11, 0x4, R12.reuse ;  /* 0x000000040b107825 */ /* 0x100fe400078e000c */
[----:B------:R-:W5:Y:S01]  /*1910*/  LDG.E R22, desc[UR6][R20.64] ;  /* 0x0000000614167981 */ /* 0x000f62000c1e1900 */
[----:B-1----:R-:W-:Y:S01]  /*1920*/  IADD3 R15, PT, PT, R2, 0x1600, RZ ;  /* 0x00001600020f7810 */ /* 0x002fe20007ffe0ff */
[----:B------:R-:W-:-:S02]  /*1930*/  IMAD.WIDE.U32 R28, R29, 0x4, R12 ;  /* 0x000000041d1c7825 */ /* 0x000fc400078e000c */
[----:B------:R0:W5:Y:S01]  /*1940*/  LDG.E R11, desc[UR6][R16.64] ;  /* 0x00000006100b7981 */ /* 0x000162000c1e1900 */
[C---:B----4-:R-:W-:Y:S01]  /*1950*/  IADD3 R19, PT, PT, R2.reuse, 0x1800, RZ ;  /* 0x0000180002137810 */ /* 0x050fe20007ffe0ff */
[--C-:B------:R-:W-:Y:S02]  /*1960*/  IMAD.WIDE.U32 R14, R15, 0x4, R12.reuse ;  /* 0x000000040f0e7825 */ /* 0x100fe400078e000c */
[----:B------:R-:W4:Y:S02]  /*1970*/  LDG.E R28, desc[UR6][R28.64] ;  /* 0x000000061c1c7981 */ /* 0x000f24000c1e1900 */
[----:B------:R-:W-:Y:S01]  /*1980*/  IMAD.WIDE.U32 R18, R19, 0x4, R12 ;  /* 0x0000000413127825 */ /* 0x000fe200078e000c */
[C---:B0-----:R-:W-:Y:S02]  /*1990*/  IADD3 R17, PT, PT, R2.reuse, 0x1a00, RZ ;  /* 0x00001a0002117810 */ /* 0x041fe40007ffe0ff */
[----:B------:R-:W-:-:S03]  /*19a0*/  IADD3 R21, PT, PT, R2, 0x1c00, RZ ;  /* 0x00001c0002157810 */ /* 0x000fc60007ffe0ff */
[----:B------:R-:W4:Y:S04]  /*19b0*/  LDG.E R18, desc[UR6][R18.64] ;  /* 0x0000000612127981 */ /* 0x000f28000c1e1900 */
[----:B------:R0:W4:Y:S01]  /*19c0*/  LDG.E R29, desc[UR6][R14.64] ;  /* 0x000000060e1d7981 */ /* 0x000122000c1e1900 */
[----:B------:R-:W-:Y:S01]  /*19d0*/  IADD3 R20, PT, PT, R2, 0x1e00, RZ ;  /* 0x00001e0002147810 */ /* 0x000fe20007ffe0ff */
[----:B0-----:R-:W-:-:S04]  /*19e0*/  IMAD.WIDE.U32 R14, R17, 0x4, R12 ;  /* 0x00000004110e7825 */ /* 0x001fc800078e000c */
[--C-:B------:R-:W-:Y:S02]  /*19f0*/  IMAD.WIDE.U32 R16, R21, 0x4, R12.reuse ;  /* 0x0000000415107825 */ /* 0x100fe400078e000c */
[----:B------:R-:W4:Y:S02]  /*1a00*/  LDG.E R14, desc[UR6][R14.64] ;  /* 0x000000060e0e7981 */ /* 0x000f24000c1e1900 */
[----:B------:R-:W-:Y:S02]  /*1a10*/  IMAD.WIDE.U32 R20, R20, 0x4, R12 ;  /* 0x0000000414147825 */ /* 0x000fe400078e000c */
[----:B------:R-:W4:Y:S04]  /*1a20*/  LDG.E R16, desc[UR6][R16.64] ;  /* 0x0000000610107981 */ /* 0x000f28000c1e1900 */
[----:B------:R-:W4:Y:S01]  /*1a30*/  LDG.E R20, desc[UR6][R20.64] ;  /* 0x0000000614147981 */ /* 0x000f22000c1e1900 */
[----:B------:R-:W-:-:S04]  /*1a40*/  IADD3 R7, PT, PT, R7, 0x10, RZ ;  /* 0x0000001007077810 */ /* 0x000fc80007ffe0ff */
[----:B------:R-:W-:Y:S02]  /*1a50*/  ISETP.NE.AND P0, PT, R7, RZ, PT ;  /* 0x000000ff0700720c */ /* 0x000fe40003f05270 */
[----:B------:R-:W-:Y:S02]  /*1a60*/  IADD3 R6, PT, PT, R6, 0x2000, RZ ;  /* 0x0000200006067810 */ /* 0x000fe40007ffe0ff */
[----:B------:R-:W-:Y:S01]  /*1a70*/  IADD3 R2, PT, PT, R2, 0x2000, RZ ;  /* 0x0000200002027810 */ /* 0x000fe20007ffe0ff */
[----:B--2---:R-:W-:-:S04]  /*1a80*/  FADD R8, R8, R5 ;  /* 0x0000000508087221 */ /* 0x004fc80000000000 */
[----:B---3--:R-:W-:-:S04]  /*1a90*/  FADD R9, R8, R9 ;  /* 0x0000000908097221 */ /* 0x008fc80000000000 */
        /* <DEDUP_REMOVED lines=8> */
[----:B----4-:R-:W-:-:S04]  /*1b20*/  FADD R28, R11, R28 ;  /* 0x0000001c0b1c7221 */ /* 0x010fc80000000000 */
[----:B------:R-:W-:-:S04]  /*1b30*/  FADD R29, R28, R29 ;  /* 0x0000001d1c1d7221 */ /* 0x000fc80000000000 */
[----:B------:R-:W-:-:S04]  /*1b40*/  FADD R29, R29, R18 ;  /* 0x000000121d1d7221 */ /* 0x000fc80000000000 */
[----:B------:R-:W-:-:S04]  /*1b50*/  FADD R29, R29, R14 ;  /* 0x0000000e1d1d7221 */ /* 0x000fc80000000000 */
[----:B------:R-:W-:-:S04]  /*1b60*/  FADD R29, R29, R16 ;  /* 0x000000101d1d7221 */ /* 0x000fc80000000000 */
[----:B------:R-:W-:Y:S01]  /*1b70*/  FADD R5, R29, R20 ;  /* 0x000000141d057221 */ /* 0x000fe20000000000 */
[----:B------:R-:W-:Y:S06]  /*1b80*/  @P0 BRA `(.L_x_448) ;  /* 0xfffffff800f00947 */ /* 0x000fec000383ffff */
[----:B------:R-:W-:Y:S05]  /*1b90*/  BSYNC.RECONVERGENT B3 ;  /* 0x0000000000037941 */ /* 0x000fea0003800200 */
.L_x_447:
[----:B------:R-:W-:-:S07]  /*1ba0*/  IADD3 R6, PT, PT, R6, -0x1000, RZ ;  /* 0xfffff00006067810 */ /* 0x000fce0007ffe0ff */
.L_x_446:
[----:B------:R-:W-:Y:S05]  /*1bb0*/  BSYNC.RECONVERGENT B2 ;  /* 0x0000000000027941 */ /* 0x000fea0003800200 */
.L_x_445:
[----:B------:R-:W-:-:S13]  /*1bc0*/  ISETP.NE.AND P0, PT, R4, RZ, PT ;  /* 0x000000ff0400720c */ /* 0x000fda0003f05270 */
[----:B------:R-:W-:Y:S05]  /*1bd0*/  @!P0 BRA `(.L_x_444) ;  /* 0x0000000400248947 */ /* 0x000fea0003800000 */
[----:B------:R-:W-:Y:S01]  /*1be0*/  ISETP.GE.U32.AND P0, PT, R4, 0x8, PT ;  /* 0x000000080400780c */ /* 0x000fe20003f06070 */
[----:B------:R-:W-:Y:S01]  /*1bf0*/  BSSY.RECONVERGENT B2, `(.L_x_449) ;  /* 0x0000025000027945 */ /* 0x000fe20003800200 */
[----:B------:R-:W-:-:S04]  /*1c00*/  LOP3.LUT R22, R3, 0x7, RZ, 0xc0, !PT ;  /* 0x0000000703167812 */ /* 0x000fc800078ec0ff */
[----:B------:R-:W-:-:S07]  /*1c10*/  ISETP.NE.AND P1, PT, R22, RZ, PT ;  /* 0x000000ff1600720c */ /* 0x000fce0003f25270 */
[----:B------:R-:W-:Y:S06]  /*1c20*/  @!P0 BRA `(.L_x_450) ;  /* 0x0000000000848947 */ /* 0x000fec0003800000 */
[----:B------:R-:W-:-:S04]  /*1c30*/  IADD3 R7, PT, PT, R6, UR4, RZ ;  /* 0x0000000406077c10 */ /* 0x000fc8000fffe0ff */
        /* <DEDUP_REMOVED lines=32> */
.L_x_450:
[----:B------:R-:W-:Y:S05]  /*1e40*/  BSYNC.RECONVERGENT B2 ;  /* 0x0000000000027941 */ /* 0x000fea0003800200 */
.L_x_449:
        /* <DEDUP_REMOVED lines=23> */
.L_x_452:
[----:B------:R-:W-:Y:S05]  /*1fc0*/  BSYNC.RECONVERGENT B2 ;  /* 0x0000000000027941 */ /* 0x000fea0003800200 */
.L_x_451:
[----:B------:R-:W-:Y:S05]  /*1fd0*/  @!P1 BRA `(.L_x_444) ;  /* 0x0000000000249947 */ /* 0x000fea0003800000 */
[----:B------:R-:W-:Y:S02]  /*1fe0*/  IADD3 R7, PT, PT, R6, UR4, RZ ;  /* 0x0000000406077c10 */ /* 0x000fe4000fffe0ff */
[----:B------:R-:W-:-:S07]  /*1ff0*/  IADD3 R4, PT, PT, -R4, RZ, RZ ;  /* 0x000000ff04047210 */ /* 0x000fce0007ffe1ff */
.L_x_453:
[----:B------:R-:W-:-:S06]  /*2000*/  IMAD.WIDE.U32 R2, R7, 0x4, R12 ;  /* 0x0000000407027825 */ /* 0x000fcc00078e000c */
[----:B------:R-:W2:Y:S01]  /*2010*/  LDG.E R2, desc[UR6][R2.64] ;  /* 0x0000000602027981 */ /* 0x000ea2000c1e1900 */
[----:B------:R-:W-:Y:S02]  /*2020*/  IADD3 R4, PT, PT, R4, 0x1, RZ ;  /* 0x0000000104047810 */ /* 0x000fe40007ffe0ff */
[----:B------:R-:W-:Y:S02]  /*2030*/  IADD3 R7, PT, PT, R7, 0x200, RZ ;  /* 0x0000020007077810 */ /* 0x000fe40007ffe0ff */
[----:B------:R-:W-:Y:S01]  /*2040*/  ISETP.NE.AND P0, PT, R4, RZ, PT ;  /* 0x000000ff0400720c */ /* 0x000fe20003f05270 */
[----:B--2---:R-:W-:-:S12]  /*2050*/  FADD R5, R2, R5 ;  /* 0x0000000502057221 */ /* 0x004fd80000000000 */
[----:B------:R-:W-:Y:S05]  /*2060*/  @P0 BRA `(.L_x_453) ;  /* 0xfffffffc00e40947 */ /* 0x000fea000383ffff */
.L_x_444:
[----:B------:R-:W-:Y:S05]  /*2070*/  BSYNC.RECONVERGENT B1 ;  /* 0x0000000000017941 */ /* 0x000fea0003800200 */
.L_x_442:
        /* <DEDUP_REMOVED lines=33> */
[----:B------:R-:W3:Y:S04]  /*2290*/  LDS.128 R8, [UR4+0x30] ;  /* 0x00003004ff087984 */ /* 0x000ee80008000c00 */
[----:B------:R-:W4:Y:S01]  /*22a0*/  LDS.128 R16, [UR4+0x40] ;  /* 0x00004004ff107984 */ /* 0x000f220008000c00 */
[----:B0-----:R-:W-:-:S04]  /*22b0*/  FADD R5, R0, R5 ;  /* 0x0000000500057221 */ /* 0x001fc80000000000 */
        /* <DEDUP_REMOVED lines=13> */
[----:B------:R-:W-:-:S07]  /*2390*/  FADD R0, R18, R19 ;  /* 0x0000001312007221 */ /* 0x000fce0000000000 */
.L_x_440:
[----:B------:R-:W-:Y:S05]  /*23a0*/  BSYNC.RECONVERGENT B0 ;  /* 0x0000000000007941 */ /* 0x000fea0003800200 */
.L_x_425:
[----:B------:R-:W-:Y:S05]  /*23b0*/  @P0 EXIT ;  /* 0x000000000000094d */ /* 0x000fea0003800000 */
[----:B012---:R-:W0:Y:S01]  /*23c0*/  LDC.64 R2, c[0x0][0x388] ;  /* 0x0000e200ff027b82 */ /* 0x007e220000000a00 */
[----:B------:R-:W1:Y:S02]  /*23d0*/  LDCU UR4, c[0x0][0x398] ;  /* 0x00007300ff0477ac */ /* 0x000e640008000800 */
[----:B-1----:R-:W-:-:S05]  /*23e0*/  FADD R5, R0, UR4 ;  /* 0x0000000400057e21 */ /* 0x002fca0008000000 */
[----:B0-----:R-:W-:Y:S01]  /*23f0*/  STG.E desc[UR6][R2.64], R5 ;  /* 0x0000000502007986 */ /* 0x001fe2000c101906 */
[----:B------:R-:W-:Y:S05]  /*2400*/  EXIT ;  /* 0x000000000000794d */ /* 0x000fea0003800000 */
.L_x_454:
        /* <DEDUP_REMOVED lines=15> */
.L_x_615:


//--------------------- .text._ZN3cub18CUB_300001_SM_10006detail9transform16transform_kernelINS2_10policy_hubILb0EN4cuda3std3__45tupleIJN6thrust24THRUST_300001_SM_1000_NS6detail15normal_iteratorINSA_10device_ptrIfEEEESF_EEEE10policy1000ElNS7_4plusIfEESF_JPfSL_EEEvT0_iT1_T2_DpNS2_10kernel_argIT3_EE --------------------------
	.section	.text._ZN3cub18CUB_300001_SM_10006detail9transform16transform_kernelINS2_10policy_hubILb0EN4cuda3std3__45tupleIJN6thrust24THRUST_300001_SM_1000_NS6detail15normal_iteratorINSA_10device_ptrIfEEEESF_EEEE10policy1000ElNS7_4plusIfEESF_JPfSL_EEEvT0_iT1_T2_DpNS2_10kernel_argIT3_EE,"ax",@progbits
	.align	128
        .global         _ZN3cub18CUB_300001_SM_10006detail9transform16transform_kernelINS2_10policy_hubILb0EN4cuda3std3__45tupleIJN6thrust24THRUST_300001_SM_1000_NS6detail15normal_iteratorINSA_10device_ptrIfEEEESF_EEEE10policy1000ElNS7_4plusIfEESF_JPfSL_EEEvT0_iT1_T2_DpNS2_10kernel_argIT3_EE
        .type           _ZN3cub18CUB_300001_SM_10006detail9transform16transform_kernelINS2_10policy_hubILb0EN4cuda3std3__45tupleIJN6thrust24THRUST_300001_SM_1000_NS6detail15normal_iteratorINSA_10device_ptrIfEEEESF_EEEE10policy1000ElNS7_4plusIfEESF_JPfSL_EEEvT0_iT1_T2_DpNS2_10kernel_argIT3_EE,@function
        .size           _ZN3cub18CUB_300001_SM_10006detail9transform16transform_kernelINS2_10policy_hubILb0EN4cuda3std3__45tupleIJN6thrust24THRUST_300001_SM_1000_NS6detail15normal_iteratorINSA_10device_ptrIfEEEESF_EEEE10policy1000ElNS7_4plusIfEESF_JPfSL_EEEvT0_iT1_T2_DpNS2_10kernel_argIT3_EE,(.L_x_602 - _ZN3cub18CUB_300001_SM_10006detail9transform16transform_kernelINS2_10policy_hubILb0EN4cuda3std3__45tupleIJN6thrust24THRUST_300001_SM_1000_NS6detail15normal_iteratorINSA_10device_ptrIfEEEESF_EEEE10policy1000ElNS7_4plusIfEESF_JPfSL_EEEvT0_iT1_T2_DpNS2_10kernel_argIT3_EE)
        .other          _ZN3cub18CUB_300001_SM_10006detail9transform16transform_kernelINS2_10policy_hubILb0EN4cuda3std3__45tupleIJN6thrust24THRUST_300001_SM_1000_NS6detail15normal_iteratorINSA_10device_ptrIfEEEESF_EEEE10policy1000ElNS7_4plusIfEESF_JPfSL_EEEvT0_iT1_T2_DpNS2_10kernel_argIT3_EE,@"STO_CUDA_ENTRY STV_DEFAULT"
_ZN3cub18CUB_300001_SM_10006detail9transform16transform_kernelINS2_10policy_hubILb0EN4cuda3std3__45tupleIJN6thrust24THRUST_300001_SM_1000_NS6detail15normal_iteratorINSA_10device_ptrIfEEEESF_EEEE10policy1000ElNS7_4plusIfEESF_JPfSL_EEEvT0_iT1_T2_DpNS2_10kernel_argIT3_EE:
.text._ZN3cub18CUB_300001_SM_10006detail9transform16transform_kernelINS2_10policy_hubILb0EN4cuda3std3__45tupleIJN6thrust24THRUST_300001_SM_1000_NS6detail15normal_iteratorINSA_10device_ptrIfEEEESF_EEEE10policy1000ElNS7_4plusIfEESF_JPfSL_EEEvT0_iT1_T2_DpNS2_10kernel_argIT3_EE:
[----:B------:R-:W-:Y:S01]  /*0000*/  LDC R1, c[0x0][0x37c] ;  /* 0x0000df00ff017b82 */ /* 0x000fe20000000800 */
[----:B------:R-:W1:Y:S07]  /*0010*/  LDCU UR24, c[0x0][0x388] ;  /* 0x00007100ff1877ac */ /* 0x000e6e0008000800 */
[----:B------:R-:W2:Y:S01]  /*0020*/  S2UR UR5, SR_CTAID.X ;  /* 0x00000000000579c3 */ /* 0x000ea20000002500 */
[----:B------:R-:W3:Y:S01]  /*0030*/  LDCU UR7, c[0x0][0x370] ;  /* 0x00006e00ff0777ac */ /* 0x000ee20008000800 */
[----:B------:R-:W4:Y:S06]  /*0040*/  LDCU.64 UR22, c[0x0][0x358] ;  /* 0x00006b00ff1677ac */ /* 0x000f2c0008000a00 */
[----:B------:R-:W5:Y:S01]  /*0050*/  LDC.64 R2, c[0x0][0x380] ;  /* 0x0000e000ff027b82 */ /* 0x000f620000000a00 */
[----:B-1----:R-:W-:-:S04]  /*0060*/  USHF.L.U32 UR19, UR24, 0x7, URZ ;  /* 0x0000000718137899 */ /* 0x002fc800080006ff */
[----:B------:R-:W-:Y:S02]  /*0070*/  USHF.R.S32.HI UR8, URZ, 0x1f, UR19 ;  /* 0x0000001fff087899 */ /* 0x000fe40008011413 */
[----:B--2---:R-:W-:Y:S02]  /*0080*/  UIMAD.WIDE.U32 UR20, UR19, UR5, URZ ;  /* 0x00000005131472a5 */ /* 0x004fe4000f8e00ff */
[----:B------:R-:W-:Y:S02]  /*0090*/  UIMAD UR6, UR8, UR5, URZ ;  /* 0x00000005080672a4 */ /* 0x000fe4000f8e02ff */
[----:B------:R-:W-:Y:S02]  /*00a0*/  UIADD3 UR4, UPT, UPT, UR5, 0x2, URZ ;  /* 0x0000000205047890 */ /* 0x000fe4000fffe0ff */
[----:B------:R-:W-:Y:S02]  /*00b0*/  UIADD3 UR6, UPT, UPT, UR21, UR6, URZ ;  /* 0x0000000615067290 */ /* 0x000fe4000fffe0ff */
[----:B---3--:R-:W-:Y:S01]  /*00c0*/  UISETP.GE.U32.AND UP0, UPT, UR4, UR7, UPT ;  /* 0x000000070400728c */ /* 0x008fe2000bf06070 */
[----:B-----5:R-:W-:-:S03]  /*00d0*/  IADD3 R0, P0, PT, R2, -UR20, RZ ;  /* 0x8000001402007c10 */ /* 0x020fc6000ff1e0ff */
[----:B------:R-:W-:Y:S01]  /*00e0*/  UISETP.EQ.OR UP0, UPT, UR5, URZ, UP0 ;  /* 0x000000ff0500728c */ /* 0x000fe20008702670 */
[----:B------:R-:W-:Y:S02]  /*00f0*/  IADD3.X R2, PT, PT, R3, ~UR6, RZ, P0, !PT ;  /* 0x8000000603027c10 */ /* 0x000fe400087fe4ff */
[----:B------:R-:W-:-:S04]  /*0100*/  ISETP.LT.U32.AND P0, PT, R0, UR19, PT ;  /* 0x0000001300007c0c */ /* 0x000fc8000bf01070 */
[----:B------:R-:W-:-:S04]  /*0110*/  ISETP.LT.AND.EX P0, PT, R2, UR8, PT, P0 ;  /* 0x0000000802007c0c */ /* 0x000fc8000bf01300 */
[----:B------:R-:W-:Y:S01]  /*0120*/  SEL R0, R0, UR19, P0 ;  /* 0x0000001300007c07 */ /* 0x000fe20008000000 */
[----:B----4-:R-:W-:Y:S08]  /*0130*/  BRA.U UP0, `(.L_x_455) ;  /* 0x0000000100e47547 */ /* 0x010ff0000b800000 */
[----:B------:R-:W1:Y:S01]  /*0140*/  S2R R2, SR_TID.X ;  /* 0x0000000000027919 */ /* 0x000e620000002100 */
[----:B------:R-:W-:Y:S01]  /*0150*/  ELECT P0, URZ, PT ;  /* 0x0000000000ff782f */ /* 0x000fe20003800000 */
[----:B------:R-:W-:Y:S03]  /*0160*/  BSSY.RECONVERGENT B0, `(.L_x_456) ;  /* 0x000002e000007945 */ /* 0x000fe60003800200 */
[----:B-1----:R-:W-:-:S13]  /*0170*/  ISETP.GT.U32.OR P0, PT, R2, 0x1f, !P0 ;  /* 0x0000001f0200780c */ /* 0x002fda0004704470 */
[----:B------:R-:W-:Y:S05]  /*0180*/  @P0 BRA `(.L_x_457) ;  /* 0x0000000000ac0947 */ /* 0x000fea0003800000 */
[----:B------:R-:W1:Y:S01]  /*0190*/  S2UR UR18, SR_CgaCtaId ;  /* 0x00000000001279c3 */ /* 0x000e620000008800 */
[----:B------:R-:W2:Y:S01]  /*01a0*/  LDCU UR15, c[0x0][0x3a0] ;  /* 0x00007400ff0f77ac */ /* 0x000ea20008000800 */
[----:B------:R-:W3:Y:S01]  /*01b0*/  LDCU UR17, c[0x0][0x3b0] ;  /* 0x00007600ff1177ac */ /* 0x000ee20008000800 */
[----:B------:R-:W-:Y:S01]  /*01c0*/  ULEA UR14, UR24, 0xf, 0x9 ;  /* 0x0000000f180e7891 */ /* 0x000fe2000f8e48ff */
[----:B------:R-:W-:Y:S01]  /*01d0*/  UMOV UR7, 0x400 ;  /* 0x0000040000077882 */ /* 0x000fe20000000000 */
[----:B------:R-:W-:Y:S01]  /*01e0*/  UMOV UR10, 0x1 ;  /* 0x00000001000a7882 */ /* 0x000fe20000000000 */
[----:B------:R-:W4:Y:S01]  /*01f0*/  LDCU.64 UR4, c[0x0][0x398] ;  /* 0x00007300ff0477ac */ /* 0x000f220008000a00 */
[----:B------:R-:W-:-:S04]  /*0200*/  UIADD3 UR10, UPT, UPT, -UR10, 0x100000, URZ ;  /* 0x001000000a0a7890 */ /* 0x000fc8000fffe1ff */
[----:B------:R-:W-:Y:S02]  /*0210*/  USHF.L.U32 UR11, UR10, 0xb, URZ ;  /* 0x0000000b0a0b7899 */ /* 0x000fe400080006ff */
[----:B------:R-:W-:Y:S02]  /*0220*/  USHF.L.U32 UR10, UR10, 0x1, URZ ;  /* 0x000000010a0a7899 */ /* 0x000fe400080006ff */
[----:B--2---:R-:W-:Y:S01]  /*0230*/  UIADD3 UR15, UPT, UPT, UR14, UR15, URZ ;  /* 0x0000000f0e0f7290 */ /* 0x004fe2000fffe0ff */
[----:B------:R-:W2:Y:S01]  /*0240*/  LDCU.64 UR12, c[0x0][0x3a8] ;  /* 0x00007500ff0c77ac */ /* 0x000ea20008000a00 */
[----:B---3--:R-:W-:Y:S02]  /*0250*/  UIADD3 UR14, UPT, UPT, UR14, UR17, URZ ;  /* 0x000000110e0e7290 */ /* 0x008fe4000fffe0ff */
[----:B-1----:R-:W-:Y:S02]  /*0260*/  ULEA UR17, UR18, UR7, 0x18 ;  /* 0x0000000712117291 */ /* 0x002fe4000f8ec0ff */
[----:B------:R-:W-:-:S02]  /*0270*/  UIADD3 UR16, UPT, UPT, UR7, 0x80, URZ ;  /* 0x0000008007107890 */ /* 0x000fc4000fffe0ff */
[----:B------:R-:W-:Y:S02]  /*0280*/  USHF.L.U64.HI UR9, UR20, 0x2, UR6 ;  /* 0x0000000214097899 */ /* 0x000fe40008010206 */
[----:B------:R-:W-:Y:S02]  /*0290*/  USHF.L.U32 UR8, UR20, 0x2, URZ ;  /* 0x0000000214087899 */ /* 0x000fe400080006ff */
[----:B------:R-:W-:Y:S02]  /*02a0*/  ULOP3.LUT UR15, UR15, 0xfffffff0, URZ, 0xc0, !UPT ;  /* 0xfffffff00f0f7892 */ /* 0x000fe4000f8ec0ff */
[----:B------:R-:W-:Y:S01]  /*02b0*/  ULOP3.LUT UR14, UR14, 0xfffffff0, URZ, 0xc0, !UPT ;  /* 0xfffffff00e0e7892 */ /* 0x000fe2000f8ec0ff */
[----:B------:R-:W1:Y:S02]  /*02c0*/  FENCE.VIEW.ASYNC.S ;  /* 0x00000000000073c6 */ /* 0x000e640000000000 */
[----:B-1----:R1:W3:Y:S02]  /*02d0*/  SYNCS.EXCH.64 URZ, [UR17], UR10 ;  /* 0x0000000a11ff75b2 */ /* 0x0022e40008000100 */
[----:B------:R-:W-:Y:S01]  /*02e0*/  @!PT LDS RZ, [RZ] ;  /* 0x00000000fffff984 */ /* 0x000fe20000000800 */
[----:B------:R-:W-:Y:S01]  /*02f0*/  @!PT LDS RZ, [RZ] ;  /* 0x00000000fffff984 */ /* 0x000fe20000000800 */
[----:B------:R-:W-:Y:S01]  /*0300*/  @!PT LDS RZ, [RZ] ;  /* 0x00000000fffff984 */ /* 0x000fe20000000800 */
[----:B------:R-:W-:Y:S01]  /*0310*/  @!PT LDS RZ, [RZ] ;  /* 0x00000000fffff984 */ /* 0x000fe20000000800 */
[----:B---3--:R3:W-:Y:S06]  /*0320*/  MEMBAR.ALL.CTA ;  /* 0x0000000000007992 */ /* 0x0087ec0000008000 */
[----:B---3--:R-:W3:Y:S01]  /*0330*/  FENCE.VIEW.ASYNC.S ;  /* 0x00000000000073c6 */ /* 0x008ee20000000000 */
[----:B------:R-:W-:-:S02]  /*0340*/  ULEA UR16, UR18, UR16, 0x18 ;  /* 0x0000001012107291 */ /* 0x000fc4000f8ec0ff */
[----:B----4-:R-:W-:Y:S02]  /*0350*/  UIADD3.64 UR4, UPT, UPT, UR8, UR4, URZ ;  /* 0x0000000408047297 */ /* 0x010fe4000fffe0ff */
[----:B------:R-:W-:Y:S02]  /*0360*/  USHF.R.U32.HI UR7, URZ, 0x4, UR15 ;  /* 0x00000004ff077899 */ /* 0x000fe4000801160f */
[----:B--2---:R-:W-:Y:S02]  /*0370*/  UIADD3.64 UR8, UPT, UPT, UR8, UR12, URZ ;  /* 0x0000000c08087297 */ /* 0x004fe4000fffe0ff */
[----:B------:R-:W-:Y:S02]  /*0380*/  UIADD3 UR15, UPT, UPT, UR15, UR14, URZ ;  /* 0x0000000e0f0f7290 */ /* 0x000fe4000fffe0ff */
[----:B------:R-:W-:Y:S02]  /*0390*/  ULEA UR12, UR24, UR16, 0x9 ;  /* 0x00000010180c7291 */ /* 0x000fe4000f8e48ff */
[----:B------:R-:W-:-:S02]  /*03a0*/  USHF.R.U32.HI UR14, URZ, 0x4, UR14 ;  /* 0x00000004ff0e7899 */ /* 0x000fc4000801160e */
[----:B------:R-:W-:Y:S01]  /*03b0*/  UPRMT UR7, UR7, 0x5410, URZ ;  /* 0x0000541007077896 */ /* 0x000fe200080000ff */
[----:B------:R-:W-:Y:S01]  /*03c0*/  IMAD.U32 R2, RZ, RZ, UR15 ;  /* 0x0000000fff027e24 */ /* 0x000fe2000f8e00ff */
[----:B------:R-:W-:Y:S02]  /*03d0*/  UIADD3 UR12, UPT, UPT, UR12, 0x80, URZ ;  /* 0x000000800c0c7890 */ /* 0x000fe4000fffe0ff */
[----:B------:R-:W-:Y:S01]  /*03e0*/  UPRMT UR14, UR14, 0x5410, URZ ;  /* 0x000054100e0e7896 */ /* 0x000fe200080000ff */
[----:B------:R-:W-:-:S04]  /*03f0*/  UMOV UR13, UR17 ;  /* 0x00000011000d7c82 */ /* 0x000fc80008000000 */
[----:B---3--:R1:W-:Y:S04]  /*0400*/  UBLKCP.S.G [UR16], [UR4], UR7 ;  /* 0x00000010040073ba */ /* 0x0083e80008000207 */
[----:B------:R1:W-:Y:S01]  /*0410*/  UBLKCP.S.G [UR12], [UR8], UR14 ;  /* 0x0000000c080073ba */ /* 0x0003e2000800020e */
[----:B------:R1:W-:Y:S01]  /*0420*/  SYNCS.ARRIVE.TRANS64 RZ, [UR17], R2 ;  /* 0x00000002ffff79a7 */ /* 0x0003e20008000011 */
[----:B------:R-:W-:Y:S01]  /*0430*/  NOP ;  /* 0x0000000000007918 */ /* 0x000fe20000000000 */
.L_x_457:
[----:B-1----:R-:W-:Y:S05]  /*0440*/  BSYNC.RECONVERGENT B0 ;  /* 0x0000000000007941 */ /* 0x002fea0003800200 */
.L_x_456:
[----:B------:R-:W1:Y:S08]  /*0450*/  S2UR UR5, SR_CgaCtaId ;  /* 0x00000000000579c3 */ /* 0x000e700000008800 */
[----:B------:R-:W-:Y:S01]  /*0460*/  BAR.SYNC.DEFER_BLOCKING 0x0 ;  /* 0x0000000000007b1d */ /* 0x000fe20000010000 */
[----:B------:R-:W-:-:S05]  /*0470*/  SHF.L.U32 R2, RZ, 0x1f, RZ ;  /* 0x0000001fff027819 */ /* 0x000fca00000006ff */
[----:B------:R-:W-:Y:S02]  /*0480*/  UMOV UR4, 0x400 ;  /* 0x0000040000047882 */ /* 0x000fe40000000000 */
[----:B-1----:R-:W-:-:S12]  /*0490*/  ULEA UR4, UR5, UR4, 0x18 ;  /* 0x0000000405047291 */ /* 0x002fd8000f8ec0ff */
.L_x_458:
[----:B------:R-:W1:Y:S02]  /*04a0*/  SYNCS.PHASECHK.TRANS64.TRYWAIT P0, [UR4], R2 ;  /* 0x00000002ff0075a7 */ /* 0x000e640008001104 */
[----:B-1----:R-:W-:Y:S05]  /*04b0*/  @!P0 BRA `(.L_x_458) ;  /* 0xfffffffc00f88947 */ /* 0x002fea000383ffff */
[----:B------:R-:W-:Y:S05]  /*04c0*/  BRA `(.L_x_459) ;  /* 0x0000001400407947 */ /* 0x000fea0003800000 */
.L_x_455:
[----:B------:R-:W1:Y:S01]  /*04d0*/  S2R R3, SR_TID.Y ;  /* 0x0000000000037919 */ /* 0x000e620000002200 */
[----:B------:R-:W2:Y:S01]  /*04e0*/  LDCU UR9, c[0x0][0x360] ;  /* 0x00006c00ff0977ac */ /* 0x000ea20008000800 */
[----:B------:R-:W-:Y:S01]  /*04f0*/  IMAD.SHL.U32 R4, R0, 0x4, RZ ;  /* 0x0000000400047824 */ /* 0x000fe200078e00ff */
[----:B------:R-:W-:Y:S01]  /*0500*/  BSSY.RECONVERGENT B0, `(.L_x_460) ;  /* 0x00000aa000007945 */ /* 0x000fe20003800200 */
[----:B------:R-:W1:Y:S01]  /*0510*/  S2R R6, SR_TID.Z ;  /* 0x0000000000067919 */ /* 0x000e620000002300 */
[----:B------:R-:W2:Y:S01]  /*0520*/  LDCU UR10, c[0x0][0x364] ;  /* 0x00006c80ff0a77ac */ /* 0x000ea20008000800 */
[----:B------:R-:W3:Y:S01]  /*0530*/  LDC R2, c[0x0][0x368] ;  /* 0x0000da00ff027b82 */ /* 0x000ee20000000800 */
[----:B------:R-:W-:Y:S01]  /*0540*/  SHF.R.S32.HI R5, RZ, 0x1f, R4 ;  /* 0x0000001fff057819 */ /* 0x000fe20000011404 */
[----:B------:R-:W4:Y:S03]  /*0550*/  S2R R8, SR_TID.X ;  /* 0x0000000000087919 */ /* 0x000f260000002100 */
[----:B------:R-:W-:-:S02]  /*0560*/  SHF.R.U64 R4, R4, 0x2, R5 ;  /* 0x0000000204047819 */ /* 0x000fc40000001205 */
[----:B------:R-:W-:Y:S01]  /*0570*/  SHF.R.U32.HI R5, RZ, 0x2, R5 ;  /* 0x00000002ff057819 */ /* 0x000fe20000011605 */
[----:B--2---:R-:W-:Y:S02]  /*0580*/  UIMAD UR4, UR9, UR10, URZ ;  /* 0x0000000a090472a4 */ /* 0x004fe4000f8e02ff */
[----:B-1----:R-:W-:Y:S02]  /*0590*/  IMAD R3, R6, UR10, R3 ;  /* 0x0000000a06037c24 */ /* 0x002fe4000f8e0203 */
[----:B------:R-:W-:Y:S02]  /*05a0*/  IMAD.MOV.U32 R6, RZ, RZ, RZ ;  /* 0x000000ffff067224 */ /* 0x000fe400078e00ff */
[----:B----4-:R-:W-:Y:S02]  /*05b0*/  IMAD R3, R3, UR9, R8 ;  /* 0x0000000903037c24 */ /* 0x010fe4000f8e0208 */
[----:B---3--:R-:W-:Y:S01]  /*05c0*/  IMAD R8, R2, UR4, RZ ;  /* 0x0000000402087c24 */ /* 0x008fe2000f8e02ff */
[----:B------:R-:W-:-:S02]  /*05d0*/  UMOV UR4, URZ ;  /* 0x000000ff00047c82 */ /* 0x000fc40008000000 */
[----:B------:R-:W-:-:S04]  /*05e0*/  ISETP.GT.U32.AND P0, PT, R4, R3, PT ;  /* 0x000000030400720c */ /* 0x000fc80003f04070 */
[----:B------:R-:W-:-:S13]  /*05f0*/  ISETP.GT.U32.AND.EX P0, PT, R5, RZ, PT, P0 ;  /* 0x000000ff0500720c */ /* 0x000fda0003f04100 */
[----:B------:R-:W-:Y:S05]  /*0600*/  @!P0 BRA `(.L_x_461) ;  /* 0x0000000800648947 */ /* 0x000fea0003800000 */
[----:B------:R-:W-:Y:S01]  /*0610*/  IMAD.IADD R9, R8, 0x1, R3 ;  /* 0x0000000108097824 */ /* 0x000fe200078e0203 */
[----:B------:R-:W-:Y:S01]  /*0620*/  BSSY.RECONVERGENT B1, `(.L_x_462) ;  /* 0x0000024000017945 */ /* 0x000fe20003800200 */
[----:B------:R-:W-:-:S03]  /*0630*/  IMAD.MOV.U32 R12, RZ, RZ, -0x1 ;  /* 0xffffffffff0c7424 */ /* 0x000fc600078e00ff */
[CC--:B------:R-:W-:Y:S02]  /*0640*/  ISETP.GT.U32.AND P1, PT, R4.reuse, R9.reuse, PT ;  /* 0x000000090400720c */ /* 0x0c0fe40003f24070 */
[CC--:B------:R-:W-:Y:S02]  /*0650*/  ISETP.GT.U32.AND P0, PT, R4.reuse, R9.reuse, PT ;  /* 0x000000090400720c */ /* 0x0c0fe40003f04070 */
[C---:B------:R-:W-:Y:S02]  /*0660*/  ISETP.GT.U32.AND.EX P1, PT, R5.reuse, RZ, PT, P1 ;  /* 0x000000ff0500720c */ /* 0x040fe40003f24110 */
[----:B------:R-:W-:Y:S02]  /*0670*/  ISETP.GT.U32.AND.EX P0, PT, R5, RZ, PT, P0 ;  /* 0x000000ff0500720c */ /* 0x000fe40003f04100 */
[----:B------:R-:W-:Y:S02]  /*0680*/  SEL R10, R4, R9, P1 ;  /* 0x00000009040a7207 */ /* 0x000fe40000800000 */
[----:B------:R-:W-:-:S02]  /*0690*/  SEL R7, RZ, 0x1, !P0 ;  /* 0x00000001ff077807 */ /* 0x000fc40004000000 */
[----:B------:R-:W-:Y:S02]  /*06a0*/  SEL R11, R5, RZ, P1 ;  /* 0x000000ff050b7207 */ /* 0x000fe40000800000 */
[----:B------:R-:W-:-:S04]  /*06b0*/  IADD3 R14, P0, P1, R10, -R7, -R9 ;  /* 0x800000070a0e7210 */ /* 0x000fc8000791e809 */
[----:B------:R-:W-:-:S04]  /*06c0*/  IADD3.X R15, PT, PT, R11, -0x1, R12, P0, P1 ;  /* 0xffffffff0b0f7810 */ /* 0x000fc800007e240c */
[----:B------:R-:W-:-:S13]  /*06d0*/  ISETP.NE.U32.AND P0, PT, R15, RZ, PT ;  /* 0x000000ff0f00720c */ /* 0x000fda0003f05070 */
[----:B------:R-:W-:Y:S05]  /*06e0*/  @P0 BRA `(.L_x_463) ;  /* 0x0000000000500947 */ /* 0x000fea0003800000 */
[----:B------:R-:W1:Y:S01]  /*06f0*/  I2F.U32.RP R9, R8 ;  /* 0x0000000800097306 */ /* 0x000e620000209000 */
[----:B------:R-:W-:Y:S01]  /*0700*/  IMAD.MOV R13, RZ, RZ, -R8 ;  /* 0x000000ffff0d7224 */ /* 0x000fe200078e0a08 */
[----:B------:R-:W-:-:S06]  /*0710*/  ISETP.NE.U32.AND P2, PT, R8, RZ, PT ;  /* 0x000000ff0800720c */ /* 0x000fcc0003f45070 */
[----:B-1----:R-:W1:Y:S02]  /*0720*/  MUFU.RCP R9, R9 ;  /* 0x0000000900097308 */ /* 0x002e640000001000 */
[----:B-1----:R-:W-:-:S06]  /*0730*/  VIADD R10, R9, 0xffffffe ;  /* 0x0ffffffe090a7836 */ /* 0x002fcc0000000000 */
[----:B------:R1:W2:Y:S02]  /*0740*/  F2I.FTZ.U32.TRUNC.NTZ R11, R10 ;  /* 0x0000000a000b7305 */ /* 0x0002a4000021f000 */
[----:B-1----:R-:W-:Y:S02]  /*0750*/  IMAD.MOV.U32 R10, RZ, RZ, RZ ;  /* 0x000000ffff0a7224 */ /* 0x002fe400078e00ff */
[----:B--2---:R-:W-:-:S04]  /*0760*/  IMAD R13, R13, R11, RZ ;  /* 0x0000000b0d0d7224 */ /* 0x004fc800078e02ff */
[----:B------:R-:W-:-:S06]  /*0770*/  IMAD.HI.U32 R11, R11, R13, R10 ;  /* 0x0000000d0b0b7227 */ /* 0x000fcc00078e000a */
[----:B------:R-:W-:-:S04]  /*0780*/  IMAD.HI.U32 R10, R11, R14, RZ ;  /* 0x0000000e0b0a7227 */ /* 0x000fc800078e00ff */
[----:B------:R-:W-:-:S04]  /*0790*/  IMAD.MOV R11, RZ, RZ, -R10 ;  /* 0x000000ffff0b7224 */ /* 0x000fc800078e0a0a */
[----:B------:R-:W-:-:S05]  /*07a0*/  IMAD R11, R8, R11, R14 ;  /* 0x0000000b080b7224 */ /* 0x000fca00078e020e */
[----:B------:R-:W-:-:S13]  /*07b0*/  ISETP.GE.U32.AND P0, PT, R11, R8, PT ;  /* 0x000000080b00720c */ /* 0x000fda0003f06070 */
[----:B------:R-:W-:Y:S02]  /*07c0*/  @P0 IMAD.IADD R11, R11, 0x1, -R8 ;  /* 0x000000010b0b0824 */ /* 0x000fe400078e0a08 */
[----:B------:R-:W-:-:S03]  /*07d0*/  @P0 VIADD R10, R10, 0x1 ;  /* 0x000000010a0a0836 */ /* 0x000fc60000000000 */
[----:B------:R-:W-:Y:S01]  /*07e0*/  ISETP.GE.U32.AND P1, PT, R11, R8, PT ;  /* 0x000000080b00720c */ /* 0x000fe20003f26070 */
[----:B------:R-:W-:-:S12]  /*07f0*/  IMAD.MOV.U32 R11, RZ, RZ, RZ ;  /* 0x000000ffff0b7224 */ /* 0x000fd800078e00ff */
[----:B------:R-:W-:Y:S02]  /*0800*/  @P1 IADD3 R10, PT, PT, R10, 0x1, RZ ;  /* 0x000000010a0a1810 */ /* 0x000fe40007ffe0ff */
[----:B------:R-:W-:Y:S01]  /*0810*/  @!P2 LOP3.LUT R10, RZ, R8, RZ, 0x33, !PT ;  /* 0x00000008ff0aa212 */ /* 0x000fe200078e33ff */
[----:B------:R-:W-:Y:S06]  /*0820*/  BRA `(.L_x_464) ;  /* 0x00000000000c7947 */ /* 0x000fec0003800000 */
.L_x_463:
[----:B------:R-:W-:Y:S01]  /*0830*/  IMAD.MOV.U32 R9, RZ, RZ, R14 ;  /* 0x000000ffff097224 */ /* 0x000fe200078e000e */
[----:B------:R-:W-:-:S07]  /*0840*/  MOV R14, 0x860 ;  /* 0x00000860000e7802 */ /* 0x000fce0000000f00 */
[----:B------:R-:W-:Y:S05]  /*0850*/  CALL.REL.NOINC `($__internal_0_$__cuda_sm20_div_u64) ;  /* 0x0000001400707944 */ /* 0x000fea0003c00000 */
.L_x_464:
[----:B------:R-:W-:Y:S05]  /*0860*/  BSYNC.RECONVERGENT B1 ;  /* 0x0000000000017941 */ /* 0x000fea0003800200 */
.L_x_462:
[----:B------:R-:W-:Y:S01]  /*0870*/  IADD3 R9, P0, PT, R10, R7, RZ ;  /* 0x000000070a097210 */ /* 0x000fe20007f1e0ff */
[----:B------:R-:W1:Y:S01]  /*0880*/  LDC R13, c[0x0][0x3a0] ;  /* 0x0000e800ff0d7b82 */ /* 0x000e620000000800 */
[----:B------:R-:W-:Y:S01]  /*0890*/  BSSY.RECONVERGENT B1, `(.L_x_465) ;  /* 0x0000033000017945 */ /* 0x000fe20003800200 */
[----:B------:R-:W-:Y:S01]  /*08a0*/  IMAD.MOV.U32 R29, RZ, RZ, R3 ;  /* 0x000000ffff1d7224 */ /* 0x000fe200078e0003 */
[C---:B------:R-:W-:Y:S01]  /*08b0*/  LOP3.LUT R7, R9.reuse, 0x3, RZ, 0xc0, !PT ;  /* 0x0000000309077812 */ /* 0x040fe200078ec0ff */
[----:B------:R-:W-:Y:S01]  /*08c0*/  IMAD.X R10, RZ, RZ, R11, P0 ;  /* 0x000000ffff0a7224 */ /* 0x000fe200000e060b */
[----:B------:R-:W-:Y:S02]  /*08d0*/  ISETP.GE.U32.AND P0, PT, R9, 0x3, PT ;  /* 0x000000030900780c */ /* 0x000fe40003f06070 */
[----:B------:R-:W-:Y:S02]  /*08e0*/  ISETP.NE.U32.AND P1, PT, R7, 0x3, PT ;  /* 0x000000030700780c */ /* 0x000fe40003f25070 */
[----:B------:R-:W-:Y:S01]  /*08f0*/  ISETP.GE.U32.AND.EX P0, PT, R10, RZ, PT, P0 ;  /* 0x000000ff0a00720c */ /* 0x000fe20003f06100 */
[----:B------:R-:W-:Y:S01]  /*0900*/  IMAD.MOV.U32 R10, RZ, RZ, R6 ;  /* 0x000000ffff0a7224 */ /* 0x000fe200078e0006 */
[----:B------:R-:W-:-:S02]  /*0910*/  ISETP.NE.AND.EX P1, PT, RZ, RZ, PT, P1 ;  /* 0x000000ffff00720c */ /* 0x000fc40003f25310 */
[----:B-1----:R-:W-:-:S11]  /*0920*/  SHF.R.S32.HI R11, RZ, 0x1f, R13 ;  /* 0x0000001fff0b7819 */ /* 0x002fd6000001140d */
[----:B------:R-:W-:Y:S05]  /*0930*/  @!P1 BRA `(.L_x_466) ;  /* 0x0000000000a09947 */ /* 0x000fea0003800000 */
[----:B------:R-:W1:Y:S01]  /*0940*/  S2UR UR7, SR_CgaCtaId ;  /* 0x00000000000779c3 */ /* 0x000e620000008800 */
[----:B------:R-:W2:Y:S01]  /*0950*/  LDCU.64 UR12, c[0x0][0x398] ;  /* 0x00007300ff0c77ac */ /* 0x000ea20008000a00 */
[C---:B------:R-:W-:Y:S01]  /*0960*/  IMAD.SHL.U32 R7, R3.reuse, 0x4, RZ ;  /* 0x0000000403077824 */ /* 0x040fe200078e00ff */
[----:B------:R-:W-:Y:S01]  /*0970*/  MOV R29, R3 ;  /* 0x00000003001d7202 */ /* 0x000fe20000000f00 */
[----:B------:R-:W-:Y:S01]  /*0980*/  IMAD.U32 R14, RZ, RZ, UR20 ;  /* 0x00000014ff0e7e24 */ /* 0x000fe2000f8e00ff */
[----:B------:R-:W-:Y:S01]  /*0990*/  UMOV UR5, 0x400 ;  /* 0x0000040000057882 */ /* 0x000fe20000000000 */
[----:B------:R-:W-:Y:S01]  /*09a0*/  IMAD.U32 R15, RZ, RZ, UR21 ;  /* 0x00000015ff0f7e24 */ /* 0x000fe2000f8e00ff */
[----:B------:R-:W-:Y:S01]  /*09b0*/  SHF.L.U64.HI R15, R3, 0x2, R6 ;  /* 0x00000002030f7819 */ /* 0x000fe20000010206 */
[----:B------:R-:W-:Y:S01]  /*09c0*/  IMAD.U32 R12, RZ, RZ, UR6 ;  /* 0x00000006ff0c7e24 */ /* 0x000fe2000f8e00ff */
[----:B------:R-:W-:Y:S01]  /*09d0*/  LEA R10, P1, R14, R7, 0x2 ;  /* 0x000000070e0a7211 */ /* 0x000fe200078210ff */
[----:B------:R-:W-:Y:S01]  /*09e0*/  VIADD R9, R9, 0x1 ;  /* 0x0000000109097836 */ /* 0x000fe20000000000 */
[----:B------:R-:W-:Y:S01]  /*09f0*/  UIADD3 UR5, UPT, UPT, UR5, 0x80, URZ ;  /* 0x0000008005057890 */ /* 0x000fe2000fffe0ff */
[----:B------:R-:W-:Y:S01]  /*0a00*/  IMAD R7, R2, UR10, RZ ;  /* 0x0000000a02077c24 */ /* 0x000fe2000f8e02ff */
[----:B------:R-:W-:-:S02]  /*0a10*/  LEA.HI.X R14, R14, R15, R12, 0x2, P1 ;  /* 0x0000000f0e0e7211 */ /* 0x000fc400008f140c */
[----:B------:R-:W-:Y:S01]  /*0a20*/  LOP3.LUT R9, R9, 0x3, RZ, 0xc0, !PT ;  /* 0x0000000309097812 */ /* 0x000fe200078ec0ff */
[----:B------:R-:W-:Y:S01]  /*0a30*/  IMAD R7, R7, UR9, RZ ;  /* 0x0000000907077c24 */ /* 0x000fe2000f8e02ff */
[----:B--2---:R-:W-:Y:S01]  /*0a40*/  IADD3 R17, P1, P2, R10, UR12, R13 ;  /* 0x0000000c0a117c10 */ /* 0x004fe2000fa3e00d */
[----:B------:R-:W-:-:S03]  /*0a50*/  IMAD.MOV.U32 R10, RZ, RZ, R6 ;  /* 0x000000ffff0a7224 */ /* 0x000fc600078e0006 */
[----:B------:R-:W-:Y:S01]  /*0a60*/  IADD3.X R18, PT, PT, R14, UR13, R11, P1, P2 ;  /* 0x0000000d0e127c10 */ /* 0x000fe20008fe440b */
[----:B-1----:R-:W-:Y:S01]  /*0a70*/  ULEA UR5, UR7, UR5, 0x18 ;  /* 0x0000000507057291 */ /* 0x002fe2000f8ec0ff */
[----:B------:R-:W-:-:S05]  /*0a80*/  IADD3 R9, P1, PT, RZ, -R9, RZ ;  /* 0x80000009ff097210 */ /* 0x000fca0007f3e0ff */
[----:B------:R-:W-:Y:S02]  /*0a90*/  VIADD R12, R13, UR5 ;  /* 0x000000050d0c7c36 */ /* 0x000fe40008000000 */
[----:B------:R-:W-:Y:S02]  /*0aa0*/  IMAD.X R16, RZ, RZ, -0x1, P1 ;  /* 0xffffffffff107424 */ /* 0x000fe400008e06ff */
[----:B------:R-:W-:-:S07]  /*0ab0*/  IMAD R12, R3, 0x4, R12 ;  /* 0x00000004030c7824 */ /* 0x000fce00078e020c */
.L_x_467:
[----:B------:R-:W-:Y:S01]  /*0ac0*/  IADD3 R9, P1, PT, R9, 0x1, RZ ;  /* 0x0000000109097810 */ /* 0x000fe20007f3e0ff */
[----:B------:R-:W-:Y:S01]  /*0ad0*/  IMAD.MOV.U32 R14, RZ, RZ, R17 ;  /* 0x000000ffff0e7224 */ /* 0x000fe200078e0011 */
[C---:B------:R-:W-:Y:S01]  /*0ae0*/  IADD3 R29, P2, PT, R8.reuse, R29, RZ ;  /* 0x0000001d081d7210 */ /* 0x040fe20007f5e0ff */
[----:B------:R-:W-:Y:S01]  /*0af0*/  IMAD.MOV.U32 R15, RZ, RZ, R18 ;  /* 0x000000ffff0f7224 */ /* 0x000fe200078e0012 */
[C---:B------:R-:W-:Y:S01]  /*0b00*/  LEA R17, P3, R8.reuse, R17, 0x2 ;  /* 0x0000001108117211 */ /* 0x040fe200078610ff */
[----:B------:R-:W-:Y:S01]  /*0b10*/  IMAD.X R16, RZ, RZ, R16, P1 ;  /* 0x000000ffff107224 */ /* 0x000fe200008e0610 */
[----:B------:R-:W-:Y:S01]  /*0b20*/  ISETP.NE.U32.AND P1, PT, R9, RZ, PT ;  /* 0x000000ff0900720c */ /* 0x000fe20003f25070 */
[----:B------:R-:W-:Y:S01]  /*0b30*/  IMAD.X R10, RZ, RZ, R10, P2 ;  /* 0x000000ffff0a7224 */ /* 0x000fe200010e060a */
[----:B------:R-:W-:Y:S01]  /*0b40*/  @!PT LDS RZ, [RZ] ;  /* 0x00000000fffff984 */ /* 0x000fe20000000800 */
[----:B------:R-:W-:Y:S01]  /*0b50*/  @!PT LDS RZ, [RZ] ;  /* 0x00000000fffff984 */ /* 0x000fe20000000800 */
[----:B------:R-:W-:Y:S01]  /*0b60*/  @!PT LDS RZ, [RZ] ;  /* 0x00000000fffff984 */ /* 0x000fe20000000800 */
[----:B------:R1:W-:Y:S01]  /*0b70*/  LDGSTS.E [R12], desc[UR22][R14.64] ;  /* 0x000000000e0c7fae */ /* 0x0003e2000b9a1016 */
[----:B------:R-:W-:Y:S02]  /*0b80*/  LEA.HI.X R18, R8, R18, RZ, 0x2, P3 ;  /* 0x0000001208127211 */ /* 0x000fe400018f14ff */
[----:B------:R-:W-:Y:S01]  /*0b90*/  ISETP.NE.AND.EX P1, PT, R16, RZ, PT, P1 ;  /* 0x000000ff1000720c */ /* 0x000fe20003f25310 */
[----:B-1----:R-:W-:-:S12]  /*0ba0*/  IMAD R12, R7, 0x4, R12 ;  /* 0x00000004070c7824 */ /* 0x002fd800078e020c */
[----:B------:R-:W-:Y:S05]  /*0bb0*/  @P1 BRA `(.L_x_467) ;  /* 0xfffffffc00c01947 */ /* 0x000fea000383ffff */
.L_x_466:
[----:B------:R-:W-:Y:S05]  /*0bc0*/  BSYNC.RECONVERGENT B1 ;  /* 0x0000000000017941 */ /* 0x000fea0003800200 */
.L_x_465:
[----:B------:R-:W-:Y:S05]  /*0bd0*/  @!P0 BRA `(.L_x_461) ;  /* 0x0000000000f08947 */ /* 0x000fea0003800000 */
[----:B------:R-:W1:Y:S01]  /*0be0*/  S2UR UR8, SR_CgaCtaId ;  /* 0x00000000000879c3 */ /* 0x000e620000008800 */
[----:B------:R-:W2:Y:S01]  /*0bf0*/  LDCU.64 UR12, c[0x0][0x398] ;  /* 0x00007300ff0c77ac */ /* 0x000ea20008000a00 */
[C---:B------:R-:W-:Y:S01]  /*0c00*/  IMAD.SHL.U32 R9, R29.reuse, 0x4, RZ ;  /* 0x000000041d097824 */ /* 0x040fe200078e00ff */
[----:B------:R-:W-:Y:S01]  /*0c10*/  MOV R14, UR20 ;  /* 0x00000014000e7c02 */ /* 0x000fe20008000f00 */
[----:B------:R-:W-:Y:S01]  /*0c20*/  IMAD.U32 R15, RZ, RZ, UR21 ;  /* 0x00000015ff0f7e24 */ /* 0x000fe2000f8e00ff */
[C---:B------:R-:W-:Y:S01]  /*0c30*/  SHF.L.U64.HI R15, R29.reuse, 0x2, R10 ;  /* 0x000000021d0f7819 */ /* 0x040fe2000001020a */
[----:B------:R-:W-:Y:S01]  /*0c40*/  IMAD.U32 R12, RZ, RZ, UR6 ;  /* 0x00000006ff0c7e24 */ /* 0x000fe2000f8e00ff */
[----:B------:R-:W-:Y:S01]  /*0c50*/  LEA R9, P0, R14, R9, 0x2 ;  /* 0x000000090e097211 */ /* 0x000fe200078010ff */
[----:B------:R-:W-:Y:S01]  /*0c60*/  UMOV UR7, 0x400 ;  /* 0x0000040000077882 */ /* 0x000fe20000000000 */
[----:B------:R-:W-:Y:S01]  /*0c70*/  IMAD.SHL.U32 R18, R8, 0x4, RZ ;  /* 0x0000000408127824 */ /* 0x000fe200078e00ff */
[----:B------:R-:W-:Y:S01]  /*0c80*/  UIADD3 UR7, UPT, UPT, UR7, 0x80, URZ ;  /* 0x0000008007077890 */ /* 0x000fe2000fffe0ff */
[----:B------:R-:W-:Y:S01]  /*0c90*/  LEA.HI.X R12, R14, R15, R12, 0x2, P0 ;  /* 0x0000000f0e0c7211 */ /* 0x000fe200000f140c */
[----:B------:R-:W-:Y:S01]  /*0ca0*/  IMAD R24, R2, UR10, RZ ;  /* 0x0000000a02187c24 */ /* 0x000fe2000f8e02ff */
[----:B------:R-:W-:Y:S01]  /*0cb0*/  IADD3 R14, P0, PT, R29, UR20, RZ ;  /* 0x000000141d0e7c10 */ /* 0x000fe2000ff1e0ff */
[----:B------:R-:W-:Y:S01]  /*0cc0*/  UMOV UR5, URZ ;  /* 0x000000ff00057c82 */ /* 0x000fe20008000000 */
[----:B------:R-:W-:Y:S01]  /*0cd0*/  SHF.R.U32.HI R19, RZ, 0x1e, R8 ;  /* 0x0000001eff137819 */ /* 0x000fe20000011608 */
[----:B------:R-:W-:Y:S01]  /*0ce0*/  IMAD R24, R24, UR9, RZ ;  /* 0x0000000918187c24 */ /* 0x000fe2000f8e02ff */
[----:B------:R-:W-:-:S02]  /*0cf0*/  IADD3.X R15, PT, PT, R10, UR6, RZ, P0, !PT ;  /* 0x000000060a0f7c10 */ /* 0x000fc400087fe4ff */
[----:B--2---:R-:W-:Y:S02]  /*0d00*/  IADD3 R7, P1, PT, R13, UR12, RZ ;  /* 0x0000000c0d077c10 */ /* 0x004fe4000ff3e0ff */
[C---:B------:R-:W-:Y:S01]  /*0d10*/  SHF.L.U64.HI R15, R14.reuse, 0x2, R15 ;  /* 0x000000020e0f7819 */ /* 0x040fe2000001020f */
[----:B------:R-:W-:Y:S01]  /*0d20*/  IMAD.SHL.U32 R14, R14, 0x4, RZ ;  /* 0x000000040e0e7824 */ /* 0x000fe200078e00ff */
[----:B------:R-:W-:Y:S01]  /*0d30*/  IADD3.X R11, PT, PT, R11, UR13, RZ, P1, !PT ;  /* 0x0000000d0b0b7c10 */ /* 0x000fe20008ffe4ff */
[----:B-1----:R-:W-:Y:S01]  /*0d40*/  ULEA UR7, UR8, UR7, 0x18 ;  /* 0x0000000708077291 */ /* 0x002fe2000f8ec0ff */
[-C--:B------:R-:W-:Y:S01]  /*0d50*/  IADD3 R22, P1, PT, R18, R9.reuse, RZ ;  /* 0x0000000912167210 */ /* 0x080fe20007f3e0ff */
[C---:B------:R-:W-:Y:S01]  /*0d60*/  IMAD.WIDE.U32 R14, R8.reuse, 0xc, R14 ;  /* 0x0000000c080e7825 */ /* 0x040fe200078e000e */
[----:B------:R-:W-:-:S03]  /*0d70*/  LEA R20, P0, R8, R9, 0x3 ;  /* 0x0000000908147211 */ /* 0x000fc600078018ff */
[----:B------:R-:W-:Y:S01]  /*0d80*/  VIADD R16, R13, UR7 ;  /* 0x000000070d107c36 */ /* 0x000fe20008000000 */
[----:B------:R-:W-:Y:S01]  /*0d90*/  LEA.HI.X R26, R8, R12, RZ, 0x3, P0 ;  /* 0x0000000c081a7211 */ /* 0x000fe200000f1cff */
[----:B------:R-:W-:Y:S02]  /*0da0*/  IMAD.X R28, R19, 0x1, R12, P1 ;  /* 0x00000001131c7824 */ /* 0x000fe400008e060c */
[----:B------:R-:W-:Y:S02]  /*0db0*/  IMAD R13, R29, 0x4, R16 ;  /* 0x000000041d0d7824 */ /* 0x000fe400078e0210 */
[----:B------:R-:W-:Y:S02]  /*0dc0*/  VIADD R23, R15, UR5 ;  /* 0x000000050f177c36 */ /* 0x000fe40008000000 */
[C-C-:B------:R-:W-:Y:S02]  /*0dd0*/  IMAD R21, R24.reuse, 0x4, R13.reuse ;  /* 0x0000000418157824 */ /* 0x140fe400078e020d */
[----:B------:R-:W-:-:S02]  /*0de0*/  IMAD R25, R24, 0x8, R13 ;  /* 0x0000000818197824 */ /* 0x000fc400078e020d */
[----:B------:R-:W-:-:S07]  /*0df0*/  IMAD R27, R24, 0xc, R13 ;  /* 0x0000000c181b7824 */ /* 0x000fce00078e020d */
.L_x_468:
[----:B------:R-:W-:-:S04]  /*0e00*/  IADD3 R16, P0, PT, R7, R9, RZ ;  /* 0x0000000907107210 */ /* 0x000fc80007f1e0ff */
[----:B------:R-:W-:-:S05]  /*0e10*/  IADD3.X R17, PT, PT, R11, R12, RZ, P0, !PT ;  /* 0x0000000c0b117210 */ /* 0x000fca00007fe4ff */
[----:B------:R-:W-:Y:S01]  /*0e20*/  @!PT LDS RZ, [RZ] ;  /* 0x00000000fffff984 */ /* 0x000fe20000000800 */
[----:B------:R-:W-:Y:S01]  /*0e30*/  @!PT LDS RZ, [RZ] ;  /* 0x00000000fffff984 */ /* 0x000fe20000000800 */
[----:B------:R-:W-:Y:S01]  /*0e40*/  @!PT LDS RZ, [RZ] ;  /* 0x00000000fffff984 */ /* 0x000fe20000000800 */
[----:B------:R1:W-:Y:S02]  /*0e50*/  LDGSTS.E [R13], desc[UR22][R16.64] ;  /* 0x00000000100d7fae */ /* 0x0003e4000b9a1016 */
[----:B-1----:R-:W-:Y:S01]  /*0e60*/  IADD3 R16, P0, PT, R7, R22, RZ ;  /* 0x0000001607107210 */ /* 0x002fe20007f1e0ff */
[----:B------:R-:W-:-:S04]  /*0e70*/  IMAD R13, R24, 0x10, R13 ;  /* 0x00000010180d7824 */ /* 0x000fc800078e020d */
[----:B------:R-:W-:-:S05]  /*0e80*/  IMAD.X R17, R11, 0x1, R28, P0 ;  /* 0x000000010b117824 */ /* 0x000fca00000e061c */
[----:B------:R1:W-:Y:S02]  /*0e90*/  LDGSTS.E [R21], desc[UR22][R16.64] ;  /* 0x0000000010157fae */ /* 0x0003e4000b9a1016 */
[----:B-1----:R-:W-:Y:S01]  /*0ea0*/  IADD3 R16, P0, PT, R7, R20, RZ ;  /* 0x0000001407107210 */ /* 0x002fe20007f1e0ff */
[----:B------:R-:W-:-:S04]  /*0eb0*/  IMAD R21, R24, 0x10, R21 ;  /* 0x0000001018157824 */ /* 0x000fc800078e0215 */
[----:B------:R-:W-:-:S05]  /*0ec0*/  IMAD.X R17, R11, 0x1, R26, P0 ;  /* 0x000000010b117824 */ /* 0x000fca00000e061a */
[----:B------:R1:W-:Y:S02]  /*0ed0*/  LDGSTS.E [R25], desc[UR22][R16.64] ;  /* 0x0000000010197fae */ /* 0x0003e4000b9a1016 */
[----:B-1----:R-:W-:Y:S01]  /*0ee0*/  IADD3 R16, P0, PT, R7, R14, RZ ;  /* 0x0000000e07107210 */ /* 0x002fe20007f1e0ff */
[----:B------:R-:W-:Y:S01]  /*0ef0*/  IMAD R25, R24, 0x10, R25 ;  /* 0x0000001018197824 */ /* 0x000fe200078e0219 */
[----:B------:R-:W-:-:S03]  /*0f00*/  LEA R7, P1, R8, R7, 0x4 ;  /* 0x0000000708077211 */ /* 0x000fc600078220ff */
[----:B------:R-:W-:Y:S01]  /*0f10*/  IMAD.X R17, R11, 0x1, R23, P0 ;  /* 0x000000010b117824 */ /* 0x000fe200000e0617 */
[----:B------:R-:W-:Y:S02]  /*0f20*/  IADD3 R29, P0, PT, R18, R29, RZ ;  /* 0x0000001d121d7210 */ /* 0x000fe40007f1e0ff */
[----:B------:R-:W-:Y:S02]  /*0f30*/  LEA.HI.X R11, R8, R11, RZ, 0x4, P1 ;  /* 0x0000000b080b7211 */ /* 0x000fe400008f24ff */
[----:B------:R1:W-:Y:S01]  /*0f40*/  LDGSTS.E [R27], desc[UR22][R16.64] ;  /* 0x00000000101b7fae */ /* 0x0003e2000b9a1016 */
[----:B------:R-:W-:Y:S01]  /*0f50*/  IMAD.X R10, R19, 0x1, R10, P0 ;  /* 0x00000001130a7824 */ /* 0x000fe200000e060a */
[----:B------:R-:W-:-:S04]  /*0f60*/  ISETP.GE.U32.AND P0, PT, R29, R4, PT ;  /* 0x000000041d00720c */ /* 0x000fc80003f06070 */
[----:B------:R-:W-:Y:S01]  /*0f70*/  ISETP.GE.U32.AND.EX P0, PT, R10, R5, PT, P0 ;  /* 0x000000050a00720c */ /* 0x000fe20003f06100 */
[----:B-1----:R-:W-:-:S12]  /*0f80*/  IMAD R27, R24, 0x10, R27 ;  /* 0x00000010181b7824 */ /* 0x002fd800078e021b */
[----:B------:R-:W-:Y:S05]  /*0f90*/  @!P0 BRA `(.L_x_468) ;  /* 0xfffffffc00988947 */ /* 0x000fea000383ffff */
.L_x_461:
[----:B------:R-:W-:Y:S05]  /*0fa0*/  BSYNC.RECONVERGENT B0 ;  /* 0x0000000000007941 */ /* 0x000fea0003800200 */
.L_x_460:
[----:B------:R-:W-:Y:S01]  /*0fb0*/  ISETP.GT.U32.AND P0, PT, R4, R3, PT ;  /* 0x000000030400720c */ /* 0x000fe20003f04070 */
[----:B------:R-:W0:Y:S01]  /*0fc0*/  LDGDEPBAR ;  /* 0x00000000000079af */ /* 0x000e220000000000 */
[----:B------:R-:W-:Y:S02]  /*0fd0*/  BSSY.RECONVERGENT B0, `(.L_x_469) ;  /* 0x000009c000007945 */ /* 0x000fe40003800200 */
[----:B------:R-:W-:-:S13]  /*0fe0*/  ISETP.GT.U32.AND.EX P0, PT, R5, R6, PT, P0 ;  /* 0x000000060500720c */ /* 0x000fda0003f04100 */
        /* <DEDUP_REMOVED lines=17> */
[----:B------:R-:W-:Y:S01]  /*1100*/  ISETP.NE.U32.AND P2, PT, R8, RZ, PT ;  /* 0x000000ff0800720c */ /* 0x000fe20003f45070 */
[----:B------:R-:W-:-:S05]  /*1110*/  IMAD.MOV.U32 R10, RZ, RZ, RZ ;  /* 0x000000ffff0a7224 */ /* 0x000fca00078e00ff */
[----:B-1----:R-:W1:Y:S02]  /*1120*/  MUFU.RCP R13, R13 ;  /* 0x0000000d000d7308 */ /* 0x002e640000001000 */
[----:B-1----:R-:W-:-:S06]  /*1130*/  IADD3 R11, PT, PT, R13, 0xffffffe, RZ ;  /* 0x0ffffffe0d0b7810 */ /* 0x002fcc0007ffe0ff */
[----:B------:R-:W1:Y:S02]  /*1140*/  F2I.FTZ.U32.TRUNC.NTZ R11, R11 ;  /* 0x0000000b000b7305 */ /* 0x000e64000021f000 */
[----:B-1----:R-:W-:-:S04]  /*1150*/  IMAD R9, R9, R11, RZ ;  /* 0x0000000b09097224 */ /* 0x002fc800078e02ff */
[----:B------:R-:W-:-:S04]  /*1160*/  IMAD.HI.U32 R9, R11, R9, R10 ;  /* 0x000000090b097227 */ /* 0x000fc800078e000a */
[----:B------:R-:W-:Y:S02]  /*1170*/  IMAD.MOV.U32 R11, RZ, RZ, RZ ;  /* 0x000000ffff0b7224 */ /* 0x000fe400078e00ff */
[----:B------:R-:W-:-:S04]  /*1180*/  IMAD.HI.U32 R10, R9, R12, RZ ;  /* 0x0000000c090a7227 */ /* 0x000fc800078e00ff */
[----:B------:R-:W-:-:S04]  /*1190*/  IMAD.MOV R9, RZ, RZ, -R10 ;  /* 0x000000ffff097224 */ /* 0x000fc800078e0a0a */
[----:B------:R-:W-:-:S05]  /*11a0*/  IMAD R9, R8, R9, R12 ;  /* 0x0000000908097224 */ /* 0x000fca00078e020c */
[----:B------:R-:W-:-:S13]  /*11b0*/  ISETP.GE.U32.AND P0, PT, R9, R8, PT ;  /* 0x000000080900720c */ /* 0x000fda0003f06070 */
[----:B------:R-:W-:Y:S02]  /*11c0*/  @P0 IMAD.IADD R9, R9, 0x1, -R8 ;  /* 0x0000000109090824 */ /* 0x000fe400078e0a08 */
[----:B------:R-:W-:-:S03]  /*11d0*/  @P0 VIADD R10, R10, 0x1 ;  /* 0x000000010a0a0836 */ /* 0x000fc60000000000 */
[----:B------:R-:W-:-:S13]  /*11e0*/  ISETP.GE.U32.AND P1, PT, R9, R8, PT ;  /* 0x000000080900720c */ /* 0x000fda0003f26070 */
[----:B------:R-:W-:Y:S01]  /*11f0*/  @P1 VIADD R10, R10, 0x1 ;  /* 0x000000010a0a1836 */ /* 0x000fe20000000000 */
[----:B------:R-:W-:Y:S01]  /*1200*/  @!P2 LOP3.LUT R10, RZ, R8, RZ, 0x33, !PT ;  /* 0x00000008ff0aa212 */ /* 0x000fe200078e33ff */
[----:B------:R-:W-:Y:S06]  /*1210*/  BRA `(.L_x_473) ;  /* 0x00000000000c7947 */ /* 0x000fec0003800000 */
.L_x_472:
[----:B------:R-:W-:Y:S01]  /*1220*/  IMAD.MOV.U32 R9, RZ, RZ, R12 ;  /* 0x000000ffff097224 */ /* 0x000fe200078e000c */
[----:B------:R-:W-:-:S07]  /*1230*/  MOV R14, 0x1250 ;  /* 0x00001250000e7802 */ /* 0x000fce0000000f00 */
[----:B------:R-:W-:Y:S05]  /*1240*/  CALL.REL.NOINC `($__internal_0_$__cuda_sm20_div_u64) ;  /* 0x0000000800f47944 */ /* 0x000fea0003c00000 */
.L_x_473:
[----:B------:R-:W-:Y:S05]  /*1250*/  BSYNC.RECONVERGENT B1 ;  /* 0x0000000000017941 */ /* 0x000fea0003800200 */
.L_x_471:
[----:B------:R-:W-:Y:S01]  /*1260*/  IADD3 R7, P0, PT, R10, R7, RZ ;  /* 0x000000070a077210 */ /* 0x000fe20007f1e0ff */
[----:B------:R-:W1:Y:S01]  /*1270*/  LDC R12, c[0x0][0x3b0] ;  /* 0x0000ec00ff0c7b82 */ /* 0x000e620000000800 */
[----:B------:R-:W-:Y:S02]  /*1280*/  BSSY.RECONVERGENT B1, `(.L_x_474) ;  /* 0x0000031000017945 */ /* 0x000fe40003800200 */
[C---:B------:R-:W-:Y:S01]  /*1290*/  LOP3.LUT R9, R7.reuse, 0x3, RZ, 0xc0, !PT ;  /* 0x0000000307097812 */ /* 0x040fe200078ec0ff */
[----:B------:R-:W-:Y:S01]  /*12a0*/  IMAD.X R10, RZ, RZ, R11, P0 ;  /* 0x000000ffff0a7224 */ /* 0x000fe200000e060b */
[----:B------:R-:W-:Y:S02]  /*12b0*/  ISETP.GE.U32.AND P0, PT, R7, 0x3, PT ;  /* 0x000000030700780c */ /* 0x000fe40003f06070 */
[----:B------:R-:W-:Y:S02]  /*12c0*/  ISETP.NE.U32.AND P1, PT, R9, 0x3, PT ;  /* 0x000000030900780c */ /* 0x000fe40003f25070 */
[----:B------:R-:W-:-:S02]  /*12d0*/  ISETP.GE.U32.AND.EX P0, PT, R10, RZ, PT, P0 ;  /* 0x000000ff0a00720c */ /* 0x000fc40003f06100 */
[----:B------:R-:W-:Y:S02]  /*12e0*/  ISETP.NE.AND.EX P1, PT, RZ, RZ, PT, P1 ;  /* 0x000000ffff00720c */ /* 0x000fe40003f25310 */
[----:B-1----:R-:W-:-:S11]  /*12f0*/  SHF.R.S32.HI R13, RZ, 0x1f, R12 ;  /* 0x0000001fff0d7819 */ /* 0x002fd6000001140c */
[----:B------:R-:W-:Y:S05]  /*1300*/  @!P1 BRA `(.L_x_475) ;  /* 0x0000000000a09947 */ /* 0x000fea0003800000 */
[----:B------:R-:W1:Y:S01]  /*1310*/  S2UR UR7, SR_CgaCtaId ;  /* 0x00000000000779c3 */ /* 0x000e620000008800 */
[----:B------:R-:W2:Y:S01]  /*1320*/  LDCU.64 UR12, c[0x0][0x3a8] ;  /* 0x00007500ff0c77ac */ /* 0x000ea20008000a00 */
[----:B------:R-:W-:Y:S01]  /*1330*/  IMAD.U32 R10, RZ, RZ, UR20 ;  /* 0x00000014ff0a7e24 */ /* 0x000fe2000f8e00ff */
[----:B------:R-:W-:Y:S01]  /*1340*/  SHF.L.U32 R15, R3, 0x2, RZ ;  /* 0x00000002030f7819 */ /* 0x000fe200000006ff */
[----:B------:R-:W-:Y:S01]  /*1350*/  VIADD R9, R7, 0x1 ;  /* 0x0000000107097836 */ /* 0x000fe20000000000 */
[----:B------:R-:W-:Y:S01]  /*1360*/  UMOV UR5, 0x400 ;  /* 0x0000040000057882 */ /* 0x000fe20000000000 */
[----:B------:R-:W-:Y:S01]  /*1370*/  IMAD.U32 R16, RZ, RZ, UR6 ;  /* 0x00000006ff107e24 */ /* 0x000fe2000f8e00ff */
[----:B------:R-:W-:Y:S01]  /*1380*/  UIADD3 UR5, UPT, UPT, UR5, 0x80, URZ ;  /* 0x0000008005057890 */ /* 0x000fe2000fffe0ff */
[----:B------:R-:W3:Y:S01]  /*1390*/  LDC R14, c[0x0][0x388] ;  /* 0x0000e200ff0e7b82 */ /* 0x000ee20000000800 */
[----:B------:R-:W-:Y:S01]  /*13a0*/  SHF.L.U64.HI R7, R3, 0x2, R6 ;  /* 0x0000000203077819 */ /* 0x000fe20000010206 */
[----:B------:R-:W-:Y:S01]  /*13b0*/  IMAD.U32 R11, RZ, RZ, UR21 ;  /* 0x00000015ff0b7e24 */ /* 0x000fe2000f8e00ff */
[----:B------:R-:W-:Y:S01]  /*13c0*/  LEA R15, P1, R10, R15, 0x2 ;  /* 0x0000000f0a0f7211 */ /* 0x000fe200078210ff */
[----:B------:R-:W-:Y:S01]  /*13d0*/  IMAD R11, R2, UR10, RZ ;  /* 0x0000000a020b7c24 */ /* 0x000fe2000f8e02ff */
[----:B------:R-:W-:-:S02]  /*13e0*/  LOP3.LUT R9, R9, 0x3, RZ, 0xc0, !PT ;  /* 0x0000000309097812 */ /* 0x000fc400078ec0ff */
[----:B------:R-:W-:Y:S01]  /*13f0*/  LEA.HI.X R16, R10, R7, R16, 0x2, P1 ;  /* 0x000000070a107211 */ /* 0x000fe200008f1410 */
[----:B------:R-:W-:Y:S01]  /*1400*/  IMAD R18, R11, UR9, RZ ;  /* 0x000000090b127c24 */ /* 0x000fe2000f8e02ff */
[----:B------:R-:W-:Y:S02]  /*1410*/  IADD3 R9, P3, PT, RZ, -R9, RZ ;  /* 0x80000009ff097210 */ /* 0x000fe40007f7e0ff */
[----:B--2---:R-:W-:-:S04]  /*1420*/  IADD3 R15, P1, P2, R15, UR12, R12 ;  /* 0x0000000c0f0f7c10 */ /* 0x004fc8000fa3e00c */
[----:B------:R-:W-:Y:S01]  /*1430*/  IADD3.X R16, PT, PT, R16, UR13, R13, P1, P2 ;  /* 0x0000000d10107c10 */ /* 0x000fe20008fe440d */
[----:B-1----:R-:W-:-:S06]  /*1440*/  ULEA UR5, UR7, UR5, 0x18 ;  /* 0x0000000507057291 */ /* 0x002fcc000f8ec0ff */
[----:B------:R-:W-:-:S04]  /*1450*/  VIADD R7, R12, UR5 ;  /* 0x000000050c077c36 */ /* 0x000fc80008000000 */
[----:B---3--:R-:W-:Y:S02]  /*1460*/  IMAD R10, R14, 0x200, R7 ;  /* 0x000002000e0a7824 */ /* 0x008fe400078e0207 */
[----:B------:R-:W-:Y:S02]  /*1470*/  IMAD.X R14, RZ, RZ, -0x1, P3 ;  /* 0xffffffffff0e7424 */ /* 0x000fe400018e06ff */
[----:B------:R-:W-:-:S07]  /*1480*/  IMAD R7, R3, 0x4, R10 ;  /* 0x0000000403077824 */ /* 0x000fce00078e020a */
.L_x_476:
[----:B------:R-:W-:Y:S01]  /*1490*/  IADD3 R9, P1, PT, R9, 0x1, RZ ;  /* 0x0000000109097810 */ /* 0x000fe20007f3e0ff */
[----:B------:R-:W-:Y:S01]  /*14a0*/  IMAD.MOV.U32 R10, RZ, RZ, R15 ;  /* 0x000000ffff0a7224 */ /* 0x000fe200078e000f */
[C---:B------:R-:W-:Y:S01]  /*14b0*/  IADD3 R3, P2, PT, R8.reuse, R3, RZ ;  /* 0x0000000308037210 */ /* 0x040fe20007f5e0ff */
[----:B------:R-:W-:Y:S01]  /*14c0*/  IMAD.MOV.U32 R11, RZ, RZ, R16 ;  /* 0x000000ffff0b7224 */ /* 0x000fe200078e0010 */
[----:B------:R-:W-:Y:S01]  /*14d0*/  LEA R15, P3, R8, R15, 0x2 ;  /* 0x0000000f080f7211 */ /* 0x000fe200078610ff */
[----:B------:R-:W-:Y:S01]  /*14e0*/  IMAD.X R14, RZ, RZ, R14, P1 ;  /* 0x000000ffff0e7224 */ /* 0x000fe200008e060e */
[----:B------:R-:W-:Y:S02]  /*14f0*/  ISETP.NE.U32.AND P1, PT, R9, RZ, PT ;  /* 0x000000ff0900720c */ /* 0x000fe40003f25070 */
[----:B------:R-:W-:Y:S01]  /*1500*/  @!PT LDS RZ, [RZ] ;  /* 0x00000000fffff984 */ /* 0x000fe20000000800 */
[----:B------:R-:W-:Y:S01]  /*1510*/  @!PT LDS RZ, [RZ] ;  /* 0x00000000fffff984 */ /* 0x000fe20000000800 */
[----:B------:R-:W-:Y:S01]  /*1520*/  @!PT LDS RZ, [RZ] ;  /* 0x00000000fffff984 */ /* 0x000fe20000000800 */
[----:B------:R1:W-:Y:S01]  /*1530*/  LDGSTS.E [R7+0x80], desc[UR22][R10.64] ;  /* 0x000800000a077fae */ /* 0x0003e2000b9a1016 */
[----:B------:R-:W-:Y:S02]  /*1540*/  IADD3.X R6, PT, PT, RZ, R6, RZ, P2, !PT ;  /* 0x00000006ff067210 */ /* 0x000fe400017fe4ff */
[----:B------:R-:W-:-:S02]  /*1550*/  ISETP.NE.AND.EX P1, PT, R14, RZ, PT, P1 ;  /* 0x000000ff0e00720c */ /* 0x000fc40003f25310 */
[----:B------:R-:W-:Y:S01]  /*1560*/  LEA.HI.X R16, R8, R16, RZ, 0x2, P3 ;  /* 0x0000001008107211 */ /* 0x000fe200018f14ff */
[----:B-1----:R-:W-:-:S10]  /*1570*/  IMAD R7, R18, 0x4, R7 ;  /* 0x0000000412077824 */ /* 0x002fd400078e0207 */
[----:B------:R-:W-:Y:S05]  /*1580*/  @P1 BRA `(.L_x_476) ;  /* 0xfffffffc00c01947 */ /* 0x000fea000383ffff */
.L_x_475:
[----:B------:R-:W-:Y:S05]  /*1590*/  BSYNC.RECONVERGENT B1 ;  /* 0x0000000000017941 */ /* 0x000fea0003800200 */
.L_x_474:
[----:B------:R-:W-:Y:S05]  /*15a0*/  @!P0 BRA `(.L_x_470) ;  /* 0x0000000000f88947 */ /* 0x000fea0003800000 */
[----:B------:R-:W1:Y:S01]  /*15b0*/  S2UR UR7, SR_CgaCtaId ;  /* 0x00000000000779c3 */ /* 0x000e620000008800 */
[----:B------:R-:W-:Y:S01]  /*15c0*/  UMOV UR5, 0x400 ;  /* 0x0000040000057882 */ /* 0x000fe20000000000 */
[----:B------:R-:W2:Y:S01]  /*15d0*/  LDCU.64 UR12, c[0x0][0x3a8] ;  /* 0x00007500ff0c77ac */ /* 0x000ea20008000a00 */
[C---:B------:R-:W-:Y:S01]  /*15e0*/  IADD3 R14, P0, PT, R3.reuse, UR20, RZ ;  /* 0x00000014030e7c10 */ /* 0x040fe2000ff1e0ff */
[C---:B------:R-:W-:Y:S01]  /*15f0*/  IMAD.SHL.U32 R9, R3.reuse, 0x4, RZ ;  /* 0x0000000403097824 */ /* 0x040fe200078e00ff */
[----:B------:R-:W-:Y:S01]  /*1600*/  UIADD3 UR5, UPT, UPT, UR5, 0x80, URZ ;  /* 0x0000008005057890 */ /* 0x000fe2000fffe0ff */
[----:B------:R-:W-:Y:S02]  /*1610*/  IMAD.U32 R10, RZ, RZ, UR20 ;  /* 0x00000014ff0a7e24 */ /* 0x000fe4000f8e00ff */
[----:B------:R-:W3:Y:S01]  /*1620*/  LDC R16, c[0x0][0x388] ;  /* 0x0000e200ff107b82 */ /* 0x000ee20000000800 */
[----:B------:R-:W-:Y:S01]  /*1630*/  IMAD.U32 R11, RZ, RZ, UR21 ;  /* 0x00000015ff0b7e24 */ /* 0x000fe2000f8e00ff */
[----:B------:R-:W-:Y:S01]  /*1640*/  SHF.L.U64.HI R11, R3, 0x2, R6 ;  /* 0x00000002030b7819 */ /* 0x000fe20000010206 */
[----:B------:R-:W-:Y:S01]  /*1650*/  IMAD.U32 R17, RZ, RZ, UR6 ;  /* 0x00000006ff117e24 */ /* 0x000fe2000f8e00ff */
[----:B------:R-:W-:Y:S01]  /*1660*/  LEA R9, P2, R10, R9, 0x2 ;  /* 0x000000090a097211 */ /* 0x000fe200078410ff */
[----:B------:R-:W-:-:S03]  /*1670*/  IMAD R21, R2, UR10, RZ ;  /* 0x0000000a02157c24 */ /* 0x000fc6000f8e02ff */
[----:B------:R-:W-:Y:S01]  /*1680*/  LEA.HI.X R10, R10, R11, R17, 0x2, P2 ;  /* 0x0000000b0a0a7211 */ /* 0x000fe200010f1411 */
[----:B------:R-:W-:Y:S01]  /*1690*/  IMAD R21, R21, UR9, RZ ;  /* 0x0000000915157c24 */ /* 0x000fe2000f8e02ff */
[----:B--2---:R-:W-:Y:S01]  /*16a0*/  IADD3 R7, P1, PT, R12, UR12, RZ ;  /* 0x0000000c0c077c10 */ /* 0x004fe2000ff3e0ff */
[----:B-1----:R-:W-:-:S03]  /*16b0*/  ULEA UR5, UR7, UR5, 0x18 ;  /* 0x0000000507057291 */ /* 0x002fc6000f8ec0ff */
[----:B------:R-:W-:Y:S02]  /*16c0*/  IADD3.X R11, PT, PT, R13, UR13, RZ, P1, !PT ;  /* 0x0000000d0d0b7c10 */ /* 0x000fe40008ffe4ff */
[----:B------:R-:W-:Y:S02]  /*16d0*/  SHF.R.U32.HI R13, RZ, 0x1e, R8 ;  /* 0x0000001eff0d7819 */ /* 0x000fe40000011608 */
[----:B------:R-:W-:Y:S01]  /*16e0*/  LEA R22, P1, R8, R9, 0x3 ;  /* 0x0000000908167211 */ /* 0x000fe200078218ff */
[----:B------:R-:W-:Y:S01]  /*16f0*/  VIADD R15, R12, UR5 ;  /* 0x000000050c0f7c36 */ /* 0x000fe20008000000 */
[----:B------:R-:W-:Y:S01]  /*1700*/  UMOV UR5, URZ ;  /* 0x000000ff00057c82 */ /* 0x000fe20008000000 */
[C---:B------:R-:W-:Y:S01]  /*1710*/  IMAD.SHL.U32 R12, R8.reuse, 0x4, RZ ;  /* 0x00000004080c7824 */ /* 0x040fe200078e00ff */
[----:B------:R-:W-:Y:S01]  /*1720*/  LEA.HI.X R28, R8, R10, RZ, 0x3, P1 ;  /* 0x0000000a081c7211 */ /* 0x000fe200008f1cff */
[----:B---3--:R-:W-:Y:S01]  /*1730*/  IMAD R16, R16, 0x200, R15 ;  /* 0x0000020010107824 */ /* 0x008fe200078e020f */
[----:B------:R-:W-:-:S02]  /*1740*/  IADD3.X R15, PT, PT, R6, UR6, RZ, P0, !PT ;  /* 0x00000006060f7c10 */ /* 0x000fc400087fe4ff */
[----:B------:R-:W-:Y:S01]  /*1750*/  IADD3 R20, P0, PT, R12, R9, RZ ;  /* 0x000000090c147210 */ /* 0x000fe20007f1e0ff */
[----:B------:R-:W-:Y:S01]  /*1760*/  IMAD R2, R3, 0x4, R16 ;  /* 0x0000000403027824 */ /* 0x000fe200078e0210 */
[C---:B------:R-:W-:Y:S01]  /*1770*/  SHF.L.U64.HI R15, R14.reuse, 0x2, R15 ;  /* 0x000000020e0f7819 */ /* 0x040fe2000001020f */
[----:B------:R-:W-:Y:S01]  /*1780*/  IMAD.SHL.U32 R14, R14, 0x4, RZ ;  /* 0x000000040e0e7824 */ /* 0x000fe200078e00ff */
[----:B------:R-:W-:Y:S01]  /*1790*/  IADD3.X R26, PT, PT, R13, R10, RZ, P0, !PT ;  /* 0x0000000a0d1a7210 */ /* 0x000fe200007fe4ff */
[----:B------:R-:W-:Y:S02]  /*17a0*/  IMAD R24, R21, 0x4, R2 ;  /* 0x0000000415187824 */ /* 0x000fe400078e0202 */
[----:B------:R-:W-:-:S04]  /*17b0*/  IMAD.WIDE.U32 R14, R8, 0xc, R14 ;  /* 0x0000000c080e7825 */ /* 0x000fc800078e000e */
[----:B------:R-:W-:Y:S02]  /*17c0*/  VIADD R23, R15, UR5 ;  /* 0x000000050f177c36 */ /* 0x000fe40008000000 */
[C-C-:B------:R-:W-:Y:S02]  /*17d0*/  IMAD R25, R21.reuse, 0x8, R2.reuse ;  /* 0x0000000815197824 */ /* 0x140fe400078e0202 */
[----:B------:R-:W-:-:S07]  /*17e0*/  IMAD R27, R21, 0xc, R2 ;  /* 0x0000000c151b7824 */ /* 0x000fce00078e0202 */
.L_x_477:
[----:B------:R-:W-:-:S05]  /*17f0*/  IADD3 R18, P0, PT, R7, R9, RZ ;  /* 0x0000000907127210 */ /* 0x000fca0007f1e0ff */
[----:B------:R-:W-:Y:S01]  /*1800*/  IMAD.X R19, R11, 0x1, R10, P0 ;  /* 0x000000010b137824 */ /* 0x000fe200000e060a */
[----:B------:R-:W-:-:S04]  /*1810*/  IADD3 R16, P0, PT, R7, R20, RZ ;  /* 0x0000001407107210 */ /* 0x000fc80007f1e0ff */
[----:B------:R-:W-:Y:S01]  /*1820*/  @!PT LDS RZ, [RZ] ;  /* 0x00000000fffff984 */ /* 0x000fe20000000800 */
[----:B------:R-:W-:Y:S01]  /*1830*/  @!PT LDS RZ, [RZ] ;  /* 0x00000000fffff984 */ /* 0x000fe20000000800 */
[----:B------:R-:W-:Y:S01]  /*1840*/  @!PT LDS RZ, [RZ] ;  /* 0x00000000fffff984 */ /* 0x000fe20000000800 */
[----:B------:R1:W-:Y:S01]  /*1850*/  LDGSTS.E [R2+0x80], desc[UR22][R18.64] ;  /* 0x0008000012027fae */ /* 0x0003e2000b9a1016 */
[----:B------:R-:W-:-:S05]  /*1860*/  IMAD.X R17, R11, 0x1, R26, P0 ;  /* 0x000000010b117824 */ /* 0x000fca00000e061a */
[----:B------:R2:W-:Y:S01]  /*1870*/  LDGSTS.E [R24+0x80], desc[UR22][R16.64] ;  /* 0x0008000010187fae */ /* 0x0005e2000b9a1016 */
[----:B-1----:R-:W-:Y:S01]  /*1880*/  IMAD R2, R21, 0x10, R2 ;  /* 0x0000001015027824 */ /* 0x002fe200078e0202 */
[----:B--2---:R-:W-:Y:S01]  /*1890*/  IADD3 R16, P0, PT, R7, R22, RZ ;  /* 0x0000001607107210 */ /* 0x004fe20007f1e0ff */
[----:B------:R-:W-:-:S04]  /*18a0*/  IMAD R24, R21, 0x10, R24 ;  /* 0x0000001015187824 */ /* 0x000fc800078e0218 */
[----:B------:R-:W-:Y:S01]  /*18b0*/  IMAD.X R17, R11, 0x1, R28, P0 ;  /* 0x000000010b117824 */ /* 0x000fe200000e061c */
[----:B------:R-:W-:Y:S02]  /*18c0*/  IADD3 R18, P0, PT, R7, R14, RZ ;  /* 0x0000000e07127210 */ /* 0x000fe40007f1e0ff */
[----:B------:R-:W-:Y:S02]  /*18d0*/  LEA R7, P1, R8, R7, 0x4 ;  /* 0x0000000708077211 */ /* 0x000fe400078220ff */
[----:B------:R1:W-:Y:S01]  /*18e0*/  LDGSTS.E [R25+0x80], desc[UR22][R16.64] ;  /* 0x0008000010197fae */ /* 0x0003e2000b9a1016 */
[----:B------:R-:W-:Y:S01]  /*18f0*/  IMAD.X R19, R11, 0x1, R23, P0 ;  /* 0x000000010b137824 */ /* 0x000fe200000e0617 */
[----:B------:R-:W-:Y:S02]  /*1900*/  IADD3 R3, P0, PT, R12, R3, RZ ;  /* 0x000000030c037210 */ /* 0x000fe40007f1e0ff */
[----:B------:R-:W-:Y:S02]  /*1910*/  LEA.HI.X R11, R8, R11, RZ, 0x4, P1 ;  /* 0x0000000b080b7211 */ /* 0x000fe400008f24ff */
[----:B------:R2:W-:Y:S01]  /*1920*/  LDGSTS.E [R27+0x80], desc[UR22][R18.64] ;  /* 0x00080000121b7fae */ /* 0x0005e2000b9a1016 */
[----:B------:R-:W-:Y:S01]  /*1930*/  IMAD.X R6, R13, 0x1, R6, P0 ;  /* 0x000000010d067824 */ /* 0x000fe200000e0606 */
[----:B------:R-:W-:-:S04]  /*1940*/  ISETP.GE.U32.AND P0, PT, R3, R4, PT ;  /* 0x000000040300720c */ /* 0x000fc80003f06070 */
[----:B------:R-:W-:Y:S02]  /*1950*/  ISETP.GE.U32.AND.EX P0, PT, R6, R5, PT, P0 ;  /* 0x000000050600720c */ /* 0x000fe40003f06100 */
[C---:B-1----:R-:W-:Y:S01]  /*1960*/  LEA R25, R21.reuse, R25, 0x4 ;  /* 0x0000001915197211 */ /* 0x042fe200078e20ff */
[----:B--2---:R-:W-:-:S10]  /*1970*/  IMAD R27, R21, 0x10, R27 ;  /* 0x00000010151b7824 */ /* 0x004fd400078e021b */
[----:B------:R-:W-:Y:S05]  /*1980*/  @!P0 BRA `(.L_x_477) ;  /* 0xfffffffc00988947 */ /* 0x000fea000383ffff */
.L_x_470:
[----:B------:R-:W-:Y:S05]  /*1990*/  BSYNC.RECONVERGENT B0 ;  /* 0x0000000000007941 */ /* 0x000fea0003800200 */
.L_x_469:
[----:B------:R-:W0:Y:S01]  /*19a0*/  LDGDEPBAR ;  /* 0x00000000000079af */ /* 0x000e220000000000 */
[----:B------:R-:W-:-:S04]  /*19b0*/  DEPBAR.LE SB0, 0x0 ;  /* 0x000080000000791a */ /* 0x000fc80000000000 */
[----:B------:R-:W-:Y:S06]  /*19c0*/  BAR.SYNC.DEFER_BLOCKING 0x0 ;  /* 0x0000000000007b1d */ /* 0x000fec0000010000 */
.L_x_459:
[----:B------:R-:W-:-:S13]  /*19d0*/  ISETP.NE.AND P0, PT, R0, UR19, PT ;  /* 0x0000001300007c0c */ /* 0x000fda000bf05270 */
[----:B------:R-:W-:Y:S05]  /*19e0*/  @!P0 BRA `(.L_x_478) ;  /* 0x0000000000888947 */ /* 0x000fea0003800000 */
[----:B------:R-:W1:Y:S02]  /*19f0*/  LDC R4, c[0x0][0x388] ;  /* 0x0000e200ff047b82 */ /* 0x000e640000000800 */
[----:B-1----:R-:W-:-:S13]  /*1a00*/  ISETP.GE.AND P0, PT, R4, 0x1, PT ;  /* 0x000000010400780c */ /* 0x002fda0003f06270 */
[----:B------:R-:W-:Y:S05]  /*1a10*/  @!P0 EXIT ;  /* 0x000000000000894d */ /* 0x000fea0003800000 */
[----:B------:R-:W1:Y:S01]  /*1a20*/  S2R R7, SR_CgaCtaId ;  /* 0x0000000000077919 */ /* 0x000e620000008800 */
[----:B------:R-:W2:Y:S01]  /*1a30*/  LDC R3, c[0x0][0x3b0] ;  /* 0x0000ec00ff037b82 */ /* 0x000ea20000000800 */
[----:B------:R-:W3:Y:S01]  /*1a40*/  LDCU UR7, c[0x0][0x3a0] ;  /* 0x00007400ff0777ac */ /* 0x000ee20008000800 */
[----:B------:R-:W-:Y:S01]  /*1a50*/  MOV R2, 0x400 ;  /* 0x0000040000027802 */ /* 0x000fe20000000f00 */
[----:B------:R-:W3:Y:S01]  /*1a60*/  S2R R5, SR_TID.X ;  /* 0x0000000000057919 */ /* 0x000ee20000002100 */
[----:B------:R-:W4:Y:S03]  /*1a70*/  LDCU.64 UR4, c[0x0][0x390] ;  /* 0x00007200ff0477ac */ /* 0x000f260008000a00 */
[----:B------:R-:W-:Y:S01]  /*1a80*/  VIADD R6, R2, 0x80 ;  /* 0x0000008002067836 */ /* 0x000fe20000000000 */
[----:B----4-:R-:W-:Y:S01]  /*1a90*/  ULEA UR4, UP0, UR20, UR4, 0x2 ;  /* 0x0000000414047291 */ /* 0x010fe2000f8010ff */
[----:B--2---:R-:W-:-:S02]  /*1aa0*/  IMAD R2, R4, 0x200, R3 ;  /* 0x0000020004027824 */ /* 0x004fc400078e0203 */
[----:B------:R-:W-:Y:S01]  /*1ab0*/  IMAD.MOV R4, RZ, RZ, -R4 ;  /* 0x000000ffff047224 */ /* 0x000fe200078e0a04 */
[----:B------:R-:W-:Y:S01]  /*1ac0*/  ULEA.HI.X UR5, UR20, UR5, UR6, 0x2, UP0 ;  /* 0x0000000514057291 */ /* 0x000fe200080f1406 */
[----:B-1----:R-:W-:Y:S02]  /*1ad0*/  LEA R6, R7, R6, 0x18 ;  /* 0x0000000607067211 */ /* 0x002fe400078ec0ff */
[C---:B---3--:R-:W-:Y:S01]  /*1ae0*/  LEA R3, R5.reuse, UR7, 0x2 ;  /* 0x0000000705037c11 */ /* 0x048fe2000f8e10ff */
[----:B------:R-:W-:-:S04]  /*1af0*/  IMAD R2, R5, 0x4, R2 ;  /* 0x0000000405027824 */ /* 0x000fc800078e0202 */
[----:B------:R-:W-:Y:S01]  /*1b00*/  IMAD.IADD R7, R6, 0x1, R3 ;  /* 0x0000000106077824 */ /* 0x000fe200078e0203 */
[----:B------:R-:W-:-:S07]  /*1b10*/  IADD3 R6, PT, PT, R2, 0x80, R6 ;  /* 0x0000008002067810 */ /* 0x000fce0007ffe006 */
.L_x_479:
[----:B------:R-:W-:Y:S01]  /*1b20*/  ISETP.GE.AND P0, PT, R5, R0, PT ;  /* 0x000000000500720c */ /* 0x000fe20003f06270 */
[----:B------:R-:W-:Y:S02]  /*1b30*/  IMAD.U32 R2, RZ, RZ, UR4 ;  /* 0x00000004ff027e24 */ /* 0x000fe4000f8e00ff */
[----:B------:R-:W-:Y:S02]  /*1b40*/  IMAD.U32 R3, RZ, RZ, UR5 ;  /* 0x00000005ff037e24 */ /* 0x000fe4000f8e00ff */
[----:B------:R-:W-:-:S08]  /*1b50*/  VIADD R4, R4, 0x1 ;  /* 0x0000000104047836 */ /* 0x000fd00000000000 */
[----:B------:R1:W-:Y:S01]  /*1b60*/  @!P0 LDS R8, [R7] ;  /* 0x0000000007088984 */ /* 0x0003e20000000800 */
[----:B------:R-:W-:-:S03]  /*1b70*/  @!P0 IMAD.WIDE R2, R5, 0x4, R2 ;  /* 0x0000000405028825 */ /* 0x000fc600078e0202 */
[----:B------:R2:W3:Y:S01]  /*1b80*/  @!P0 LDS R9, [R6] ;  /* 0x0000000006098984 */ /* 0x0004e20000000800 */
[----:B------:R-:W-:Y:S01]  /*1b90*/  VIADD R5, R5, 0x80 ;  /* 0x0000008005057836 */ /* 0x000fe20000000000 */
[----:B-1----:R-:W-:Y:S01]  /*1ba0*/  IADD3 R7, PT, PT, R7, 0x200, RZ ;  /* 0x0000020007077810 */ /* 0x002fe20007ffe0ff */
[----:B--2---:R-:W-:Y:S02]  /*1bb0*/  VIADD R6, R6, 0x200 ;  /* 0x0000020006067836 */ /* 0x004fe40000000000 */
[----:B---3--:R-:W-:-:S05]  /*1bc0*/  @!P0 FADD R9, R8, R9 ;  /* 0x0000000908098221 */ /* 0x008fca0000000000 */
[----:B------:R1:W-:Y:S01]  /*1bd0*/  @!P0 STG.E desc[UR22][R2.64], R9 ;  /* 0x0000000902008986 */ /* 0x0003e2000c101916 */
[----:B------:R-:W-:-:S13]  /*1be0*/  ISETP.NE.AND P0, PT, R4, RZ, PT ;  /* 0x000000ff0400720c */ /* 0x000fda0003f05270 */
[----:B-1----:R-:W-:Y:S05]  /*1bf0*/  @P0 BRA `(.L_x_479) ;  /* 0xfffffffc00c80947 */ /* 0x002fea000383ffff */
[----:B------:R-:W-:Y:S05]  /*1c00*/  EXIT ;  /* 0x000000000000794d */ /* 0x000fea0003800000 */
.L_x_478:
        /* <DEDUP_REMOVED lines=19> */
.L_x_480:
[----:B-1----:R-:W-:Y:S01]  /*1d40*/  LDS R7, [R6] ;  /* 0x0000000006077984 */ /* 0x002fe20000000800 */
[----:B------:R-:W-:Y:S01]  /*1d50*/  IADD3 R0, PT, PT, R0, 0x1, RZ ;  /* 0x0000000100007810 */ /* 0x000fe20007ffe0ff */
[----:B------:R-:W-:Y:S02]  /*1d60*/  IMAD.U32 R2, RZ, RZ, UR4 ;  /* 0x00000004ff027e24 */ /* 0x000fe4000f8e00ff */
[----:B------:R-:W1:Y:S01]  /*1d70*/  LDS R8, [R4] ;  /* 0x0000000004087984 */ /* 0x000e620000000800 */
[----:B------:R-:W-:Y:S01]  /*1d80*/  ISETP.NE.AND P0, PT, R0, RZ, PT ;  /* 0x000000ff0000720c */ /* 0x000fe20003f05270 */
[----:B------:R-:W-:Y:S02]  /*1d90*/  IMAD.U32 R3, RZ, RZ, UR5 ;  /* 0x00000005ff037e24 */ /* 0x000fe4000f8e00ff */
[----:B------:R-:W-:-:S04]  /*1da0*/  IMAD.WIDE R2, R5, 0x4, R2 ;  /* 0x0000000405027825 */ /* 0x000fc800078e0202 */
[----:B-1----:R-:W-:-:S05]  /*1db0*/  FADD R7, R7, R8 ;  /* 0x0000000807077221 */ /* 0x002fca0000000000 */
[----:B------:R1:W-:Y:S01]  /*1dc0*/  STG.E desc[UR22][R2.64], R7 ;  /* 0x0000000702007986 */ /* 0x0003e2000c101916 */
[----:B------:R-:W-:Y:S05]  /*1dd0*/  @!P0 EXIT ;  /* 0x000000000000894d */ /* 0x000fea0003800000 */
[----:B------:R-:W-:Y:S02]  /*1de0*/  VIADD R4, R4, 0x200 ;  /* 0x0000020004047836 */ /* 0x000fe40000000000 */
[----:B------:R-:W-:Y:S02]  /*1df0*/  VIADD R6, R6, 0x200 ;  /* 0x0000020006067836 */ /* 0x000fe40000000000 */
[----:B------:R-:W-:Y:S01]  /*1e00*/  VIADD R5, R5, 0x80 ;  /* 0x0000008005057836 */ /* 0x000fe20000000000 */
[----:B------:R-:W-:Y:S06]  /*1e10*/  BRA `(.L_x_480) ;  /* 0xfffffffc00c87947 */ /* 0x000fec000383ffff */
        .weak           $__internal_0_$__cuda_sm20_div_u64
        .type           $__internal_0_$__cuda_sm20_div_u64,@function
        .size           $__internal_0_$__cuda_sm20_div_u64,(.L_x_602 - $__internal_0_$__cuda_sm20_div_u64)
$__internal_0_$__cuda_sm20_div_u64:
[----:B------:R-:W-:Y:S02]  /*1e20*/  IMAD.MOV.U32 R16, RZ, RZ, R8 ;  /* 0x000000ffff107224 */ /* 0x000fe400078e0008 */
[----:B------:R-:W-:-:S04]  /*1e30*/  IMAD.U32 R17, RZ, RZ, UR4 ;  /* 0x00000004ff117e24 */ /* 0x000fc8000f8e00ff */
[----:B------:R-:W1:Y:S08]  /*1e40*/  I2F.U64.RP R16, R16 ;  /* 0x0000001000107312 */ /* 0x000e700000309000 */
[----:B-1----:R-:W1:Y:S02]  /*1e50*/  MUFU.RCP R10, R16 ;  /* 0x00000010000a7308 */ /* 0x002e640000001000 */
[----:B-1----:R-:W-:-:S06]  /*1e60*/  VIADD R10, R10, 0x1ffffffe ;  /* 0x1ffffffe0a0a7836 */ /* 0x002fcc0000000000 */
[----:B------:R-:W1:Y:S02]  /*1e70*/  F2I.U64.TRUNC R10, R10 ;  /* 0x0000000a000a7311 */ /* 0x000e64000020d800 */
[----:B-1----:R-:W-:-:S04]  /*1e80*/  IMAD.WIDE.U32 R12, R10, R8, RZ ;  /* 0x000000080a0c7225 */ /* 0x002fc800078e00ff */
[----:B------:R-:W-:Y:S01]  /*1e90*/  IMAD R13, R10, UR4, R13 ;  /* 0x000000040a0d7c24 */ /* 0x000fe2000f8e020d */
[----:B------:R-:W-:-:S03]  /*1ea0*/  IADD3 R19, P0, PT, RZ, -R12, RZ ;  /* 0x8000000cff137210 */ /* 0x000fc60007f1e0ff */
[----:B------:R-:W-:Y:S02]  /*1eb0*/  IMAD R13, R11, R8, R13 ;  /* 0x000000080b0d7224 */ /* 0x000fe400078e020d */
[----:B------:R-:W-:-:S04]  /*1ec0*/  IMAD.HI.U32 R12, R10, R19, RZ ;  /* 0x000000130a0c7227 */ /* 0x000fc800078e00ff */
[----:B------:R-:W-:Y:S02]  /*1ed0*/  IMAD.X R21, RZ, RZ, ~R13, P0 ;  /* 0x000000ffff157224 */ /* 0x000fe400000e0e0d */
[----:B------:R-:W-:Y:S02]  /*1ee0*/  IMAD.MOV.U32 R13, RZ, RZ, R10 ;  /* 0x000000ffff0d7224 */ /* 0x000fe400078e000a */
[-C--:B------:R-:W-:Y:S02]  /*1ef0*/  IMAD R17, R11, R21.reuse, RZ ;  /* 0x000000150b117224 */ /* 0x080fe400078e02ff */
[----:B------:R-:W-:-:S04]  /*1f00*/  IMAD.WIDE.U32 R12, P0, R10, R21, R12 ;  /* 0x000000150a0c7225 */ /* 0x000fc8000780000c */
[----:B------:R-:W-:-:S04]  /*1f10*/  IMAD.HI.U32 R21, R11, R21, RZ ;  /* 0x000000150b157227 */ /* 0x000fc800078e00ff */
[----:B------:R-:W-:-:S05]  /*1f20*/  IMAD.HI.U32 R12, P1, R11, R19, R12 ;  /* 0x000000130b0c7227 */ /* 0x000fca000782000c */
[----:B------:R-:W-:Y:S01]  /*1f30*/  IADD3 R13, P2, PT, R17, R12, RZ ;  /* 0x0000000c110d7210 */ /* 0x000fe20007f5e0ff */
[----:B------:R-:W-:-:S04]  /*1f40*/  IMAD.X R12, R21, 0x1, R11, P0 ;  /* 0x00000001150c7824 */ /* 0x000fc800000e060b */
[----:B------:R-:W-:Y:S01]  /*1f50*/  IMAD.WIDE.U32 R10, R13, R8, RZ ;  /* 0x000000080d0a7225 */ /* 0x000fe200078e00ff */
[----:B------:R-:W-:-:S03]  /*1f60*/  IADD3.X R17, PT, PT, RZ, RZ, R12, P2, P1 ;  /* 0x000000ffff117210 */ /* 0x000fc600017e240c */
[----:B------:R-:W-:Y:S01]  /*1f70*/  IMAD R11, R13, UR4, R11 ;  /* 0x000000040d0b7c24 */ /* 0x000fe2000f8e020b */
[----:B------:R-:W-:-:S03]  /*1f80*/  IADD3 R19, P0, PT, RZ, -R10, RZ ;  /* 0x8000000aff137210 */ /* 0x000fc60007f1e0ff */
[----:B------:R-:W-:Y:S02]  /*1f90*/  IMAD R11, R17, R8, R11 ;  /* 0x00000008110b7224 */ /* 0x000fe400078e020b */
[----:B------:R-:W-:-:S03]  /*1fa0*/  IMAD.HI.U32 R12, R13, R19, RZ ;  /* 0x000000130d0c7227 */ /* 0x000fc600078e00ff */
[----:B------:R-:W-:-:S05]  /*1fb0*/  IADD3.X R10, PT, PT, RZ, ~R11, RZ, P0, !PT ;  /* 0x8000000bff0a7210 */ /* 0x000fca00007fe4ff */
[----:B------:R-:W-:-:S04]  /*1fc0*/  IMAD.WIDE.U32 R12, P0, R13, R10, R12 ;  /* 0x0000000a0d0c7225 */ /* 0x000fc8000780000c */
[C---:B------:R-:W-:Y:S02]  /*1fd0*/  IMAD R11, R17.reuse, R10, RZ ;  /* 0x0000000a110b7224 */ /* 0x040fe400078e02ff */
[----:B------:R-:W-:-:S04]  /*1fe0*/  IMAD.HI.U32 R12, P1, R17, R19, R12 ;  /* 0x00000013110c7227 */ /* 0x000fc8000782000c */
[----:B------:R-:W-:Y:S01]  /*1ff0*/  IMAD.HI.U32 R10, R17, R10, RZ ;  /* 0x0000000a110a7227 */ /* 0x000fe200078e00ff */
[----:B------:R-:W-:-:S03]  /*2000*/  IADD3 R12, P2, PT, R11, R12, RZ ;  /* 0x0000000c0b0c7210 */ /* 0x000fc60007f5e0ff */
[----:B------:R-:W-:Y:S02]  /*2010*/  IMAD.X R17, R10, 0x1, R17, P0 ;  /* 0x000000010a117824 */ /* 0x000fe400000e0611 */
[----:B------:R-:W-:-:S03]  /*2020*/  IMAD.HI.U32 R10, R12, R9, RZ ;  /* 0x000000090c0a7227 */ /* 0x000fc600078e00ff */
[----:B------:R-:W-:Y:S01]  /*2030*/  IADD3.X R16, PT, PT, RZ, RZ, R17, P2, P1 ;  /* 0x000000ffff107210 */ /* 0x000fe200017e2411 */
[----:B------:R-:W-:Y:S02]  /*2040*/  IMAD.MOV.U32 R11, RZ, RZ, RZ ;  /* 0x000000ffff0b7224 */ /* 0x000fe400078e00ff */
[----:B------:R-:W-:-:S04]  /*2050*/  IMAD.WIDE.U32 R10, R12, R15, R10 ;  /* 0x0000000f0c0a7225 */ /* 0x000fc800078e000a */
[C---:B------:R-:W-:Y:S02]  /*2060*/  IMAD R13, R16.reuse, R15, RZ ;  /* 0x0000000f100d7224 */ /* 0x040fe400078e02ff */
[----:B------:R-:W-:-:S04]  /*2070*/  IMAD.HI.U32 R10, P0, R16, R9, R10 ;  /* 0x00000009100a7227 */ /* 0x000fc8000780000a */
[----:B------:R-:W-:Y:S01]  /*2080*/  IMAD.HI.U32 R12, R16, R15, RZ ;  /* 0x0000000f100c7227 */ /* 0x000fe200078e00ff */
[----:B------:R-:W-:-:S03]  /*2090*/  IADD3 R13, P1, PT, R13, R10, RZ ;  /* 0x0000000a0d0d7210 */ /* 0x000fc60007f3e0ff */
[----:B------:R-:W-:Y:S02]  /*20a0*/  IMAD.X R12, RZ, RZ, R12, P0 ;  /* 0x000000ffff0c7224 */ /* 0x000fe400000e060c */
[----:B------:R-:W-:-:S04]  /*20b0*/  IMAD.WIDE.U32 R10, R13, R8, RZ ;  /* 0x000000080d0a7225 */ /* 0x000fc800078e00ff */
[----:B------:R-:W-:Y:S01]  /*20c0*/  IMAD.X R17, RZ, RZ, R12, P1 ;  /* 0x000000ffff117224 */ /* 0x000fe200008e060c */
[----:B------:R-:W-:Y:S01]  /*20d0*/  IADD3 R19, P1, PT, -R10, R9, RZ ;  /* 0x000000090a137210 */ /* 0x000fe20007f3e1ff */
[----:B------:R-:W-:-:S03]  /*20e0*/  IMAD R11, R13, UR4, R11 ;  /* 0x000000040d0b7c24 */ /* 0x000fc6000f8e020b */
[-C--:B------:R-:W-:Y:S01]  /*20f0*/  ISETP.GE.U32.AND P0, PT, R19, R8.reuse, PT ;  /* 0x000000081300720c */ /* 0x080fe20003f06070 */
[----:B------:R-:W-:-:S04]  /*2100*/  IMAD R10, R17, R8, R11 ;  /* 0x00000008110a7224 */ /* 0x000fc800078e020b */
[----:B------:R-:W-:Y:S01]  /*2110*/  IMAD.X R16, R15, 0x1, ~R10, P1 ;  /* 0x000000010f107824 */ /* 0x000fe200008e0e0a */
[----:B------:R-:W-:Y:S01]  /*2120*/  IADD3 R10, P2, PT, R13, 0x1, RZ ;  /* 0x000000010d0a7810 */ /* 0x000fe20007f5e0ff */
[----:B------:R-:W-:Y:S01]  /*2130*/  IMAD.MOV.U32 R15, RZ, RZ, 0x0 ;  /* 0x00000000ff0f7424 */ /* 0x000fe200078e00ff */
[-C--:B------:R-:W-:Y:S02]  /*2140*/  IADD3 R9, P1, PT, -R8, R19.reuse, RZ ;  /* 0x0000001308097210 */ /* 0x080fe40007f3e1ff */
[C---:B------:R-:W-:Y:S01]  /*2150*/  ISETP.GE.U32.AND.EX P0, PT, R16.reuse, UR4, PT, P0 ;  /* 0x0000000410007c0c */ /* 0x040fe2000bf06100 */
[----:B------:R-:W-:Y:S01]  /*2160*/  IMAD.X R12, RZ, RZ, R17, P2 ;  /* 0x000000ffff0c7224 */ /* 0x000fe200010e0611 */
[----:B------:R-:W-:Y:S02]  /*2170*/  IADD3.X R11, PT, PT, R16, ~UR4, RZ, P1, !PT ;  /* 0x80000004100b7c10 */ /* 0x000fe40008ffe4ff */
[----:B------:R-:W-:Y:S02]  /*2180*/  SEL R9, R9, R19, P0 ;  /* 0x0000001309097207 */ /* 0x000fe40000000000 */
[----:B------:R-:W-:-:S02]  /*2190*/  SEL R13, R10, R13, P0 ;  /* 0x0000000d0a0d7207 */ /* 0x000fc40000000000 */
[----:B------:R-:W-:Y:S02]  /*21a0*/  SEL R11, R11, R16, P0 ;  /* 0x000000100b0b7207 */ /* 0x000fe40000000000 */
[----:B------:R-:W-:Y:S02]  /*21b0*/  SEL R12, R12, R17, P0 ;  /* 0x000000110c0c7207 */ /* 0x000fe40000000000 */
[----:B------:R-:W-:Y:S02]  /*21c0*/  ISETP.GE.U32.AND P0, PT, R9, R8, PT ;  /* 0x000000080900720c */ /* 0x000fe40003f06070 */
[----:B------:R-:W-:Y:S02]  /*21d0*/  IADD3 R10, P2, PT, R13, 0x1, RZ ;  /* 0x000000010d0a7810 */ /* 0x000fe40007f5e0ff */
[----:B------:R-:W-:Y:S02]  /*21e0*/  ISETP.GE.U32.AND.EX P0, PT, R11, UR4, PT, P0 ;  /* 0x000000040b007c0c */ /* 0x000fe4000bf06100 */
[----:B------:R-:W-:Y:S01]  /*21f0*/  ISETP.NE.U32.AND P1, PT, R8, RZ, PT ;  /* 0x000000ff0800720c */ /* 0x000fe20003f25070 */
[----:B------:R-:W-:Y:S01]  /*2200*/  IMAD.X R11, RZ, RZ, R12, P2 ;  /* 0x000000ffff0b7224 */ /* 0x000fe200010e060c */
[----:B------:R-:W-:-:S02]  /*2210*/  SEL R10, R10, R13, P0 ;  /* 0x0000000d0a0a7207 */ /* 0x000fc40000000000 */
[----:B------:R-:W-:Y:S02]  /*2220*/  ISETP.NE.AND.EX P1, PT, RZ, UR4, PT, P1 ;  /* 0x00000004ff007c0c */ /* 0x000fe4000bf25310 */
[----:B------:R-:W-:Y:S02]  /*2230*/  SEL R11, R11, R12, P0 ;  /* 0x0000000c0b0b7207 */ /* 0x000fe40000000000 */
[----:B------:R-:W-:Y:S02]  /*2240*/  SEL R10, R10, 0xffffffff, P1 ;  /* 0xffffffff0a0a7807 */ /* 0x000fe40000800000 */
[----:B------:R-:W-:Y:S01]  /*2250*/  SEL R11, R11, 0xffffffff, P1 ;  /* 0xffffffff0b0b7807 */ /* 0x000fe20000800000 */
[----:B------:R-:W-:Y:S06]  /*2260*/  RET.REL.NODEC R14 `(_ZN3cub18CUB_300001_SM_10006detail9transform16transform_kernelINS2_10policy_hubILb0EN4cuda3std3__45tupleIJN6thrust24THRUST_300001_SM_1000_NS6detail15normal_iteratorINSA_10device_ptrIfEEEESF_EEEE10policy1000ElNS7_4plusIfEESF_JPfSL_EEEvT0_iT1_T2_DpNS2_10kernel_argIT3_EE) ;  /* 0xffffffdc0e647950 */ /* 0x000fec0003c3ffff */
.L_x_481:
        /* <DEDUP_REMOVED lines=9> */
.L_x_602:


//--------------------- .text._ZN3cub18CUB_300001_SM_10006detail9transform16transform_kernelINS2_10policy_hubILb0EN4cuda3std3__45tupleIJN6thrust24THRUST_300001_SM_1000_NS6detail15normal_iteratorINSA_10device_ptrIfEEEESF_EEEE10policy1000EiNS7_4plusIfEESF_JPfSL_EEEvT0_iT1_T2_DpNS2_10kernel_argIT3_EE --------------------------
	.section	.text._ZN3cub18CUB_300001_SM_10006detail9transform16transform_kernelINS2_10policy_hubILb0EN4cuda3std3__45tupleIJN6thrust24THRUST_300001_SM_1000_NS6detail15normal_iteratorINSA_10device_ptrIfEEEESF_EEEE10policy1000EiNS7_4plusIfEESF_JPfSL_EEEvT0_iT1_T2_DpNS2_10kernel_argIT3_EE,"ax",@progbits
	.align	128
        .global         _ZN3cub18CUB_300001_SM_10006detail9transform16transform_kernelINS2_10policy_hubILb0EN4cuda3std3__45tupleIJN6thrust24THRUST_300001_SM_1000_NS6detail15normal_iteratorINSA_10device_ptrIfEEEESF_EEEE10policy1000EiNS7_4plusIfEESF_JPfSL_EEEvT0_iT1_T2_DpNS2_10kernel_argIT3_EE
        .type           _ZN3cub18CUB_300001_SM_10006detail9transform16transform_kernelINS2_10policy_hubILb0EN4cuda3std3__45tupleIJN6thrust24THRUST_300001_SM_1000_NS6detail15normal_iteratorINSA_10device_ptrIfEEEESF_EEEE10policy1000EiNS7_4plusIfEESF_JPfSL_EEEvT0_iT1_T2_DpNS2_10kernel_argIT3_EE,@function
        .size           _ZN3cub18CUB_300001_SM_10006detail9transform16transform_kernelINS2_10policy_hubILb0EN4cuda3std3__45tupleIJN6thrust24THRUST_300001_SM_1000_NS6detail15normal_iteratorINSA_10device_ptrIfEEEESF_EEEE10policy1000EiNS7_4plusIfEESF_JPfSL_EEEvT0_iT1_T2_DpNS2_10kernel_argIT3_EE,(.L_x_603 - _ZN3cub18CUB_300001_SM_10006detail9transform16transform_kernelINS2_10policy_hubILb0EN4cuda3std3__45tupleIJN6thrust24THRUST_300001_SM_1000_NS6detail15normal_iteratorINSA_10device_ptrIfEEEESF_EEEE10policy1000EiNS7_4plusIfEESF_JPfSL_EEEvT0_iT1_T2_DpNS2_10kernel_argIT3_EE)
        .other          _ZN3cub18CUB_300001_SM_10006detail9transform16transform_kernelINS2_10policy_hubILb0EN4cuda3std3__45tupleIJN6thrust24THRUST_300001_SM_1000_NS6detail15normal_iteratorINSA_10device_ptrIfEEEESF_EEEE10policy1000EiNS7_4plusIfEESF_JPfSL_EEEvT0_iT1_T2_DpNS2_10kernel_argIT3_EE,@"STO_CUDA_ENTRY STV_DEFAULT"
_ZN3cub18CUB_300001_SM_10006detail9transform16transform_kernelINS2_10policy_hubILb0EN4cuda3std3__45tupleIJN6thrust24THRUST_300001_SM_1000_NS6detail15normal_iteratorINSA_10device_ptrIfEEEESF_EEEE10policy1000EiNS7_4plusIfEESF_JPfSL_EEEvT0_iT1_T2_DpNS2_10kernel_argIT3_EE:
.text._ZN3cub18CUB_300001_SM_10006detail9transform16transform_kernelINS2_10policy_hubILb0EN4cuda3std3__45tupleIJN6thrust24THRUST_300001_SM_1000_NS6detail15normal_iteratorINSA_10device_ptrIfEEEESF_EEEE10policy1000EiNS7_4plusIfEESF_JPfSL_EEEvT0_iT1_T2_DpNS2_10kernel_argIT3_EE:
[----:B------:R-:W-:Y:S08]  /*0000*/  LDC R1, c[0x0][0x37c] ;  /* 0x0000df00ff017b82 */ /* 0x000ff00000000800 */
[----:B------:R-:W1:Y:S01]  /*0010*/  S2UR UR5, SR_CTAID.X ;  /* 0x00000000000579c3 */ /* 0x000e620000002500 */
[----:B------:R-:W2:Y:S01]  /*0020*/  LDCU UR7, c[0x0][0x370] ;  /* 0x00006e00ff0777ac */ /* 0x000ea20008000800 */
[----:B------:R-:W3:Y:S01]  /*0030*/  LDCU.64 UR16, c[0x0][0x380] ;  /* 0x00007000ff1077ac */ /* 0x000ee20008000a00 */
[----:B------:R-:W4:Y:S01]  /*0040*/  LDCU.64 UR20, c[0x0][0x358] ;  /* 0x00006b00ff1477ac */ /* 0x000f220008000a00 */
[----:B---3--:R-:W-:-:S02]  /*0050*/  USHF.L.U32 UR24, UR17, 0x7, URZ ;  /* 0x0000000711187899 */ /* 0x008fc400080006ff */
[----:B-1----:R-:W-:Y:S02]  /*0060*/  UIADD3 UR4, UPT, UPT, UR5, 0x2, URZ ;  /* 0x0000000205047890 */ /* 0x002fe4000fffe0ff */
[----:B------:R-:W-:Y:S02]  /*0070*/  UIMAD UR22, UR24, UR5, URZ ;  /* 0x00000005181672a4 */ /* 0x000fe4000f8e02ff */
[----:B--2---:R-:W-:Y:S02]  /*0080*/  UISETP.GE.U32.AND UP0, UPT, UR4, UR7, UPT ;  /* 0x000000070400728c */ /* 0x004fe4000bf06070 */
[----:B------:R-:W-:Y:S02]  /*0090*/  UIADD3 UR6, UPT, UPT, -UR22, UR16, URZ ;  /* 0x0000001016067290 */ /* 0x000fe4000fffe1ff */
[----:B------:R-:W-:Y:S02]  /*00a0*/  UISETP.EQ.OR UP0, UPT, UR5, URZ, UP0 ;  /* 0x000000ff0500728c */ /* 0x000fe40008702670 */
[----:B------:R-:W-:-:S04]  /*00b0*/  UISETP.LT.AND UP1, UPT, UR24, UR6, UPT ;  /* 0x000000061800728c */ /* 0x000fc8000bf21270 */
[----:B------:R-:W-:-:S03]  /*00c0*/  USEL UR23, UR24, UR6, UP1 ;  /* 0x0000000618177287 */ /* 0x000fc60008800000 */
[----:B----4-:R-:W-:Y:S09]  /*00d0*/  BRA.U UP0, `(.L_x_482) ;  /* 0x0000000100dc7547 */ /* 0x010ff2000b800000 */
        /* <DEDUP_REMOVED lines=20> */
[----:B------:R-:W-:Y:S02]  /*0220*/  ULOP3.LUT UR13, UR13, 0xfffffff0, URZ, 0xc0, !UPT ;  /* 0xfffffff00d0d7892 */ /* 0x000fe4000f8ec0ff */
[----:B------:R-:W-:Y:S02]  /*0230*/  ULOP3.LUT UR12, UR12, 0xfffffff0, URZ, 0xc0, !UPT ;  /* 0xfffffff00c0c7892 */ /* 0x000fe4000f8ec0ff */
[----:B------:R-:W-:Y:S02]  /*0240*/  ULEA UR14, UR16, UR14, 0x18 ;  /* 0x0000000e100e7291 */ /* 0x000fe4000f8ec0ff */
[----:B------:R-:W-:Y:S01]  /*0250*/  USHF.R.U32.HI UR7, URZ, 0x4, UR13 ;  /* 0x00000004ff077899 */ /* 0x000fe2000801160d */
        /* <DEDUP_REMOVED lines=8> */
[----:B------:R-:W-:-:S02]  /*02e0*/  UIADD3 UR13, UPT, UPT, UR13, UR12, URZ ;  /* 0x0000000c0d0d7290 */ /* 0x000fc4000fffe0ff */
[----:B------:R-:W-:Y:S02]  /*02f0*/  ULEA UR16, UR17, UR14, 0x9 ;  /* 0x0000000e11107291 */ /* 0x000fe4000f8e48ff */
[----:B------:R-:W-:Y:S02]  /*0300*/  USHF.R.U32.HI UR12, URZ, 0x4, UR12 ;  /* 0x00000004ff0c7899 */ /* 0x000fe4000801160c */
[----:B----4-:R-:W-:Y:S01]  /*0310*/  UIMAD.WIDE UR4, UR22, 0x4, UR4 ;  /* 0x00000004160478a5 */ /* 0x010fe2000f8e0204 */
[----:B------:R-:W-:Y:S01]  /*0320*/  IMAD.U32 R0, RZ, RZ, UR13 ;  /* 0x0000000dff007e24 */ /* 0x000fe2000f8e00ff */
[----:B------:R-:W-:Y:S02]  /*0330*/  UPRMT UR7, UR7, 0x5410, URZ ;  /* 0x0000541007077896 */ /* 0x000fe400080000ff */
[----:B--2---:R-:W-:Y:S02]  /*0340*/  UIMAD.WIDE UR8, UR22, 0x4, UR8 ;  /* 0x00000004160878a5 */ /* 0x004fe4000f8e0208 */
[----:B------:R-:W-:-:S02]  /*0350*/  UIADD3 UR18, UPT, UPT, UR16, 0x80, URZ ;  /* 0x0000008010127890 */ /* 0x000fc4000fffe0ff */
[----:B------:R-:W-:Y:S01]  /*0360*/  UPRMT UR12, UR12, 0x5410, URZ ;  /* 0x000054100c0c7896 */ /* 0x000fe200080000ff */
[----:B------:R-:W-:Y:S02]  /*0370*/  UMOV UR19, UR15 ;  /* 0x0000000f00137c82 */ /* 0x000fe40008000000 */
[----:B---3--:R1:W-:Y:S06]  /*0380*/  UBLKCP.S.G [UR14], [UR4], UR7 ;  /* 0x0000000e040073ba */ /* 0x0083ec0008000207 */
[----:B------:R1:W-:Y:S01]  /*0390*/  UBLKCP.S.G [UR18], [UR8], UR12 ;  /* 0x00000012080073ba */ /* 0x0003e2000800020c */
[----:B------:R1:W-:Y:S01]  /*03a0*/  SYNCS.ARRIVE.TRANS64 RZ, [UR15], R0 ;  /* 0x00000000ffff79a7 */ /* 0x0003e2000800000f */
[----:B------:R-:W-:Y:S01]  /*03b0*/  NOP ;  /* 0x0000000000007918 */ /* 0x000fe20000000000 */
.L_x_484:
[----:B-1----:R-:W-:Y:S05]  /*03c0*/  BSYNC.RECONVERGENT B0 ;  /* 0x0000000000007941 */ /* 0x002fea0003800200 */
.L_x_483:
[----:B------:R-:W1:Y:S08]  /*03d0*/  S2UR UR5, SR_CgaCtaId ;  /* 0x00000000000579c3 */ /* 0x000e700000008800 */
[----:B------:R-:W-:Y:S01]  /*03e0*/  BAR.SYNC.DEFER_BLOCKING 0x0 ;  /* 0x0000000000007b1d */ /* 0x000fe20000010000 */
[----:B------:R-:W-:-:S05]  /*03f0*/  SHF.L.U32 R0, RZ, 0x1f, RZ ;  /* 0x0000001fff007819 */ /* 0x000fca00000006ff */
[----:B------:R-:W-:Y:S02]  /*0400*/  UMOV UR4, 0x400 ;  /* 0x0000040000047882 */ /* 0x000fe40000000000 */
[----:B-1----:R-:W-:-:S12]  /*0410*/  ULEA UR4, UR5, UR4, 0x18 ;  /* 0x0000000405047291 */ /* 0x002fd8000f8ec0ff */
.L_x_485:
[----:B------:R-:W1:Y:S02]  /*0420*/  SYNCS.PHASECHK.TRANS64.TRYWAIT P0, [UR4], R0 ;  /* 0x00000000ff0075a7 */ /* 0x000e640008001104 */
[----:B-1----:R-:W-:Y:S05]  /*0430*/  @!P0 BRA `(.L_x_485) ;  /* 0xfffffffc00f88947 */ /* 0x002fea000383ffff */
[----:B------:R-:W-:Y:S05]  /*0440*/  BRA `(.L_x_486) ;  /* 0x0000001400687947 */ /* 0x000fea0003800000 */
.L_x_482:
[----:B------:R-:W1:Y:S01]  /*0450*/  S2R R2, SR_TID.Y ;  /* 0x0000000000027919 */ /* 0x000e620000002200 */
[----:B------:R-:W2:Y:S01]  /*0460*/  LDCU UR10, c[0x0][0x360] ;  /* 0x00006c00ff0a77ac */ /* 0x000ea20008000800 */
[----:B------:R-:W-:Y:S01]  /*0470*/  BSSY.RECONVERGENT B0, `(.L_x_487) ;  /* 0x00000b1000007945 */ /* 0x000fe20003800200 */
[----:B------:R-:W1:Y:S01]  /*0480*/  S2R R3, SR_TID.Z ;  /* 0x0000000000037919 */ /* 0x000e620000002300 */
[----:B------:R-:W2:Y:S01]  /*0490*/  LDCU UR11, c[0x0][0x364] ;  /* 0x00006c80ff0b77ac */ /* 0x000ea20008000800 */
[----:B------:R-:W3:Y:S01]  /*04a0*/  LDC R0, c[0x0][0x368] ;  /* 0x0000da00ff007b82 */ /* 0x000ee20000000800 */
[----:B------:R-:W4:Y:S01]  /*04b0*/  S2R R5, SR_TID.X ;  /* 0x0000000000057919 */ /* 0x000f220000002100 */
[----:B------:R-:W-:Y:S02]  /*04c0*/  USHF.L.U32 UR4, UR23, 0x2, URZ ;  /* 0x0000000217047899 */ /* 0x000fe400080006ff */
[----:B------:R-:W-:Y:S02]  /*04d0*/  USHF.R.S32.HI UR12, URZ, 0x1f, UR22 ;  /* 0x0000001fff0c7899 */ /* 0x000fe40008011416 */
[----:B------:R-:W-:-:S04]  /*04e0*/  USHF.R.S32.HI UR5, URZ, 0x1f, UR4 ;  /* 0x0000001fff057899 */ /* 0x000fc80008011404 */
[----:B------:R-:W-:Y:S02]  /*04f0*/  USHF.R.U32.HI UR13, URZ, 0x2, UR5 ;  /* 0x00000002ff0d7899 */ /* 0x000fe40008011605 */
[----:B------:R-:W-:Y:S02]  /*0500*/  USHF.R.U64 UR7, UR4, 0x2, UR5 ;  /* 0x0000000204077899 */ /* 0x000fe40008001205 */
[----:B--2---:R-:W-:Y:S02]  /*0510*/  UIMAD UR4, UR10, UR11, URZ ;  /* 0x0000000b0a0472a4 */ /* 0x004fe4000f8e02ff */
[----:B-1----:R-:W-:Y:S02]  /*0520*/  IMAD R2, R3, UR11, R2 ;  /* 0x0000000b03027c24 */ /* 0x002fe4000f8e0202 */
[----:B------:R-:W-:Y:S02]  /*0530*/  IMAD.U32 R3, RZ, RZ, UR13 ;  /* 0x0000000dff037e24 */ /* 0x000fe4000f8e00ff */
[----:B----4-:R-:W-:-:S02]  /*0540*/  IMAD R2, R2, UR10, R5 ;  /* 0x0000000a02027c24 */ /* 0x010fc4000f8e0205 */
[----:B---3--:R-:W-:Y:S01]  /*0550*/  IMAD R5, R0, UR4, RZ ;  /* 0x0000000400057c24 */ /* 0x008fe2000f8e02ff */
[----:B------:R-:W-:Y:S02]  /*0560*/  UMOV UR4, URZ ;  /* 0x000000ff00047c82 */ /* 0x000fe40008000000 */
[----:B------:R-:W-:-:S04]  /*0570*/  ISETP.LT.U32.AND P0, PT, R2, UR7, PT ;  /* 0x0000000702007c0c */ /* 0x000fc8000bf01070 */
[----:B------:R-:W-:Y:S01]  /*0580*/  ISETP.GT.U32.AND.EX P0, PT, R3, RZ, PT, P0 ;  /* 0x000000ff0300720c */ /* 0x000fe20003f04100 */
[----:B------:R-:W-:-:S12]  /*0590*/  IMAD.MOV.U32 R3, RZ, RZ, RZ ;  /* 0x000000ffff037224 */ /* 0x000fd800078e00ff */
[----:B------:R-:W-:Y:S05]  /*05a0*/  @!P0 BRA `(.L_x_488) ;  /* 0x0000000800748947 */ /* 0x000fea0003800000 */
[----:B------:R-:W-:Y:S01]  /*05b0*/  IMAD.IADD R7, R5, 0x1, R2 ;  /* 0x0000000105077824 */ /* 0x000fe200078e0202 */
[----:B------:R-:W-:Y:S01]  /*05c0*/  MOV R6, UR7 ;  /* 0x0000000700067c02 */ /* 0x000fe20008000f00 */
[----:B------:R-:W-:Y:S01]  /*05d0*/  IMAD.U32 R4, RZ, RZ, UR13 ;  /* 0x0000000dff047e24 */ /* 0x000fe2000f8e00ff */
[----:B------:R-:W-:Y:S01]  /*05e0*/  BSSY.RECONVERGENT B1, `(.L_x_489) ;  /* 0x0000029000017945 */ /* 0x000fe20003800200 */
[----:B------:R-:W-:Y:S01]  /*05f0*/  IMAD.U32 R8, RZ, RZ, UR13 ;  /* 0x0000000dff087e24 */ /* 0x000fe2000f8e00ff */
[C---:B------:R-:W-:Y:S01]  /*0600*/  ISETP.LT.U32.AND P1, PT, R7.reuse, UR7, PT ;  /* 0x0000000707007c0c */ /* 0x040fe2000bf21070 */
[----:B------:R-:W-:Y:S01]  /*0610*/  IMAD.MOV.U32 R9, RZ, RZ, -0x1 ;  /* 0xffffffffff097424 */ /* 0x000fe200078e00ff */
[----:B------:R-:W-:Y:S02]  /*0620*/  ISETP.LT.U32.AND P0, PT, R7, UR7, PT ;  /* 0x0000000707007c0c */ /* 0x000fe4000bf01070 */
[----:B------:R-:W-:Y:S02]  /*0630*/  ISETP.GT.U32.AND.EX P1, PT, R4, RZ, PT, P1 ;  /* 0x000000ff0400720c */ /* 0x000fe40003f24110 */
[----:B------:R-:W-:Y:S01]  /*0640*/  ISETP.GT.U32.AND.EX P0, PT, R8, RZ, PT, P0 ;  /* 0x000000ff0800720c */ /* 0x000fe20003f04100 */
[----:B------:R-:W-:Y:S01]  /*0650*/  IMAD.U32 R8, RZ, RZ, UR13 ;  /* 0x0000000dff087e24 */ /* 0x000fe2000f8e00ff */
[----:B------:R-:W-:-:S02]  /*0660*/  SEL R6, R6, R7, P1 ;  /* 0x0000000706067207 */ /* 0x000fc40000800000 */
[----:B------:R-:W-:Y:S02]  /*0670*/  SEL R4, RZ, 0x1, !P0 ;  /* 0x00000001ff047807 */ /* 0x000fe40004000000 */
        /* <DEDUP_REMOVED lines=13> */
[----:B------:R-:W-:-:S04]  /*0750*/  IMAD.HI.U32 R7, R7, R9, R6 ;  /* 0x0000000907077227 */ /* 0x000fc800078e0006 */
[----:B------:R-:W-:Y:S02]  /*0760*/  IMAD.MOV.U32 R9, RZ, RZ, RZ ;  /* 0x000000ffff097224 */ /* 0x000fe400078e00ff */
[----:B------:R-:W-:-:S04]  /*0770*/  IMAD.HI.U32 R7, R7, R12, RZ ;  /* 0x0000000c07077227 */ /* 0x000fc800078e00ff */
[----:B------:R-:W-:-:S04]  /*0780*/  IMAD.MOV R10, RZ, RZ, -R7 ;  /* 0x000000ffff0a7224 */ /* 0x000fc800078e0a07 */
[----:B------:R-:W-:-:S05]  /*0790*/  IMAD R10, R5, R10, R12 ;  /* 0x0000000a050a7224 */ /* 0x000fca00078e020c */
[----:B------:R-:W-:-:S13]  /*07a0*/  ISETP.GE.U32.AND P0, PT, R10, R5, PT ;  /* 0x000000050a00720c */ /* 0x000fda0003f06070 */
[----:B------:R-:W-:Y:S01]  /*07b0*/  @P0 IADD3 R10, PT, PT, -R5, R10, RZ ;  /* 0x0000000a050a0210 */ /* 0x000fe20007ffe1ff */
[----:B------:R-:W-:-:S03]  /*07c0*/  @P0 VIADD R7, R7, 0x1 ;  /* 0x0000000107070836 */ /* 0x000fc60000000000 */
[----:B------:R-:W-:-:S13]  /*07d0*/  ISETP.GE.U32.AND P1, PT, R10, R5, PT ;  /* 0x000000050a00720c */ /* 0x000fda0003f26070 */
[----:B------:R-:W-:Y:S01]  /*07e0*/  @P1 VIADD R7, R7, 0x1 ;  /* 0x0000000107071836 */ /* 0x000fe20000000000 */
[----:B------:R-:W-:-:S05]  /*07f0*/  @!P2 LOP3.LUT R7, RZ, R5, RZ, 0x33, !PT ;  /* 0x00000005ff07a212 */ /* 0x000fca00078e33ff */
[----:B------:R-:W-:Y:S01]  /*0800*/  IMAD.MOV.U32 R8, RZ, RZ, R7 ;  /* 0x000000ffff087224 */ /* 0x000fe200078e0007 */
[----:B------:R-:W-:Y:S06]  /*0810*/  BRA `(.L_x_491) ;  /* 0x0000000000147947 */ /* 0x000fec0003800000 */
.L_x_490:
[----:B------:R-:W-:Y:S01]  /*0820*/  IMAD.MOV.U32 R9, RZ, RZ, R12 ;  /* 0x000000ffff097224 */ /* 0x000fe200078e000c */
[----:B------:R-:W-:-:S07]  /*0830*/  MOV R8, 0x850 ;  /* 0x0000085000087802 */ /* 0x000fce0000000f00 */
[----:B------:R-:W-:Y:S05]  /*0840*/  CALL.REL.NOINC `($__internal_1_$__cuda_sm20_div_u64) ;  /* 0x0000001400747944 */ /* 0x000fea0003c00000 */
[----:B------:R-:W-:Y:S01]  /*0850*/  IMAD.MOV.U32 R8, RZ, RZ, R6 ;  /* 0x000000ffff087224 */ /* 0x000fe200078e0006 */
[----:B------:R-:W-:-:S07]  /*0860*/  MOV R9, R7 ;  /* 0x0000000700097202 */ /* 0x000fce0000000f00 */
.L_x_491:
[----:B------:R-:W-:Y:S05]  /*0870*/  BSYNC.RECONVERGENT B1 ;  /* 0x0000000000017941 */ /* 0x000fea0003800200 */
.L_x_489:
[----:B------:R-:W-:Y:S01]  /*0880*/  IADD3 R12, P0, PT, R8, R4, RZ ;  /* 0x00000004080c7210 */ /* 0x000fe20007f1e0ff */
[----:B------:R-:W1:Y:S01]  /*0890*/  LDC R6, c[0x0][0x3a0] ;  /* 0x0000e800ff067b82 */ /* 0x000e620000000800 */
[----:B------:R-:W-:Y:S01]  /*08a0*/  BSSY.RECONVERGENT B1, `(.L_x_492) ;  /* 0x0000030000017945 */ /* 0x000fe20003800200 */
[----:B------:R-:W-:Y:S01]  /*08b0*/  IMAD.MOV.U32 R27, RZ, RZ, R2 ;  /* 0x000000ffff1b7224 */ /* 0x000fe200078e0002 */
[C---:B------:R-:W-:Y:S01]  /*08c0*/  LOP3.LUT R4, R12.reuse, 0x3, RZ, 0xc0, !PT ;  /* 0x000000030c047812 */ /* 0x040fe200078ec0ff */
[----:B------:R-:W-:Y:S01]  /*08d0*/  IMAD.X R8, RZ, RZ, R9, P0 ;  /* 0x000000ffff087224 */ /* 0x000fe200000e0609 */
[----:B------:R-:W-:Y:S02]  /*08e0*/  ISETP.GE.U32.AND P0, PT, R12, 0x3, PT ;  /* 0x000000030c00780c */ /* 0x000fe40003f06070 */
[----:B------:R-:W-:Y:S01]  /*08f0*/  ISETP.NE.U32.AND P1, PT, R4, 0x3, PT ;  /* 0x000000030400780c */ /* 0x000fe20003f25070 */
[----:B------:R-:W-:Y:S01]  /*0900*/  IMAD.MOV.U32 R4, RZ, RZ, R3 ;  /* 0x000000ffff047224 */ /* 0x000fe200078e0003 */
[----:B------:R-:W-:-:S02]  /*0910*/  ISETP.GE.U32.AND.EX P0, PT, R8, RZ, PT, P0 ;  /* 0x000000ff0800720c */ /* 0x000fc40003f06100 */
[----:B------:R-:W-:Y:S02]  /*0920*/  ISETP.NE.AND.EX P1, PT, RZ, RZ, PT, P1 ;  /* 0x000000ffff00720c */ /* 0x000fe40003f25310 */
[----:B-1----:R-:W-:-:S11]  /*0930*/  SHF.R.S32.HI R11, RZ, 0x1f, R6 ;  /* 0x0000001fff0b7819 */ /* 0x002fd60000011406 */
[----:B------:R-:W-:Y:S05]  /*0940*/  @!P1 BRA `(.L_x_493) ;  /* 0x0000000000949947 */ /* 0x000fea0003800000 */
[----:B------:R-:W1:Y:S01]  /*0950*/  S2UR UR8, SR_CgaCtaId ;  /* 0x00000000000879c3 */ /* 0x000e620000008800 */
[----:B------:R-:W2:Y:S01]  /*0960*/  LDCU.64 UR14, c[0x0][0x398] ;  /* 0x00007300ff0e77ac */ /* 0x000ea20008000a00 */
[----:B------:R-:W-:Y:S02]  /*0970*/  VIADD R12, R12, 0x1 ;  /* 0x000000010c0c7836 */ /* 0x000fe40000000000 */
[----:B------:R-:W-:Y:S01]  /*0980*/  IMAD R8, R0, UR11, RZ ;  /* 0x0000000b00087c24 */ /* 0x000fe2000f8e02ff */
[----:B------:R-:W-:Y:S01]  /*0990*/  USHF.L.U32 UR5, UR22, 0x2, URZ ;  /* 0x0000000216057899 */ /* 0x000fe200080006ff */
[----:B------:R-:W-:Y:S01]  /*09a0*/  IMAD.MOV.U32 R27, RZ, RZ, R2 ;  /* 0x000000ffff1b7224 */ /* 0x000fe200078e0002 */
[----:B------:R-:W-:Y:S01]  /*09b0*/  USHF.L.U64.HI UR9, UR22, 0x2, UR12 ;  /* 0x0000000216097899 */ /* 0x000fe2000801020c */
[----:B------:R-:W-:Y:S01]  /*09c0*/  LOP3.LUT R12, R12, 0x3, RZ, 0xc0, !PT ;  /* 0x000000030c0c7812 */ /* 0x000fe200078ec0ff */
[----:B------:R-:W-:Y:S02]  /*09d0*/  IMAD R10, R8, UR10, RZ ;  /* 0x0000000a080a7c24 */ /* 0x000fe4000f8e02ff */
[----:B------:R-:W-:Y:S01]  /*09e0*/  LEA R7, P1, R2, UR5, 0x2 ;  /* 0x0000000502077c11 */ /* 0x000fe2000f8210ff */
[----:B------:R-:W-:-:S02]  /*09f0*/  UMOV UR5, 0x400 ;  /* 0x0000040000057882 */ /* 0x000fc40000000000 */
[----:B------:R-:W-:Y:S01]  /*0a00*/  UIADD3 UR5, UPT, UPT, UR5, 0x80, URZ ;  /* 0x0000008005057890 */ /* 0x000fe2000fffe0ff */
[----:B------:R-:W-:Y:S02]  /*0a10*/  LEA.HI.X R4, R2, UR9, R3, 0x2, P1 ;  /* 0x0000000902047c11 */ /* 0x000fe400088f1403 */
[----:B------:R-:W-:Y:S02]  /*0a20*/  IADD3 R12, P1, PT, RZ, -R12, RZ ;  /* 0x8000000cff0c7210 */ /* 0x000fe40007f3e0ff */
[----:B--2---:R-:W-:-:S03]  /*0a30*/  IADD3 R14, P2, P3, R7, UR14, R6 ;  /* 0x0000000e070e7c10 */ /* 0x004fc6000fb5e006 */
[----:B------:R-:W-:Y:S01]  /*0a40*/  IMAD.X R13, RZ, RZ, -0x1, P1 ;  /* 0xffffffffff0d7424 */ /* 0x000fe200008e06ff */
[----:B------:R-:W-:Y:S01]  /*0a50*/  IADD3.X R15, PT, PT, R4, UR15, R11, P2, P3 ;  /* 0x0000000f040f7c10 */ /* 0x000fe200097e640b */
[----:B-1----:R-:W-:Y:S01]  /*0a60*/  ULEA UR5, UR8, UR5, 0x18 ;  /* 0x0000000508057291 */ /* 0x002fe2000f8ec0ff */
[----:B------:R-:W-:-:S05]  /*0a70*/  MOV R4, R3 ;  /* 0x0000000300047202 */ /* 0x000fca0000000f00 */
[----:B------:R-:W-:-:S04]  /*0a80*/  VIADD R7, R6, UR5 ;  /* 0x0000000506077c36 */ /* 0x000fc80008000000 */
[----:B------:R-:W-:-:S07]  /*0a90*/  IMAD R7, R2, 0x4, R7 ;  /* 0x0000000402077824 */ /* 0x000fce00078e0207 */
.L_x_494:
        /* <DEDUP_REMOVED lines=13> */
[----:B------:R-:W-:-:S02]  /*0b70*/  ISETP.NE.AND.EX P1, PT, R13, RZ, PT, P1 ;  /* 0x000000ff0d00720c */ /* 0x000fc40003f25310 */
[----:B-1----:R-:W-:-:S11]  /*0b80*/  LEA R7, R10, R7, 0x2 ;  /* 0x000000070a077211 */ /* 0x002fd600078e10ff */
[----:B------:R-:W-:Y:S05]  /*0b90*/  @P1 BRA `(.L_x_494) ;  /* 0xfffffffc00c01947 */ /* 0x000fea000383ffff */
.L_x_493:
[----:B------:R-:W-:Y:S05]  /*0ba0*/  BSYNC.RECONVERGENT B1 ;  /* 0x0000000000017941 */ /* 0x000fea0003800200 */
.L_x_492:
[----:B------:R-:W-:Y:S05]  /*0bb0*/  @!P0 BRA `(.L_x_488) ;  /* 0x0000000000f08947 */ /* 0x000fea0003800000 */
[----:B------:R-:W1:Y:S01]  /*0bc0*/  LDCU.64 UR14, c[0x0][0x398] ;  /* 0x00007300ff0e77ac */ /* 0x000e620008000a00 */
[----:B------:R-:W2:Y:S01]  /*0bd0*/  S2UR UR9, SR_CgaCtaId ;  /* 0x00000000000979c3 */ /* 0x000ea20000008800 */
[----:B------:R-:W-:Y:S01]  /*0be0*/  IMAD.SHL.U32 R9, R5, 0x4, RZ ;  /* 0x0000000405097824 */ /* 0x000fe200078e00ff */
[----:B------:R-:W-:Y:S01]  /*0bf0*/  UMOV UR8, 0x400 ;  /* 0x0000040000087882 */ /* 0x000fe20000000000 */
[----:B------:R-:W-:Y:S01]  /*0c00*/  IMAD R21, R0, UR11, RZ ;  /* 0x0000000b00157c24 */ /* 0x000fe2000f8e02ff */
[----:B------:R-:W-:Y:S01]  /*0c10*/  UIADD3 UR8, UPT, UPT, UR8, 0x80, URZ ;  /* 0x0000008008087890 */ /* 0x000fe2000fffe0ff */
[----:B------:R-:W-:Y:S02]  /*0c20*/  UMOV UR5, URZ ;  /* 0x000000ff00057c82 */ /* 0x000fe40008000000 */
[----:B------:R-:W-:Y:S01]  /*0c30*/  IMAD R21, R21, UR10, RZ ;  /* 0x0000000a15157c24 */ /* 0x000fe2000f8e02ff */
[----:B-1----:R-:W-:Y:S01]  /*0c40*/  IADD3 R25, P0, PT, R6, UR14, RZ ;  /* 0x0000000e06197c10 */ /* 0x002fe2000ff1e0ff */
[----:B------:R-:W-:-:S03]  /*0c50*/  USHF.L.U64.HI UR14, UR22, 0x2, UR12 ;  /* 0x00000002160e7899 */ /* 0x000fc6000801020c */
[----:B------:R-:W-:Y:S01]  /*0c60*/  IADD3.X R7, PT, PT, R11, UR15, RZ, P0, !PT ;  /* 0x0000000f0b077c10 */ /* 0x000fe200087fe4ff */
[----:B------:R-:W-:Y:S02]  /*0c70*/  USHF.L.U32 UR15, UR22, 0x2, URZ ;  /* 0x00000002160f7899 */ /* 0x000fe400080006ff */
[C---:B------:R-:W-:Y:S01]  /*0c80*/  IADD3 R8, P0, PT, R27.reuse, UR22, RZ ;  /* 0x000000161b087c10 */ /* 0x040fe2000ff1e0ff */
[----:B--2---:R-:W-:Y:S01]  /*0c90*/  ULEA UR8, UR9, UR8, 0x18 ;  /* 0x0000000809087291 */ /* 0x004fe2000f8ec0ff */
[----:B------:R-:W-:Y:S02]  /*0ca0*/  SHF.R.U32.HI R11, RZ, 0x1e, R5 ;  /* 0x0000001eff0b7819 */ /* 0x000fe40000011605 */
[----:B------:R-:W-:Y:S01]  /*0cb0*/  IADD3.X R15, PT, PT, R4, UR12, RZ, P0, !PT ;  /* 0x0000000c040f7c10 */ /* 0x000fe200087fe4ff */
[----:B------:R-:W-:Y:S01]  /*0cc0*/  IMAD.SHL.U32 R14, R8, 0x4, RZ ;  /* 0x00000004080e7824 */ /* 0x000fe200078e00ff */
[----:B------:R-:W-:Y:S01]  /*0cd0*/  LEA R10, P0, R27, UR15, 0x2 ;  /* 0x0000000f1b0a7c11 */ /* 0x000fe2000f8010ff */
[----:B------:R-:W-:Y:S01]  /*0ce0*/  VIADD R6, R6, UR8 ;  /* 0x0000000806067c36 */ /* 0x000fe20008000000 */
[----:B------:R-:W-:-:S02]  /*0cf0*/  SHF.L.U64.HI R15, R8, 0x2, R15 ;  /* 0x00000002080f7819 */ /* 0x000fc4000001020f */
[C---:B------:R-:W-:Y:S01]  /*0d00*/  LEA.HI.X R12, R27.reuse, UR14, R4, 0x2, P0 ;  /* 0x0000000e1b0c7c11 */ /* 0x040fe200080f1404 */
[----:B------:R-:W-:Y:S01]  /*0d10*/  IMAD R8, R27, 0x4, R6 ;  /* 0x000000041b087824 */ /* 0x000fe200078e0206 */
[-C--:B------:R-:W-:Y:S01]  /*0d20*/  IADD3 R20, P1, PT, R9, R10.reuse, RZ ;  /* 0x0000000a09147210 */ /* 0x080fe20007f3e0ff */
[C---:B------:R-:W-:Y:S01]  /*0d30*/  IMAD.WIDE.U32 R14, R5.reuse, 0xc, R14 ;  /* 0x0000000c050e7825 */ /* 0x040fe200078e000e */
[----:B------:R-:W-:Y:S02]  /*0d40*/  LEA R13, P0, R5, R10, 0x3 ;  /* 0x0000000a050d7211 */ /* 0x000fe400078018ff */
[----:B------:R-:W-:Y:S01]  /*0d50*/  LEA R22, R21, R8, 0x2 ;  /* 0x0000000815167211 */ /* 0x000fe200078e10ff */
[----:B------:R-:W-:Y:S01]  /*0d60*/  IMAD.X R26, R11, 0x1, R12, P1 ;  /* 0x000000010b1a7824 */ /* 0x000fe200008e060c */
[----:B------:R-:W-:Y:S01]  /*0d70*/  LEA.HI.X R24, R5, R12, RZ, 0x3, P0 ;  /* 0x0000000c05187211 */ /* 0x000fe200000f1cff */
[----:B------:R-:W-:Y:S02]  /*0d80*/  VIADD R28, R15, UR5 ;  /* 0x000000050f1c7c36 */ /* 0x000fe40008000000 */
[----:B------:R-:W-:-:S02]  /*0d90*/  IMAD R23, R21, 0x8, R8 ;  /* 0x0000000815177824 */ /* 0x000fc400078e0208 */
[----:B------:R-:W-:-:S07]  /*0da0*/  IMAD R6, R21, 0xc, R8 ;  /* 0x0000000c15067824 */ /* 0x000fce00078e0208 */
.L_x_495:
[----:B------:R-:W-:-:S05]  /*0db0*/  IADD3 R18, P0, PT, R25, R10, RZ ;  /* 0x0000000a19127210 */ /* 0x000fca0007f1e0ff */
[----:B------:R-:W-:Y:S01]  /*0dc0*/  IMAD.X R19, R7, 0x1, R12, P0 ;  /* 0x0000000107137824 */ /* 0x000fe200000e060c */
[----:B------:R-:W-:-:S04]  /*0dd0*/  IADD3 R16, P0, PT, R25, R20, RZ ;  /* 0x0000001419107210 */ /* 0x000fc80007f1e0ff */
[----:B------:R-:W-:Y:S01]  /*0de0*/  @!PT LDS RZ, [RZ] ;  /* 0x00000000fffff984 */ /* 0x000fe20000000800 */
[----:B------:R-:W-:Y:S01]  /*0df0*/  @!PT LDS RZ, [RZ] ;  /* 0x00000000fffff984 */ /* 0x000fe20000000800 */
[----:B------:R-:W-:Y:S01]  /*0e00*/  @!PT LDS RZ, [RZ] ;  /* 0x00000000fffff984 */ /* 0x000fe20000000800 */
[----:B------:R1:W-:Y:S01]  /*0e10*/  LDGSTS.E [R8], desc[UR20][R18.64] ;  /* 0x0000000012087fae */ /* 0x0003e2000b9a1014 */
[----:B------:R-:W-:-:S05]  /*0e20*/  IMAD.X R17, R7, 0x1, R26, P0 ;  /* 0x0000000107117824 */ /* 0x000fca00000e061a */
[----:B------:R2:W-:Y:S01]  /*0e30*/  LDGSTS.E [R22], desc[UR20][R16.64] ;  /* 0x0000000010167fae */ /* 0x0005e2000b9a1014 */
[----:B-1----:R-:W-:Y:S01]  /*0e40*/  IMAD R8, R21, 0x10, R8 ;  /* 0x0000001015087824 */ /* 0x002fe200078e0208 */
[----:B--2---:R-:W-:Y:S01]  /*0e50*/  IADD3 R16, P0, PT, R25, R13, RZ ;  /* 0x0000000d19107210 */ /* 0x004fe20007f1e0ff */
[----:B------:R-:W-:-:S04]  /*0e60*/  IMAD R22, R21, 0x10, R22 ;  /* 0x0000001015167824 */ /* 0x000fc800078e0216 */
[----:B------:R-:W-:Y:S01]  /*0e70*/  IMAD.X R17, R7, 0x1, R24, P0 ;  /* 0x0000000107117824 */ /* 0x000fe200000e0618 */
[----:B------:R-:W-:-:S04]  /*0e80*/  IADD3 R18, P0, PT, R25, R14, RZ ;  /* 0x0000000e19127210 */ /* 0x000fc80007f1e0ff */
[----:B------:R1:W-:Y:S01]  /*0e90*/  LDGSTS.E [R23], desc[UR20][R16.64] ;  /* 0x0000000010177fae */ /* 0x0003e2000b9a1014 */
[----:B------:R-:W-:Y:S01]  /*0ea0*/  IMAD.X R19, R7, 0x1, R28, P0 ;  /* 0x0000000107137824 */ /* 0x000fe200000e061c */
[----:B------:R-:W-:-:S04]  /*0eb0*/  IADD3 R27, P0, PT, R9, R27, RZ ;  /* 0x0000001b091b7210 */ /* 0x000fc80007f1e0ff */
[----:B------:R2:W-:Y:S01]  /*0ec0*/  LDGSTS.E [R6], desc[UR20][R18.64] ;  /* 0x0000000012067fae */ /* 0x0005e2000b9a1014 */
[----:B------:R-:W-:Y:S01]  /*0ed0*/  IMAD.X R4, R11, 0x1, R4, P0 ;  /* 0x000000010b047824 */ /* 0x000fe200000e0604 */
[----:B------:R-:W-:-:S04]  /*0ee0*/  ISETP.GE.U32.AND P0, PT, R27, UR7, PT ;  /* 0x000000071b007c0c */ /* 0x000fc8000bf06070 */
[----:B------:R-:W-:Y:S01]  /*0ef0*/  ISETP.GE.U32.AND.EX P0, PT, R4, UR13, PT, P0 ;  /* 0x0000000d04007c0c */ /* 0x000fe2000bf06100 */
[----:B-1----:R-:W-:Y:S01]  /*0f00*/  IMAD.MOV.U32 R16, RZ, RZ, R25 ;  /* 0x000000ffff107224 */ /* 0x002fe200078e0019 */
[----:B------:R-:W-:Y:S02]  /*0f10*/  MOV R17, R7 ;  /* 0x0000000700117202 */ /* 0x000fe40000000f00 */
[C---:B------:R-:W-:Y:S01]  /*0f20*/  LEA R23, R21.reuse, R23, 0x4 ;  /* 0x0000001715177211 */ /* 0x040fe200078e20ff */
[----:B--2---:R-:W-:Y:S02]  /*0f30*/  IMAD R6, R21, 0x10, R6 ;  /* 0x0000001015067824 */ /* 0x004fe400078e0206 */
[----:B------:R-:W-:-:S04]  /*0f40*/  IMAD.WIDE.U32 R16, R5, 0x10, R16 ;  /* 0x0000001005107825 */ /* 0x000fc800078e0010 */
[----:B------:R-:W-:Y:S02]  /*0f50*/  IMAD.MOV.U32 R25, RZ, RZ, R16 ;  /* 0x000000ffff197224 */ /* 0x000fe400078e0010 */
[----:B------:R-:W-:Y:S01]  /*0f60*/  IMAD.MOV.U32 R7, RZ, RZ, R17 ;  /* 0x000000ffff077224 */ /* 0x000fe200078e0011 */
[----:B------:R-:W-:Y:S06]  /*0f70*/  @!P0 BRA `(.L_x_495) ;  /* 0xfffffffc008c8947 */ /* 0x000fec000383ffff */
.L_x_488:
[----:B------:R-:W-:Y:S05]  /*0f80*/  BSYNC.RECONVERGENT B0 ;  /* 0x0000000000007941 */ /* 0x000fea0003800200 */
.L_x_487:
[----:B------:R-:W-:Y:S01]  /*0f90*/  IMAD.U32 R4, RZ, RZ, UR13 ;  /* 0x0000000dff047e24 */ /* 0x000fe2000f8e00ff */
[----:B------:R-:W-:Y:S01]  /*0fa0*/  ISETP.LT.U32.AND P0, PT, R2, UR7, PT ;  /* 0x0000000702007c0c */ /* 0x000fe2000bf01070 */
[----:B------:R-:W0:Y:S01]  /*0fb0*/  LDGDEPBAR ;  /* 0x00000000000079af */ /* 0x000e220000000000 */
[----:B------:R-:W-:Y:S02]  /*0fc0*/  BSSY.RECONVERGENT B0, `(.L_x_496) ;  /* 0x000009f000007945 */ /* 0x000fe40003800200 */
[----:B------:R-:W-:-:S13]  /*0fd0*/  ISETP.GT.U32.AND.EX P0, PT, R4, R3, PT, P0 ;  /* 0x000000030400720c */ /* 0x000fda0003f04100 */
[----:B------:R-:W-:Y:S05]  /*0fe0*/  @!P0 BRA `(.L_x_497) ;  /* 0x0000000800708947 */ /* 0x000fea0003800000 */
[----:B------:R-:W-:Y:S01]  /*0ff0*/  IMAD.IADD R9, R5, 0x1, R2 ;  /* 0x0000000105097824 */ /* 0x000fe200078e0202 */
[----:B------:R-:W-:Y:S01]  /*1000*/  MOV R6, UR7 ;  /* 0x0000000700067c02 */ /* 0x000fe20008000f00 */
[----:B------:R-:W-:Y:S01]  /*1010*/  IMAD.U32 R4, RZ, RZ, UR13 ;  /* 0x0000000dff047e24 */ /* 0x000fe2000f8e00ff */
[----:B------:R-:W-:Y:S01]  /*1020*/  BSSY.RECONVERGENT B1, `(.L_x_498) ;  /* 0x0000027000017945 */ /* 0x000fe20003800200 */
[----:B------:R-:W-:Y:S01]  /*1030*/  IMAD.U32 R7, RZ, RZ, UR13 ;  /* 0x0000000dff077e24 */ /* 0x000fe2000f8e00ff */
[C---:B------:R-:W-:Y:S01]  /*1040*/  ISETP.LT.U32.AND P0, PT, R9.reuse, UR7, PT ;  /* 0x0000000709007c0c */ /* 0x040fe2000bf01070 */
[----:B------:R-:W-:Y:S01]  /*1050*/  IMAD.U32 R10, RZ, RZ, UR13 ;  /* 0x0000000dff0a7e24 */ /* 0x000fe2000f8e00ff */
[----:B------:R-:W-:Y:S02]  /*1060*/  ISETP.LT.U32.AND P1, PT, R9, UR7, PT ;  /* 0x0000000709007c0c */ /* 0x000fe4000bf21070 */
[----:B------:R-:W-:Y:S02]  /*1070*/  ISETP.GT.U32.AND.EX P0, PT, R4, RZ, PT, P0 ;  /* 0x000000ff0400720c */ /* 0x000fe40003f04100 */
[----:B------:R-:W-:Y:S01]  /*1080*/  ISETP.GT.U32.AND.EX P1, PT, R7, RZ, PT, P1 ;  /* 0x000000ff0700720c */ /* 0x000fe20003f24110 */
[----:B------:R-:W-:Y:S01]  /*1090*/  IMAD.MOV.U32 R7, RZ, RZ, -0x1 ;  /* 0xffffffffff077424 */ /* 0x000fe200078e00ff */
        /* <DEDUP_REMOVED lines=12> */
[----:B-1----:R-:W-:-:S06]  /*1160*/  VIADD R7, R10, 0xffffffe ;  /* 0x0ffffffe0a077836 */ /* 0x002fcc0000000000 */
[----:B------:R-:W1:Y:S02]  /*1170*/  F2I.FTZ.U32.TRUNC.NTZ R7, R7 ;  /* 0x0000000700077305 */ /* 0x000e64000021f000 */
[----:B-1----:R-:W-:-:S04]  /*1180*/  IMAD R11, R11, R7, RZ ;  /* 0x000000070b0b7224 */ /* 0x002fc800078e02ff */
[----:B------:R-:W-:-:S06]  /*1190*/  IMAD.HI.U32 R6, R7, R11, R6 ;  /* 0x0000000b07067227 */ /* 0x000fcc00078e0006 */
[----:B------:R-:W-:-:S05]  /*11a0*/  IMAD.HI.U32 R8, R6, R9, RZ ;  /* 0x0000000906087227 */ /* 0x000fca00078e00ff */
[----:B------:R-:W-:-:S05]  /*11b0*/  IADD3 R6, PT, PT, -R8, RZ, RZ ;  /* 0x000000ff08067210 */ /* 0x000fca0007ffe1ff */
[----:B------:R-:W-:Y:S02]  /*11c0*/  IMAD R6, R5, R6, R9 ;  /* 0x0000000605067224 */ /* 0x000fe400078e0209 */
[----:B------:R-:W-:-:S03]  /*11d0*/  IMAD.MOV.U32 R9, RZ, RZ, RZ ;  /* 0x000000ffff097224 */ /* 0x000fc600078e00ff */
[----:B------:R-:W-:-:S13]  /*11e0*/  ISETP.GE.U32.AND P0, PT, R6, R5, PT ;  /* 0x000000050600720c */ /* 0x000fda0003f06070 */
[----:B------:R-:W-:Y:S02]  /*11f0*/  @P0 IMAD.IADD R6, R6, 0x1, -R5 ;  /* 0x0000000106060824 */ /* 0x000fe400078e0a05 */
[----:B------:R-:W-:-:S03]  /*1200*/  @P0 VIADD R8, R8, 0x1 ;  /* 0x0000000108080836 */ /* 0x000fc60000000000 */
[----:B------:R-:W-:-:S13]  /*1210*/  ISETP.GE.U32.AND P1, PT, R6, R5, PT ;  /* 0x000000050600720c */ /* 0x000fda0003f26070 */
[----:B------:R-:W-:Y:S01]  /*1220*/  @P1 VIADD R8, R8, 0x1 ;  /* 0x0000000108081836 */ /* 0x000fe20000000000 */
[----:B------:R-:W-:Y:S01]  /*1230*/  @!P2 LOP3.LUT R8, RZ, R5, RZ, 0x33, !PT ;  /* 0x00000005ff08a212 */ /* 0x000fe200078e33ff */
[----:B------:R-:W-:Y:S06]  /*1240*/  BRA `(.L_x_500) ;  /* 0x0000000000107947 */ /* 0x000fec0003800000 */
.L_x_499:
[----:B------:R-:W-:-:S07]  /*1250*/  MOV R8, 0x1270 ;  /* 0x0000127000087802 */ /* 0x000fce0000000f00 */
[----:B------:R-:W-:Y:S05]  /*1260*/  CALL.REL.NOINC `($__internal_1_$__cuda_sm20_div_u64) ;  /* 0x0000000800ec7944 */ /* 0x000fea0003c00000 */
[----:B------:R-:W-:Y:S01]  /*1270*/  IMAD.MOV.U32 R8, RZ, RZ, R6 ;  /* 0x000000ffff087224 */ /* 0x000fe200078e0006 */
[----:B------:R-:W-:-:S07]  /*1280*/  MOV R9, R7 ;  /* 0x0000000700097202 */ /* 0x000fce0000000f00 */
.L_x_500:
[----:B------:R-:W-:Y:S05]  /*1290*/  BSYNC.RECONVERGENT B1 ;  /* 0x0000000000017941 */ /* 0x000fea0003800200 */
.L_x_498:
[----:B------:R-:W-:Y:S01]  /*12a0*/  IADD3 R4, P0, PT, R8, R4, RZ ;  /* 0x0000000408047210 */ /* 0x000fe20007f1e0ff */
[----:B------:R-:W1:Y:S01]  /*12b0*/  LDC R6, c[0x0][0x3b0] ;  /* 0x0000ec00ff067b82 */ /* 0x000e620000000800 */
[----:B------:R-:W-:Y:S02]  /*12c0*/  BSSY.RECONVERGENT B1, `(.L_x_501) ;  /* 0x0000031000017945 */ /* 0x000fe40003800200 */
[C---:B------:R-:W-:Y:S01]  /*12d0*/  LOP3.LUT R7, R4.reuse, 0x3, RZ, 0xc0, !PT ;  /* 0x0000000304077812 */ /* 0x040fe200078ec0ff */
[----:B------:R-:W-:Y:S01]  /*12e0*/  IMAD.X R8, RZ, RZ, R9, P0 ;  /* 0x000000ffff087224 */ /* 0x000fe200000e0609 */
[----:B------:R-:W-:Y:S02]  /*12f0*/  ISETP.GE.U32.AND P0, PT, R4, 0x3, PT ;  /* 0x000000030400780c */ /* 0x000fe40003f06070 */
[----:B------:R-:W-:Y:S02]  /*1300*/  ISETP.NE.U32.AND P1, PT, R7, 0x3, PT ;  /* 0x000000030700780c */ /* 0x000fe40003f25070 */
[----:B------:R-:W-:Y:S01]  /*1310*/  ISETP.GE.U32.AND.EX P0, PT, R8, RZ, PT, P0 ;  /* 0x000000ff0800720c */ /* 0x000fe20003f06100 */
[----:B------:R-:W-:Y:S01]  /*1320*/  IMAD.U32 R8, RZ, RZ, UR22 ;  /* 0x00000016ff087e24 */ /* 0x000fe2000f8e00ff */
[----:B------:R-:W-:-:S04]  /*1330*/  ISETP.NE.AND.EX P1, PT, RZ, RZ, PT, P1 ;  /* 0x000000ffff00720c */ /* 0x000fc80003f25310 */
[----:B------:R-:W-:Y:S02]  /*1340*/  SHF.R.S32.HI R8, RZ, 0x1f, R8 ;  /* 0x0000001fff087819 */ /* 0x000fe40000011408 */
[----:B-1----:R-:W-:-:S07]  /*1350*/  SHF.R.S32.HI R16, RZ, 0x1f, R6 ;  /* 0x0000001fff107819 */ /* 0x002fce0000011406 */
[----:B------:R-:W-:Y:S05]  /*1360*/  @!P1 BRA `(.L_x_502) ;  /* 0x0000000000989947 */ /* 0x000fea0003800000 */
[----:B------:R-:W1:Y:S01]  /*1370*/  S2UR UR8, SR_CgaCtaId ;  /* 0x00000000000879c3 */ /* 0x000e620000008800 */
[----:B------:R-:W2:Y:S01]  /*1380*/  LDCU.64 UR14, c[0x0][0x3a8] ;  /* 0x00007500ff0e77ac */ /* 0x000ea20008000a00 */
[----:B------:R-:W-:Y:S02]  /*1390*/  IMAD.U32 R7, RZ, RZ, UR22 ;  /* 0x00000016ff077e24 */ /* 0x000fe4000f8e00ff */
[----:B------:R-:W-:Y:S01]  /*13a0*/  VIADD R9, R4, 0x1 ;  /* 0x0000000104097836 */ /* 0x000fe20000000000 */
[----:B------:R-:W-:Y:S01]  /*13b0*/  UMOV UR5, 0x400 ;  /* 0x0000040000057882 */ /* 0x000fe20000000000 */
[----:B------:R-:W-:Y:S01]  /*13c0*/  USHF.L.U32 UR9, UR22, 0x2, URZ ;  /* 0x0000000216097899 */ /* 0x000fe200080006ff */
[----:B------:R-:W-:Y:S01]  /*13d0*/  SHF.L.U64.HI R4, R7, 0x2, R8 ;  /* 0x0000000207047819 */ /* 0x000fe20000010208 */
[----:B------:R-:W3:Y:S01]  /*13e0*/  LDC R11, c[0x0][0x384] ;  /* 0x0000e100ff0b7b82 */ /* 0x000ee20000000800 */
[----:B------:R-:W-:Y:S01]  /*13f0*/  UIADD3 UR5, UPT, UPT, UR5, 0x80, URZ ;  /* 0x0000008005057890 */ /* 0x000fe2000fffe0ff */
[----:B------:R-:W-:Y:S01]  /*1400*/  LOP3.LUT R9, R9, 0x3, RZ, 0xc0, !PT ;  /* 0x0000000309097812 */ /* 0x000fe200078ec0ff */
[----:B------:R-:W-:Y:S01]  /*1410*/  IMAD R10, R0, UR11, RZ ;  /* 0x0000000b000a7c24 */ /* 0x000fe2000f8e02ff */
[----:B------:R-:W-:-:S02]  /*1420*/  LEA R7, P1, R2, UR9, 0x2 ;  /* 0x0000000902077c11 */ /* 0x000fc4000f8210ff */
[----:B------:R-:W-:Y:S01]  /*1430*/  IADD3 R9, P3, PT, RZ, -R9, RZ ;  /* 0x80000009ff097210 */ /* 0x000fe20007f7e0ff */
[----:B------:R-:W-:Y:S01]  /*1440*/  IMAD R14, R10, UR10, RZ ;  /* 0x0000000a0a0e7c24 */ /* 0x000fe2000f8e02ff */
[----:B------:R-:W-:Y:S02]  /*1450*/  LEA.HI.X R13, R2, R4, R3, 0x2, P1 ;  /* 0x00000004020d7211 */ /* 0x000fe400008f1403 */
[----:B--2---:R-:W-:-:S04]  /*1460*/  IADD3 R12, P1, P2, R7, UR14, R6 ;  /* 0x0000000e070c7c10 */ /* 0x004fc8000fa3e006 */
[----:B------:R-:W-:Y:S01]  /*1470*/  IADD3.X R13, PT, PT, R13, UR15, R16, P1, P2 ;  /* 0x0000000f0d0d7c10 */ /* 0x000fe20008fe4410 */
[----:B-1----:R-:W-:-:S06]  /*1480*/  ULEA UR5, UR8, UR5, 0x18 ;  /* 0x0000000508057291 */ /* 0x002fcc000f8ec0ff */
[----:B------:R-:W-:-:S05]  /*1490*/  VIADD R4, R6, UR5 ;  /* 0x0000000506047c36 */ /* 0x000fca0008000000 */
[----:B---3--:R-:W-:Y:S01]  /*14a0*/  LEA R7, R11, R4, 0x9 ;  /* 0x000000040b077211 */ /* 0x008fe200078e48ff */
[----:B------:R-:W-:-:S04]  /*14b0*/  IMAD.X R4, RZ, RZ, -0x1, P3 ;  /* 0xffffffffff047424 */ /* 0x000fc800018e06ff */
[----:B------:R-:W-:-:S07]  /*14c0*/  IMAD R7, R2, 0x4, R7 ;  /* 0x0000000402077824 */ /* 0x000fce00078e0207 */
.L_x_503:
        /* <DEDUP_REMOVED lines=16> */
.L_x_502:
[----:B------:R-:W-:Y:S05]  /*15d0*/  BSYNC.RECONVERGENT B1 ;  /* 0x0000000000017941 */ /* 0x000fea0003800200 */
.L_x_501:
[----:B------:R-:W-:Y:S05]  /*15e0*/  @!P0 BRA `(.L_x_497) ;  /* 0x0000000000f08947 */ /* 0x000fea0003800000 */
[----:B------:R-:W1:Y:S01]  /*15f0*/  S2UR UR8, SR_CgaCtaId ;  /* 0x00000000000879c3 */ /* 0x000e620000008800 */
[----:B------:R-:W2:Y:S01]  /*1600*/  LDCU.64 UR14, c[0x0][0x3a8] ;  /* 0x00007500ff0e77ac */ /* 0x000ea20008000a00 */
[----:B------:R-:W-:Y:S01]  /*1610*/  IMAD.U32 R9, RZ, RZ, UR22 ;  /* 0x00000016ff097e24 */ /* 0x000fe2000f8e00ff */
[----:B------:R-:W-:Y:S01]  /*1620*/  SHF.L.U32 R17, R5, 0x2, RZ ;  /* 0x0000000205117819 */ /* 0x000fe200000006ff */
[----:B------:R-:W-:Y:S01]  /*1630*/  IMAD R22, R0, UR11, RZ ;  /* 0x0000000b00167c24 */ /* 0x000fe2000f8e02ff */
[----:B------:R-:W-:Y:S01]  /*1640*/  UMOV UR5, 0x400 ;  /* 0x0000040000057882 */ /* 0x000fe20000000000 */
[----:B------:R-:W-:Y:S01]  /*1650*/  SHF.R.U32.HI R20, RZ, 0x1e, R5 ;  /* 0x0000001eff147819 */ /* 0x000fe20000011605 */
[----:B------:R-:W-:Y:S01]  /*1660*/  UIADD3 UR5, UPT, UPT, UR5, 0x80, URZ ;  /* 0x0000008005057890 */ /* 0x000fe2000fffe0ff */
[----:B------:R-:W3:Y:S01]  /*1670*/  LDC R7, c[0x0][0x384] ;  /* 0x0000e100ff077b82 */ /* 0x000ee20000000800 */
[----:B------:R-:W-:Y:S01]  /*1680*/  SHF.L.U64.HI R18, R9, 0x2, R8 ;  /* 0x0000000209127819 */ /* 0x000fe20000010208 */
[----:B------:R-:W-:Y:S01]  /*1690*/  IMAD R22, R22, UR10, RZ ;  /* 0x0000000a16167c24 */ /* 0x000fe2000f8e02ff */
[----:B--2---:R-:W-:-:S04]  /*16a0*/  IADD3 R4, P0, PT, R6, UR14, RZ ;  /* 0x0000000e06047c10 */ /* 0x004fc8000ff1e0ff */
[----:B------:R-:W-:Y:S01]  /*16b0*/  IADD3.X R16, PT, PT, R16, UR15, RZ, P0, !PT ;  /* 0x0000000f10107c10 */ /* 0x000fe200087fe4ff */
[----:B-1----:R-:W-:Y:S02]  /*16c0*/  ULEA UR5, UR8, UR5, 0x18 ;  /* 0x0000000508057291 */ /* 0x002fe4000f8ec0ff */
[----:B------:R-:W-:-:S04]  /*16d0*/  USHF.L.U32 UR8, UR22, 0x2, URZ ;  /* 0x0000000216087899 */ /* 0x000fc800080006ff */
[----:B------:R-:W-:Y:S01]  /*16e0*/  VIADD R6, R6, UR5 ;  /* 0x0000000506067c36 */ /* 0x000fe20008000000 */
[----:B------:R-:W-:-:S03]  /*16f0*/  UMOV UR5, URZ ;  /* 0x000000ff00057c82 */ /* 0x000fc60008000000 */
[----:B---3--:R-:W-:Y:S01]  /*1700*/  IMAD R23, R7, 0x200, R6 ;  /* 0x0000020007177824 */ /* 0x008fe200078e0206 */
[----:B------:R-:W-:-:S03]  /*1710*/  IADD3 R6, P0, PT, R2, UR22, RZ ;  /* 0x0000001602067c10 */ /* 0x000fc6000ff1e0ff */
[----:B------:R-:W-:Y:S02]  /*1720*/  IMAD R23, R2, 0x4, R23 ;  /* 0x0000000402177824 */ /* 0x000fe400078e0217 */
[----:B------:R-:W-:Y:S01]  /*1730*/  IMAD.X R7, R8, 0x1, R3, P0 ;  /* 0x0000000108077824 */ /* 0x000fe200000e0603 */
[----:B------:R-:W-:Y:S01]  /*1740*/  LEA R0, P0, R2, UR8, 0x2 ;  /* 0x0000000802007c11 */ /* 0x000fe2000f8010ff */
[C-C-:B------:R-:W-:Y:S01]  /*1750*/  IMAD R25, R22.reuse, 0x4, R23.reuse ;  /* 0x0000000416197824 */ /* 0x140fe200078e0217 */
[C---:B------:R-:W-:Y:S01]  /*1760*/  LEA R27, R22.reuse, R23, 0x3 ;  /* 0x00000017161b7211 */ /* 0x040fe200078e18ff */
[----:B------:R-:W-:Y:S01]  /*1770*/  IMAD R29, R22, 0xc, R23 ;  /* 0x0000000c161d7824 */ /* 0x000fe200078e0217 */
[C---:B------:R-:W-:Y:S01]  /*1780*/  SHF.L.U64.HI R7, R6.reuse, 0x2, R7 ;  /* 0x0000000206077819 */ /* 0x040fe20000010207 */
[----:B------:R-:W-:Y:S01]  /*1790*/  IMAD.SHL.U32 R6, R6, 0x4, RZ ;  /* 0x0000000406067824 */ /* 0x000fe200078e00ff */
[----:B------:R-:W-:Y:S02]  /*17a0*/  LEA.HI.X R18, R2, R18, R3, 0x2, P0 ;  /* 0x0000001202127211 */ /* 0x000fe400000f1403 */
[-C--:B------:R-:W-:Y:S01]  /*17b0*/  IADD3 R21, P0, PT, R17, R0.reuse, RZ ;  /* 0x0000000011157210 */ /* 0x080fe20007f1e0ff */
[C---:B------:R-:W-:Y:S01]  /*17c0*/  IMAD.WIDE.U32 R6, R5.reuse, 0xc, R6 ;  /* 0x0000000c05067825 */ /* 0x040fe200078e0006 */
[----:B------:R-:W-:-:S03]  /*17d0*/  LEA R19, P1, R5, R0, 0x3 ;  /* 0x0000000005137211 */ /* 0x000fc600078218ff */
[----:B------:R-:W-:Y:S01]  /*17e0*/  IMAD.X R24, R20, 0x1, R18, P0 ;  /* 0x0000000114187824 */ /* 0x000fe200000e0612 */
[----:B------:R-:W-:Y:S01]  /*17f0*/  LEA.HI.X R26, R5, R18, RZ, 0x3, P1 ;  /* 0x00000012051a7211 */ /* 0x000fe200008f1cff */
[----:B------:R-:W-:-:S08]  /*1800*/  VIADD R28, R7, UR5 ;  /* 0x00000005071c7c36 */ /* 0x000fd00008000000 */
.L_x_504:
[C---:B------:R-:W-:Y:S02]  /*1810*/  IADD3 R12, P0, PT, R4.reuse, R0, RZ ;  /* 0x00000000040c7210 */ /* 0x040fe40007f1e0ff */
[----:B------:R-:W-:-:S03]  /*1820*/  IADD3 R8, P1, PT, R4, R21, RZ ;  /* 0x0000001504087210 */ /* 0x000fc60007f3e0ff */
[----:B------:R-:W-:Y:S01]  /*1830*/  IMAD.X R13, R16, 0x1, R18, P0 ;  /* 0x00000001100d7824 */ /* 0x000fe200000e0612 */
[----:B------:R-:W-:Y:S01]  /*1840*/  IADD3 R10, P0, PT, R4, R19, RZ ;  /* 0x00000013040a7210 */ /* 0x000fe20007f1e0ff */
[----:B------:R-:W-:Y:S01]  /*1850*/  IMAD.X R9, R16, 0x1, R24, P1 ;  /* 0x0000000110097824 */ /* 0x000fe200008e0618 */
[----:B------:R-:W-:Y:S02]  /*1860*/  IADD3 R14, P1, PT, R4, R6, RZ ;  /* 0x00000006040e7210 */ /* 0x000fe40007f3e0ff */
[----:B------:R-:W-:Y:S01]  /*1870*/  @!PT LDS RZ, [RZ] ;  /* 0x00000000fffff984 */ /* 0x000fe20000000800 */
[----:B------:R-:W-:Y:S01]  /*1880*/  @!PT LDS RZ, [RZ] ;  /* 0x00000000fffff984 */ /* 0x000fe20000000800 */
[----:B------:R-:W-:Y:S01]  /*1890*/  @!PT LDS RZ, [RZ] ;  /* 0x00000000fffff984 */ /* 0x000fe20000000800 */
[----:B------:R1:W-:Y:S01]  /*18a0*/  LDGSTS.E [R23+0x80], desc[UR20][R12.64] ;  /* 0x000800000c177fae */ /* 0x0003e2000b9a1014 */
[C---:B------:R-:W-:Y:S01]  /*18b0*/  IMAD.X R11, R16.reuse, 0x1, R26, P0 ;  /* 0x00000001100b7824 */ /* 0x040fe200000e061a */
[----:B------:R-:W-:Y:S01]  /*18c0*/  IADD3 R2, P0, PT, R17, R2, RZ ;  /* 0x0000000211027210 */ /* 0x000fe20007f1e0ff */
[----:B------:R-:W-:Y:S01]  /*18d0*/  IMAD.X R15, R16, 0x1, R28, P1 ;  /* 0x00000001100f7824 */ /* 0x000fe200008e061c */
[C---:B------:R-:W-:Y:S01]  /*18e0*/  LEA R4, P1, R5.reuse, R4, 0x4 ;  /* 0x0000000405047211 */ /* 0x040fe200078220ff */
[----:B------:R2:W-:Y:S02]  /*18f0*/  LDGSTS.E [R25+0x80], desc[UR20][R8.64] ;  /* 0x0008000008197fae */ /* 0x0005e4000b9a1014 */
[----:B------:R-:W-:Y:S01]  /*1900*/  IMAD.X R3, R20, 0x1, R3, P0 ;  /* 0x0000000114037824 */ /* 0x000fe200000e0603 */
[----:B------:R-:W-:Y:S01]  /*1910*/  ISETP.GE.U32.AND P0, PT, R2, UR7, PT ;  /* 0x0000000702007c0c */ /* 0x000fe2000bf06070 */
[----:B------:R3:W-:Y:S01]  /*1920*/  LDGSTS.E [R27+0x80], desc[UR20][R10.64] ;  /* 0x000800000a1b7fae */ /* 0x0007e2000b9a1014 */
[----:B------:R-:W-:-:S02]  /*1930*/  LEA.HI.X R16, R5, R16, RZ, 0x4, P1 ;  /* 0x0000001005107211 */ /* 0x000fc400008f24ff */
[----:B------:R-:W-:Y:S01]  /*1940*/  ISETP.GE.U32.AND.EX P0, PT, R3, UR13, PT, P0 ;  /* 0x0000000d03007c0c */ /* 0x000fe2000bf06100 */
[----:B------:R4:W-:Y:S01]  /*1950*/  LDGSTS.E [R29+0x80], desc[UR20][R14.64] ;  /* 0x000800000e1d7fae */ /* 0x0009e2000b9a1014 */
[C---:B-1----:R-:W-:Y:S01]  /*1960*/  LEA R23, R22.reuse, R23, 0x4 ;  /* 0x0000001716177211 */ /* 0x042fe200078e20ff */
[C---:B--2---:R-:W-:Y:S02]  /*1970*/  IMAD R25, R22.reuse, 0x10, R25 ;  /* 0x0000001016197824 */ /* 0x044fe400078e0219 */
[C---:B---3--:R-:W-:Y:S02]  /*1980*/  IMAD R27, R22.reuse, 0x10, R27 ;  /* 0x00000010161b7824 */ /* 0x048fe400078e021b */
[----:B----4-:R-:W-:-:S06]  /*1990*/  IMAD R29, R22, 0x10, R29 ;  /* 0x00000010161d7824 */ /* 0x010fcc00078e021d */
[----:B------:R-:W-:Y:S05]  /*19a0*/  @!P0 BRA `(.L_x_504) ;  /* 0xfffffffc00988947 */ /* 0x000fea000383ffff */
.L_x_497:
[----:B------:R-:W-:Y:S05]  /*19b0*/  BSYNC.RECONVERGENT B0 ;  /* 0x0000000000007941 */ /* 0x000fea0003800200 */
.L_x_496:
[----:B------:R-:W0:Y:S01]  /*19c0*/  LDGDEPBAR ;  /* 0x00000000000079af */ /* 0x000e220000000000 */
[----:B------:R-:W-:-:S04]  /*19d0*/  DEPBAR.LE SB0, 0x0 ;  /* 0x000080000000791a */ /* 0x000fc80000000000 */
[----:B------:R-:W-:Y:S06]  /*19e0*/  BAR.SYNC.DEFER_BLOCKING 0x0 ;  /* 0x0000000000007b1d */ /* 0x000fec0000010000 */
.L_x_486:
[----:B------:R-:W-:-:S09]  /*19f0*/  UISETP.GT.AND UP0, UPT, UR24, UR6, UPT ;  /* 0x000000061800728c */ /* 0x000fd2000bf04270 */
[----:B------:R-:W-:Y:S05]  /*1a00*/  BRA.U UP0, `(.L_x_505) ;  /* 0x0000000100807547 */ /* 0x000fea000b800000 */
        /* <DEDUP_REMOVED lines=10> */
[----:B----4-:R-:W-:Y:S01]  /*1ab0*/  UIMAD.WIDE UR4, UR22, 0x4, UR4 ;  /* 0x00000004160478a5 */ /* 0x010fe2000f8e0204 */
[----:B--2---:R-:W-:-:S03]  /*1ac0*/  IMAD R0, R3, 0x200, R0 ;  /* 0x0000020003007824 */ /* 0x004fc600078e0200 */
[----:B-1----:R-:W-:Y:S02]  /*1ad0*/  LEA R7, R7, R2, 0x18 ;  /* 0x0000000207077211 */ /* 0x002fe400078ec0ff */
[C---:B---3--:R-:W-:Y:S02]  /*1ae0*/  LEA R2, R5.reuse, UR6, 0x2 ;  /* 0x0000000605027c11 */ /* 0x048fe4000f8e10ff */
[----:B------:R-:W-:-:S03]  /*1af0*/  LEA R0, R5, R0, 0x2 ;  /* 0x0000000005007211 */ /* 0x000fc600078e10ff */
[----:B------:R-:W-:Y:S01]  /*1b00*/  IMAD.IADD R6, R7, 0x1, R2 ;  /* 0x0000000107067824 */ /* 0x000fe200078e0202 */
[----:B------:R-:W-:Y:S01]  /*1b10*/  IADD3 R4, PT, PT, R0, 0x80, R7 ;  /* 0x0000008000047810 */ /* 0x000fe20007ffe007 */
[----:B------:R-:W-:-:S07]  /*1b20*/  IMAD.MOV R0, RZ, RZ, -R3 ;  /* 0x000000ffff007224 */ /* 0x000fce00078e0a03 */
.L_x_506:
[----:B-1----:R-:W-:Y:S01]  /*1b30*/  LDS R7, [R6] ;  /* 0x0000000006077984 */ /* 0x002fe20000000800 */
[----:B------:R-:W-:Y:S02]  /*1b40*/  VIADD R0, R0, 0x1 ;  /* 0x0000000100007836 */ /* 0x000fe40000000000 */
[----:B------:R-:W-:Y:S01]  /*1b50*/  IMAD.U32 R2, RZ, RZ, UR4 ;  /* 0x00000004ff027e24 */ /* 0x000fe2000f8e00ff */
[----:B------:R-:W1:Y:S01]  /*1b60*/  LDS R8, [R4] ;  /* 0x0000000004087984 */ /* 0x000e620000000800 */
[----:B------:R-:W-:Y:S01]  /*1b70*/  IMAD.U32 R3, RZ, RZ, UR5 ;  /* 0x00000005ff037e24 */ /* 0x000fe2000f8e00ff */
[----:B------:R-:W-:Y:S01]  /*1b80*/  ISETP.NE.AND P0, PT, R0, RZ, PT ;  /* 0x000000ff0000720c */ /* 0x000fe20003f05270 */
[----:B------:R-:W-:-:S04]  /*1b90*/  IMAD.WIDE R2, R5, 0x4, R2 ;  /* 0x0000000405027825 */ /* 0x000fc800078e0202 */
[----:B-1----:R-:W-:-:S05]  /*1ba0*/  FADD R7, R7, R8 ;  /* 0x0000000807077221 */ /* 0x002fca0000000000 */
[----:B------:R1:W-:Y:S03]  /*1bb0*/  STG.E desc[UR20][R2.64], R7 ;  /* 0x0000000702007986 */ /* 0x0003e6000c101914 */
[----:B------:R-:W-:Y:S05]  /*1bc0*/  @!P0 EXIT ;  /* 0x000000000000894d */ /* 0x000fea0003800000 */
[----:B------:R-:W-:Y:S01]  /*1bd0*/  IADD3 R4, PT, PT, R4, 0x200, RZ ;  /* 0x0000020004047810 */ /* 0x000fe20007ffe0ff */
[----:B------:R-:W-:Y:S02]  /*1be0*/  VIADD R6, R6, 0x200 ;  /* 0x0000020006067836 */ /* 0x000fe40000000000 */
[----:B------:R-:W-:Y:S01]  /*1bf0*/  VIADD R5, R5, 0x80 ;  /* 0x0000008005057836 */ /* 0x000fe20000000000 */
[----:B------:R-:W-:Y:S06]  /*1c00*/  BRA `(.L_x_506) ;  /* 0xfffffffc00c87947 */ /* 0x000fec000383ffff */
.L_x_505:
[----:B------:R-:W1:Y:S02]  /*1c10*/  LDC R0, c[0x0][0x384] ;  /* 0x0000e100ff007b82 */ /* 0x000e640000000800 */
[----:B-1----:R-:W-:-:S13]  /*1c20*/  ISETP.GE.AND P0, PT, R0, 0x1, PT ;  /* 0x000000010000780c */ /* 0x002fda0003f06270 */
[----:B------:R-:W-:Y:S05]  /*1c30*/  @!P0 EXIT ;  /* 0x000000000000894d */ /* 0x000fea0003800000 */
[----:B------:R-:W1:Y:S01]  /*1c40*/  S2R R5, SR_TID.X ;  /* 0x0000000000057919 */ /* 0x000e620000002100 */
[----:B------:R-:W2:Y:S01]  /*1c50*/  LDC R3, c[0x0][0x3b0] ;  /* 0x0000ec00ff037b82 */ /* 0x000ea20000000800 */
[----:B------:R-:W3:Y:S01]  /*1c60*/  LDCU UR6, c[0x0][0x3a0] ;  /* 0x00007400ff0677ac */ /* 0x000ee20008000800 */
[----:B------:R-:W-:Y:S01]  /*1c70*/  MOV R2, 0x400 ;  /* 0x0000040000027802 */ /* 0x000fe20000000f00 */
[----:B------:R-:W4:Y:S01]  /*1c80*/  S2R R7, SR_CgaCtaId ;  /* 0x0000000000077919 */ /* 0x000f220000008800 */
[----:B------:R-:W5:Y:S03]  /*1c90*/  LDCU.64 UR4, c[0x0][0x390] ;  /* 0x00007200ff0477ac */ /* 0x000f660008000a00 */
[----:B------:R-:W-:Y:S01]  /*1ca0*/  VIADD R4, R2, 0x80 ;  /* 0x0000008002047836 */ /* 0x000fe20000000000 */
[----:B-----5:R-:W-:Y:S01]  /*1cb0*/  UIMAD.WIDE UR4, UR22, 0x4, UR4 ;  /* 0x00000004160478a5 */ /* 0x020fe2000f8e0204 */
[----:B--2---:R-:W-:-:S02]  /*1cc0*/  IMAD R2, R0, 0x200, R3 ;  /* 0x0000020000027824 */ /* 0x004fc400078e0203 */
[----:B------:R-:W-:Y:S02]  /*1cd0*/  IMAD.MOV R0, RZ, RZ, -R0 ;  /* 0x000000ffff007224 */ /* 0x000fe400078e0a00 */
[C---:B-1----:R-:W-:Y:S01]  /*1ce0*/  IMAD R2, R5.reuse, 0x4, R2 ;  /* 0x0000000405027824 */ /* 0x042fe200078e0202 */
[----:B---3--:R-:W-:Y:S02]  /*1cf0*/  LEA R6, R5, UR6, 0x2 ;  /* 0x0000000605067c11 */ /* 0x008fe4000f8e10ff */
[----:B----4-:R-:W-:-:S04]  /*1d00*/  LEA R7, R7, R4, 0x18 ;  /* 0x0000000407077211 */ /* 0x010fc800078ec0ff */
[----:B------:R-:W-:Y:S02]  /*1d10*/  IADD3 R6, PT, PT, R7, R6, RZ ;  /* 0x0000000607067210 */ /* 0x000fe40007ffe0ff */
[----:B------:R-:W-:-:S07]  /*1d20*/  IADD3 R4, PT, PT, R2, 0x80, R7 ;  /* 0x0000008002047810 */ /* 0x000fce0007ffe007 */
.L_x_507:
[----:B------:R-:W-:Y:S01]  /*1d30*/  ISETP.GE.AND P0, PT, R5, UR23, PT ;  /* 0x0000001705007c0c */ /* 0x000fe2000bf06270 */
        /* <DEDUP_REMOVED lines=14> */
        .weak           $__internal_1_$__cuda_sm20_div_u64
        .type           $__internal_1_$__cuda_sm20_div_u64,@function
        .size           $__internal_1_$__cuda_sm20_div_u64,(.L_x_603 - $__internal_1_$__cuda_sm20_div_u64)
$__internal_1_$__cuda_sm20_div_u64:
[----:B------:R-:W-:Y:S02]  /*1e20*/  IMAD.U32 R15, RZ, RZ, UR4 ;  /* 0x00000004ff0f7e24 */ /* 0x000fe4000f8e00ff */
[----:B------:R-:W-:-:S04]  /*1e30*/  IMAD.MOV.U32 R14, RZ, RZ, R5 ;  /* 0x000000ffff0e7224 */ /* 0x000fc800078e0005 */
        /* <DEDUP_REMOVED lines=9> */
[----:B------:R-:W-:Y:S01]  /*1ed0*/  IMAD.X R19, RZ, RZ, ~R13, P0 ;  /* 0x000000ffff137224 */ /* 0x000fe200000e0e0d */
[----:B------:R-:W-:-:S03]  /*1ee0*/  MOV R13, R6 ;  /* 0x00000006000d7202 */ /* 0x000fc60000000f00 */
[-C--:B------:R-:W-:Y:S02]  /*1ef0*/  IMAD R15, R7, R19.reuse, RZ ;  /* 0x00000013070f7224 */ /* 0x080fe400078e02ff */
[----:B------:R-:W-:-:S04]  /*1f00*/  IMAD.WIDE.U32 R12, P0, R6, R19, R12 ;  /* 0x00000013060c7225 */ /* 0x000fc8000780000c */
[----:B------:R-:W-:-:S04]  /*1f10*/  IMAD.HI.U32 R11, R7, R19, RZ ;  /* 0x00000013070b7227 */ /* 0x000fc800078e00ff */
[----:B------:R-:W-:-:S04]  /*1f20*/  IMAD.HI.U32 R12, P1, R7, R17, R12 ;  /* 0x00000011070c7227 */ /* 0x000fc8000782000c */
[----:B------:R-:W-:Y:S01]  /*1f30*/  IMAD.X R11, R11, 0x1, R7, P0 ;  /* 0x000000010b0b7824 */ /* 0x000fe200000e0607 */
[----:B------:R-:W-:-:S04]  /*1f40*/  IADD3 R13, P2, PT, R15, R12, RZ ;  /* 0x0000000c0f0d7210 */ /* 0x000fc80007f5e0ff */
[----:B------:R-:W-:Y:S01]  /*1f50*/  IADD3.X R11, PT, PT, RZ, RZ, R11, P2, P1 ;  /* 0x000000ffff0b7210 */ /* 0x000fe200017e240b */
[----:B------:R-:W-:-:S04]  /*1f60*/  IMAD.WIDE.U32 R6, R13, R5, RZ ;  /* 0x000000050d067225 */ /* 0x000fc800078e00ff */
[----:B------:R-:W-:Y:S01]  /*1f70*/  IMAD R12, R13, UR4, R7 ;  /* 0x000000040d0c7c24 */ /* 0x000fe2000f8e0207 */
[----:B------:R-:W-:-:S03]  /*1f80*/  IADD3 R7, P0, PT, RZ, -R6, RZ ;  /* 0x80000006ff077210 */ /* 0x000fc60007f1e0ff */
[----:B------:R-:W-:Y:S02]  /*1f90*/  IMAD R6, R11, R5, R12 ;  /* 0x000000050b067224 */ /* 0x000fe400078e020c */
[----:B------:R-:W-:-:S04]  /*1fa0*/  IMAD.HI.U32 R12, R13, R7, RZ ;  /* 0x000000070d0c7227 */ /* 0x000fc800078e00ff */
[----:B------:R-:W-:-:S04]  /*1fb0*/  IMAD.X R6, RZ, RZ, ~R6, P0 ;  /* 0x000000ffff067224 */ /* 0x000fc800000e0e06 */
        /* <DEDUP_REMOVED lines=15> */
[----:B------:R-:W-:-:S03]  /*20b0*/  IMAD.WIDE.U32 R6, R12, R5, RZ ;  /* 0x000000050c067225 */ /* 0x000fc600078e00ff */
[----:B------:R-:W-:Y:S01]  /*20c0*/  IADD3.X R14, PT, PT, RZ, R11, RZ, P1, !PT ;  /* 0x0000000bff0e7210 */ /* 0x000fe20000ffe4ff */
[----:B------:R-:W-:Y:S01]  /*20d0*/  IMAD R7, R12, UR4, R7 ;  /* 0x000000040c077c24 */ /* 0x000fe2000f8e0207 */
[----:B------:R-:W-:Y:S02]  /*20e0*/  IADD3 R16, P1, PT, -R6, R9, RZ ;  /* 0x0000000906107210 */ /* 0x000fe40007f3e1ff */
[----:B------:R-:W-:Y:S01]  /*20f0*/  IADD3 R9, P2, PT, R12, 0x1, RZ ;  /* 0x000000010c097810 */ /* 0x000fe20007f5e0ff */
[-C--:B------:R-:W-:Y:S01]  /*2100*/  IMAD R7, R14, R5.reuse, R7 ;  /* 0x000000050e077224 */ /* 0x080fe200078e0207 */
[----:B------:R-:W-:-:S03]  /*2110*/  ISETP.GE.U32.AND P0, PT, R16, R5, PT ;  /* 0x000000051000720c */ /* 0x000fc60003f06070 */
[----:B------:R-:W-:Y:S01]  /*2120*/  IMAD.X R11, R10, 0x1, ~R7, P1 ;  /* 0x000000010a0b7824 */ /* 0x000fe200008e0e07 */
[----:B------:R-:W-:Y:S01]  /*2130*/  IADD3 R6, P1, PT, -R5, R16, RZ ;  /* 0x0000001005067210 */ /* 0x000fe20007f3e1ff */
[----:B------:R-:W-:-:S03]  /*2140*/  IMAD.X R7, RZ, RZ, R14, P2 ;  /* 0x000000ffff077224 */ /* 0x000fc600010e060e */
[C---:B------:R-:W-:Y:S02]  /*2150*/  ISETP.GE.U32.AND.EX P0, PT, R11.reuse, UR4, PT, P0 ;  /* 0x000000040b007c0c */ /* 0x040fe4000bf06100 */
[----:B------:R-:W-:Y:S02]  /*2160*/  IADD3.X R10, PT, PT, R11, ~UR4, RZ, P1, !PT ;  /* 0x800000040b0a7c10 */ /* 0x000fe40008ffe4ff */
[----:B------:R-:W-:Y:S02]  /*2170*/  SEL R6, R6, R16, P0 ;  /* 0x0000001006067207 */ /* 0x000fe40000000000 */
[----:B------:R-:W-:Y:S02]  /*2180*/  SEL R9, R9, R12, P0 ;  /* 0x0000000c09097207 */ /* 0x000fe40000000000 */
[----:B------:R-:W-:Y:S02]  /*2190*/  SEL R10, R10, R11, P0 ;  /* 0x0000000b0a0a7207 */ /* 0x000fe40000000000 */
[----:B------:R-:W-:-:S02]  /*21a0*/  SEL R14, R7, R14, P0 ;  /* 0x0000000e070e7207 */ /* 0x000fc40000000000 */
[----:B------:R-:W-:Y:S02]  /*21b0*/  ISETP.GE.U32.AND P0, PT, R6, R5, PT ;  /* 0x000000050600720c */ /* 0x000fe40003f06070 */
[----:B------:R-:W-:Y:S02]  /*21c0*/  IADD3 R6, P2, PT, R9, 0x1, RZ ;  /* 0x0000000109067810 */ /* 0x000fe40007f5e0ff */
[----:B------:R-:W-:Y:S02]  /*21d0*/  ISETP.GE.U32.AND.EX P0, PT, R10, UR4, PT, P0 ;  /* 0x000000040a007c0c */ /* 0x000fe4000bf06100 */
[----:B------:R-:W-:Y:S01]  /*21e0*/  ISETP.NE.U32.AND P1, PT, R5, RZ, PT ;  /* 0x000000ff0500720c */ /* 0x000fe20003f25070 */
[----:B------:R-:W-:Y:S01]  /*21f0*/  IMAD.X R7, RZ, RZ, R14, P2 ;  /* 0x000000ffff077224 */ /* 0x000fe200010e060e */
[----:B------:R-:W-:Y:S01]  /*2200*/  SEL R6, R6, R9, P0 ;  /* 0x0000000906067207 */ /* 0x000fe20000000000 */
[----:B------:R-:W-:Y:S01]  /*2210*/  IMAD.MOV.U32 R9, RZ, RZ, 0x0 ;  /* 0x00000000ff097424 */ /* 0x000fe200078e00ff */
[----:B------:R-:W-:-:S02]  /*2220*/  ISETP.NE.AND.EX P1, PT, RZ, UR4, PT, P1 ;  /* 0x00000004ff007c0c */ /* 0x000fc4000bf25310 */
[----:B------:R-:W-:Y:S02]  /*2230*/  SEL R7, R7, R14, P0 ;  /* 0x0000000e07077207 */ /* 0x000fe40000000000 */
[----:B------:R-:W-:Y:S02]  /*2240*/  SEL R6, R6, 0xffffffff, P1 ;  /* 0xffffffff06067807 */ /* 0x000fe40000800000 */
[----:B------:R-:W-:Y:S01]  /*2250*/  SEL R7, R7, 0xffffffff, P1 ;  /* 0xffffffff07077807 */ /* 0x000fe20000800000 */
[----:B------:R-:W-:Y:S06]  /*2260*/  RET.REL.NODEC R8 `(_ZN3cub18CUB_300001_SM_10006detail9transform16transform_kernelINS2_10policy_hubILb0EN4cuda3std3__45tupleIJN6thrust24THRUST_300001_SM_1000_NS6detail15normal_iteratorINSA_10device_ptrIfEEEESF_EEEE10policy1000EiNS7_4plusIfEESF_JPfSL_EEEvT0_iT1_T2_DpNS2_10kernel_argIT3_EE) ;  /* 0xffffffdc08647950 */ /* 0x000fec0003c3ffff */
.L_x_508:
        /* <DEDUP_REMOVED lines=9> */
.L_x_603:


//--------------------- .text._ZN3cub18CUB_300001_SM_10006detail9transform16transform_kernelINS2_10policy_hubILb0EN4cuda3std3__45tupleIJN6thrust24THRUST_300001_SM_1000_NS6detail15normal_iteratorINSA_10device_ptrIfEEEESF_EEEE10policy1000ElNS7_10multipliesIfEESF_JPfSL_EEEvT0_iT1_T2_DpNS2_10kernel_argIT3_EE --------------------------
	.section	.text._ZN3cub18CUB_300001_SM_10006detail9transform16transform_kernelINS2_10policy_hubILb0EN4cuda3std3__45tupleIJN6thrust24THRUST_300001_SM_1000_NS6detail15normal_iteratorINSA_10device_ptrIfEEEESF_EEEE10policy1000ElNS7_10multipliesIfEESF_JPfSL_EEEvT0_iT1_T2_DpNS2_10kernel_argIT3_EE,"ax",@progbits
	.align	128
        .global         _ZN3cub18CUB_300001_SM_10006detail9transform16transform_kernelINS2_10policy_hubILb0EN4cuda3std3__45tupleIJN6thrust24THRUST_300001_SM_1000_NS6detail15normal_iteratorINSA_10device_ptrIfEEEESF_EEEE10policy1000ElNS7_10multipliesIfEESF_JPfSL_EEEvT0_iT1_T2_DpNS2_10kernel_argIT3_EE
        .type           _ZN3cub18CUB_300001_SM_10006detail9transform16transform_kernelINS2_10policy_hubILb0EN4cuda3std3__45tupleIJN6thrust24THRUST_300001_SM_1000_NS6detail15normal_iteratorINSA_10device_ptrIfEEEESF_EEEE10policy1000ElNS7_10multipliesIfEESF_JPfSL_EEEvT0_iT1_T2_DpNS2_10kernel_argIT3_EE,@function
        .size           _ZN3cub18CUB_300001_SM_10006detail9transform16transform_kernelINS2_10policy_hubILb0EN4cuda3std3__45tupleIJN6thrust24THRUST_300001_SM_1000_NS6detail15normal_iteratorINSA_10device_ptrIfEEEESF_EEEE10policy1000ElNS7_10multipliesIfEESF_JPfSL_EEEvT0_iT1_T2_DpNS2_10kernel_argIT3_EE,(.L_x_604 - _ZN3cub18CUB_300001_SM_10006detail9transform16transform_kernelINS2_10policy_hubILb0EN4cuda3std3__45tupleIJN6thrust24THRUST_300001_SM_1000_NS6detail15normal_iteratorINSA_10device_ptrIfEEEESF_EEEE10policy1000ElNS7_10multipliesIfEESF_JPfSL_EEEvT0_iT1_T2_DpNS2_10kernel_argIT3_EE)
        .other          _ZN3cub18CUB_300001_SM_10006detail9transform16transform_kernelINS2_10policy_hubILb0EN4cuda3std3__45tupleIJN6thrust24THRUST_300001_SM_1000_NS6detail15normal_iteratorINSA_10device_ptrIfEEEESF_EEEE10policy1000ElNS7_10multipliesIfEESF_JPfSL_EEEvT0_iT1_T2_DpNS2_10kernel_argIT3_EE,@"STO_CUDA_ENTRY STV_DEFAULT"
_ZN3cub18CUB_300001_SM_10006detail9transform16transform_kernelINS2_10policy_hubILb0EN4cuda3std3__45tupleIJN6thrust24THRUST_300001_SM_1000_NS6detail15normal_iteratorINSA_10device_ptrIfEEEESF_EEEE10policy1000ElNS7_10multipliesIfEESF_JPfSL_EEEvT0_iT1_T2_DpNS2_10kernel_argIT3_EE:
.text._ZN3cub18CUB_300001_SM_10006detail9transform16transform_kernelINS2_10policy_hubILb0EN4cuda3std3__45tupleIJN6thrust24THRUST_300001_SM_1000_NS6detail15normal_iteratorINSA_10device_ptrIfEEEESF_EEEE10policy1000ElNS7_10multipliesIfEESF_JPfSL_EEEvT0_iT1_T2_DpNS2_10kernel_argIT3_EE:
        /* <DEDUP_REMOVED lines=68> */
.L_x_511:
[----:B-1----:R-:W-:Y:S05]  /*0440*/  BSYNC.RECONVERGENT B0 ;  /* 0x0000000000007941 */ /* 0x002fea0003800200 */
.L_x_510:
[----:B------:R-:W1:Y:S08]  /*0450*/  S2UR UR5, SR_CgaCtaId ;  /* 0x00000000000579c3 */ /* 0x000e700000008800 */
[----:B------:R-:W-:Y:S01]  /*0460*/  BAR.SYNC.DEFER_BLOCKING 0x0 ;  /* 0x0000000000007b1d */ /* 0x000fe20000010000 */
[----:B------:R-:W-:-:S05]  /*0470*/  SHF.L.U32 R2, RZ, 0x1f, RZ ;  /* 0x0000001fff027819 */ /* 0x000fca00000006ff */
[----:B------:R-:W-:Y:S02]  /*0480*/  UMOV UR4, 0x400 ;  /* 0x0000040000047882 */ /* 0x000fe40000000000 */
[----:B-1----:R-:W-:-:S12]  /*0490*/  ULEA UR4, UR5, UR4, 0x18 ;  /* 0x0000000405047291 */ /* 0x002fd8000f8ec0ff */
.L_x_512:
[----:B------:R-:W1:Y:S02]  /*04a0*/  SYNCS.PHASECHK.TRANS64.TRYWAIT P0, [UR4], R2 ;  /* 0x00000002ff0075a7 */ /* 0x000e640008001104 */
[----:B-1----:R-:W-:Y:S05]  /*04b0*/  @!P0 BRA `(.L_x_512) ;  /* 0xfffffffc00f88947 */ /* 0x002fea000383ffff */
[----:B------:R-:W-:Y:S05]  /*04c0*/  BRA `(.L_x_513) ;  /* 0x0000001400407947 */ /* 0x000fea0003800000 */
.L_x_509:
        /* <DEDUP_REMOVED lines=54> */
.L_x_517:
[----:B------:R-:W-:Y:S01]  /*0830*/  IMAD.MOV.U32 R9, RZ, RZ, R14 ;  /* 0x000000ffff097224 */ /* 0x000fe200078e000e */
[----:B------:R-:W-:-:S07]  /*0840*/  MOV R14, 0x860 ;  /* 0x00000860000e7802 */ /* 0x000fce0000000f00 */
[----:B------:R-:W-:Y:S05]  /*0850*/  CALL.REL.NOINC `($__internal_2_$__cuda_sm20_div_u64) ;  /* 0x0000001400707944 */ /* 0x000fea0003c00000 */
.L_x_518:
[----:B------:R-:W-:Y:S05]  /*0860*/  BSYNC.RECONVERGENT B1 ;  /* 0x0000000000017941 */ /* 0x000fea0003800200 */
.L_x_516:
        /* <DEDUP_REMOVED lines=37> */
.L_x_521:
        /* <DEDUP_REMOVED lines=16> */
.L_x_520:
[----:B------:R-:W-:Y:S05]  /*0bc0*/  BSYNC.RECONVERGENT B1 ;  /* 0x0000000000017941 */ /* 0x000fea0003800200 */
.L_x_519:
        /* <DEDUP_REMOVED lines=35> */
.L_x_522:
        /* <DEDUP_REMOVED lines=26> */
.L_x_515:
[----:B------:R-:W-:Y:S05]  /*0fa0*/  BSYNC.RECONVERGENT B0 ;  /* 0x0000000000007941 */ /* 0x000fea0003800200 */
.L_x_514:
        /* <DEDUP_REMOVED lines=39> */
.L_x_526:
[----:B------:R-:W-:Y:S01]  /*1220*/  IMAD.MOV.U32 R9, RZ, RZ, R12 ;  /* 0x000000ffff097224 */ /* 0x000fe200078e000c */
[----:B------:R-:W-:-:S07]  /*1230*/  MOV R14, 0x1250 ;  /* 0x00001250000e7802 */ /* 0x000fce0000000f00 */
[----:B------:R-:W-:Y:S05]  /*1240*/  CALL.REL.NOINC `($__internal_2_$__cuda_sm20_div_u64) ;  /* 0x0000000800f47944 */ /* 0x000fea0003c00000 */
.L_x_527:
[----:B------:R-:W-:Y:S05]  /*1250*/  BSYNC.RECONVERGENT B1 ;  /* 0x0000000000017941 */ /* 0x000fea0003800200 */
.L_x_525:
        /* <DEDUP_REMOVED lines=35> */
.L_x_530:
        /* <DEDUP_REMOVED lines=16> */
.L_x_529:
[----:B------:R-:W-:Y:S05]  /*1590*/  BSYNC.RECONVERGENT B1 ;  /* 0x0000000000017941 */ /* 0x000fea0003800200 */
.L_x_528:
        /* <DEDUP_REMOVED lines=37> */
.L_x_531:
        /* <DEDUP_REMOVED lines=26> */
.L_x_524:
[----:B------:R-:W-:Y:S05]  /*1990*/  BSYNC.RECONVERGENT B0 ;  /* 0x0000000000007941 */ /* 0x000fea0003800200 */
.L_x_523:
[----:B------:R-:W0:Y:S01]  /*19a0*/  LDGDEPBAR ;  /* 0x00000000000079af */ /* 0x000e220000000000 */
[----:B------:R-:W-:-:S04]  /*19b0*/  DEPBAR.LE SB0, 0x0 ;  /* 0x000080000000791a */ /* 0x000fc80000000000 */
[----:B------:R-:W-:Y:S06]  /*19c0*/  BAR.SYNC.DEFER_BLOCKING 0x0 ;  /* 0x0000000000007b1d */ /* 0x000fec0000010000 */
.L_x_513:
        /* <DEDUP_REMOVED lines=21> */
.L_x_533:
        /* <DEDUP_REMOVED lines=10> */
[----:B---3--:R-:W-:-:S05]  /*1bc0*/  @!P0 FMUL R9, R8, R9 ;  /* 0x0000000908098220 */ /* 0x008fca0000400000 */
[----:B------:R1:W-:Y:S01]  /*1bd0*/  @!P0 STG.E desc[UR22][R2.64], R9 ;  /* 0x0000000902008986 */ /* 0x0003e2000c101916 */
[----:B------:R-:W-:-:S13]  /*1be0*/  ISETP.NE.AND P0, PT, R4, RZ, PT ;  /* 0x000000ff0400720c */ /* 0x000fda0003f05270 */
[----:B-1----:R-:W-:Y:S05]  /*1bf0*/  @P0 BRA `(.L_x_533) ;  /* 0xfffffffc00c80947 */ /* 0x002fea000383ffff */
[----:B------:R-:W-:Y:S05]  /*1c00*/  EXIT ;  /* 0x000000000000794d */ /* 0x000fea0003800000 */
.L_x_532:
        /* <DEDUP_REMOVED lines=19> */
.L_x_534:
[----:B-1----:R-:W-:Y:S01]  /*1d40*/  LDS R7, [R6] ;  /* 0x0000000006077984 */ /* 0x002fe20000000800 */
[----:B------:R-:W-:Y:S01]  /*1d50*/  IADD3 R0, PT, PT, R0, 0x1, RZ ;  /* 0x0000000100007810 */ /* 0x000fe20007ffe0ff */
[----:B------:R-:W-:Y:S02]  /*1d60*/  IMAD.U32 R2, RZ, RZ, UR4 ;  /* 0x00000004ff027e24 */ /* 0x000fe4000f8e00ff */
[----:B------:R-:W1:Y:S01]  /*1d70*/  LDS R8, [R4] ;  /* 0x0000000004087984 */ /* 0x000e620000000800 */
[----:B------:R-:W-:Y:S01]  /*1d80*/  ISETP.NE.AND P0, PT, R0, RZ, PT ;  /* 0x000000ff0000720c */ /* 0x000fe20003f05270 */
[----:B------:R-:W-:Y:S02]  /*1d90*/  IMAD.U32 R3, RZ, RZ, UR5 ;  /* 0x00000005ff037e24 */ /* 0x000fe4000f8e00ff */
[----:B------:R-:W-:-:S04]  /*1da0*/  IMAD.WIDE R2, R5, 0x4, R2 ;  /* 0x0000000405027825 */ /* 0x000fc800078e0202 */
[----:B-1----:R-:W-:-:S05]  /*1db0*/  FMUL R7, R7, R8 ;  /* 0x0000000807077220 */ /* 0x002fca0000400000 */
[----:B------:R1:W-:Y:S01]  /*1dc0*/  STG.E desc[UR22][R2.64], R7 ;  /* 0x0000000702007986 */ /* 0x0003e2000c101916 */
[----:B------:R-:W-:Y:S05]  /*1dd0*/  @!P0 EXIT ;  /* 0x000000000000894d */ /* 0x000fea0003800000 */
[----:B------:R-:W-:Y:S02]  /*1de0*/  VIADD R4, R4, 0x200 ;  /* 0x0000020004047836 */ /* 0x000fe40000000000 */
[----:B------:R-:W-:Y:S02]  /*1df0*/  VIADD R6, R6, 0x200 ;  /* 0x0000020006067836 */ /* 0x000fe40000000000 */
[----:B------:R-:W-:Y:S01]  /*1e00*/  VIADD R5, R5, 0x80 ;  /* 0x0000008005057836 */ /* 0x000fe20000000000 */
[----:B------:R-:W-:Y:S06]  /*1e10*/  BRA `(.L_x_534) ;  /* 0xfffffffc00c87947 */ /* 0x000fec000383ffff */
        .weak           $__internal_2_$__cuda_sm20_div_u64
        .type           $__internal_2_$__cuda_sm20_div_u64,@function
        .size           $__internal_2_$__cuda_sm20_div_u64,(.L_x_604 - $__internal_2_$__cuda_sm20_div_u64)
$__internal_2_$__cuda_sm20_div_u64:
        /* <DEDUP_REMOVED lines=68> */
[----:B------:R-:W-:Y:S06]  /*2260*/  RET.REL.NODEC R14 `(_ZN3cub18CUB_300001_SM_10006detail9transform16transform_kernelINS2_10policy_hubILb0EN4cuda3std3__45tupleIJN6thrust24THRUST_300001_SM_1000_NS6detail15normal_iteratorINSA_10device_ptrIfEEEESF_EEEE10policy1000ElNS7_10multipliesIfEESF_JPfSL_EEEvT0_iT1_T2_DpNS2_10kernel_argIT3_EE) ;  /* 0xffffffdc0e647950 */ /* 0x000fec0003c3ffff */
.L_x_535:
        /* <DEDUP_REMOVED lines=9> */
.L_x_604:


//--------------------- .text._ZN3cub18CUB_300001_SM_10006detail9transform16transform_kernelINS2_10policy_hubILb0EN4cuda3std3__45tupleIJN6thrust24THRUST_300001_SM_1000_NS6detail15normal_iteratorINSA_10device_ptrIfEEEESF_EEEE10policy1000EiNS7_10multipliesIfEESF_JPfSL_EEEvT0_iT1_T2_DpNS2_10kernel_argIT3_EE --------------------------
	.section	.text._ZN3cub18CUB_300001_SM_10006detail9transform16transform_kernelINS2_10policy_hubILb0EN4cuda3std3__45tupleIJN6thrust24THRUST_300001_SM_1000_NS6detail15normal_iteratorINSA_10device_ptrIfEEEESF_EEEE10policy1000EiNS7_10multipliesIfEESF_JPfSL_EEEvT0_iT1_T2_DpNS2_10kernel_argIT3_EE,"ax",@progbits
	.align	128
        .global         _ZN3cub18CUB_300001_SM_10006detail9transform16transform_kernelINS2_10policy_hubILb0EN4cuda3std3__45tupleIJN6thrust24THRUST_300001_SM_1000_NS6detail15normal_iteratorINSA_10device_ptrIfEEEESF_EEEE10policy1000EiNS7_10multipliesIfEESF_JPfSL_EEEvT0_iT1_T2_DpNS2_10kernel_argIT3_EE
        .type           _ZN3cub18CUB_300001_SM_10006detail9transform16transform_kernelINS2_10policy_hubILb0EN4cuda3std3__45tupleIJN6thrust24THRUST_300001_SM_1000_NS6detail15normal_iteratorINSA_10device_ptrIfEEEESF_EEEE10policy1000EiNS7_10multipliesIfEESF_JPfSL_EEEvT0_iT1_T2_DpNS2_10kernel_argIT3_EE,@function
        .size           _ZN3cub18CUB_300001_SM_10006detail9transform16transform_kernelINS2_10policy_hubILb0EN4cuda3std3__45tupleIJN6thrust24THRUST_300001_SM_1000_NS6detail15normal_iteratorINSA_10device_ptrIfEEEESF_EEEE10policy1000EiNS7_10multipliesIfEESF_JPfSL_EEEvT0_iT1_T2_DpNS2_10kernel_argIT3_EE,(.L_x_605 - _ZN3cub18CUB_300001_SM_10006detail9transform16transform_kernelINS2_10policy_hubILb0EN4cuda3std3__45tupleIJN6thrust24THRUST_300001_SM_1000_NS6detail15normal_iteratorINSA_10device_ptrIfEEEESF_EEEE10policy1000EiNS7_10multipliesIfEESF_JPfSL_EEEvT0_iT1_T2_DpNS2_10kernel_argIT3_EE)
        .other          _ZN3cub18CUB_300001_SM_10006detail9transform16transform_kernelINS2_10policy_hubILb0EN4cuda3std3__45tupleIJN6thrust24THRUST_300001_SM_1000_NS6detail15normal_iteratorINSA_10device_ptrIfEEEESF_EEEE10policy1000EiNS7_10multipliesIfEESF_JPfSL_EEEvT0_iT1_T2_DpNS2_10kernel_argIT3_EE,@"STO_CUDA_ENTRY STV_DEFAULT"
_ZN3cub18CUB_300001_SM_10006detail9transform16transform_kernelINS2_10policy_hubILb0EN4cuda3std3__45tupleIJN6thrust24THRUST_300001_SM_1000_NS6detail15normal_iteratorINSA_10device_ptrIfEEEESF_EEEE10policy1000EiNS7_10multipliesIfEESF_JPfSL_EEEvT0_iT1_T2_DpNS2_10kernel_argIT3_EE:
.text._ZN3cub18CUB_300001_SM_10006detail9transform16transform_kernelINS2_10policy_hubILb0EN4cuda3std3__45tupleIJN6thrust24THRUST_300001_SM_1000_NS6detail15normal_iteratorINSA_10device_ptrIfEEEESF_EEEE10policy1000EiNS7_10multipliesIfEESF_JPfSL_EEEvT0_iT1_T2_DpNS2_10kernel_argIT3_EE:
        /* <DEDUP_REMOVED lines=60> */
.L_x_538:
[----:B-1----:R-:W-:Y:S05]  /*03c0*/  BSYNC.RECONVERGENT B0 ;  /* 0x0000000000007941 */ /* 0x002fea0003800200 */
.L_x_537:
[----:B------:R-:W1:Y:S08]  /*03d0*/  S2UR UR5, SR_CgaCtaId ;  /* 0x00000000000579c3 */ /* 0x000e700000008800 */
[----:B------:R-:W-:Y:S01]  /*03e0*/  BAR.SYNC.DEFER_BLOCKING 0x0 ;  /* 0x0000000000007b1d */ /* 0x000fe20000010000 */
[----:B------:R-:W-:-:S05]  /*03f0*/  SHF.L.U32 R0, RZ, 0x1f, RZ ;  /* 0x0000001fff007819 */ /* 0x000fca00000006ff */
[----:B------:R-:W-:Y:S02]  /*0400*/  UMOV UR4, 0x400 ;  /* 0x0000040000047882 */ /* 0x000fe40000000000 */
[----:B-1----:R-:W-:-:S12]  /*0410*/  ULEA UR4, UR5, UR4, 0x18 ;  /* 0x0000000405047291 */ /* 0x002fd8000f8ec0ff */
.L_x_539:
[----:B------:R-:W1:Y:S02]  /*0420*/  SYNCS.PHASECHK.TRANS64.TRYWAIT P0, [UR4], R0 ;  /* 0x00000000ff0075a7 */ /* 0x000e640008001104 */
[----:B-1----:R-:W-:Y:S05]  /*0430*/  @!P0 BRA `(.L_x_539) ;  /* 0xfffffffc00f88947 */ /* 0x002fea000383ffff */
[----:B------:R-:W-:Y:S05]  /*0440*/  BRA `(.L_x_540) ;  /* 0x0000001400687947 */ /* 0x000fea0003800000 */
.L_x_536:
        /* <DEDUP_REMOVED lines=61> */
.L_x_544:
[----:B------:R-:W-:Y:S01]  /*0820*/  IMAD.MOV.U32 R9, RZ, RZ, R12 ;  /* 0x000000ffff097224 */ /* 0x000fe200078e000c */
[----:B------:R-:W-:-:S07]  /*0830*/  MOV R8, 0x850 ;  /* 0x0000085000087802 */ /* 0x000fce0000000f00 */
[----:B------:R-:W-:Y:S05]  /*0840*/  CALL.REL.NOINC `($__internal_3_$__cuda_sm20_div_u64) ;  /* 0x0000001400747944 */ /* 0x000fea0003c00000 */
[----:B------:R-:W-:Y:S01]  /*0850*/  IMAD.MOV.U32 R8, RZ, RZ, R6 ;  /* 0x000000ffff087224 */ /* 0x000fe200078e0006 */
[----:B------:R-:W-:-:S07]  /*0860*/  MOV R9, R7 ;  /* 0x0000000700097202 */ /* 0x000fce0000000f00 */
.L_x_545:
[----:B------:R-:W-:Y:S05]  /*0870*/  BSYNC.RECONVERGENT B1 ;  /* 0x0000000000017941 */ /* 0x000fea0003800200 */
.L_x_543:
        /* <DEDUP_REMOVED lines=34> */
.L_x_548:
        /* <DEDUP_REMOVED lines=16> */
.L_x_547:
[----:B------:R-:W-:Y:S05]  /*0ba0*/  BSYNC.RECONVERGENT B1 ;  /* 0x0000000000017941 */ /* 0x000fea0003800200 */
.L_x_546:
        /* <DEDUP_REMOVED lines=32> */
.L_x_549:
        /* <DEDUP_REMOVED lines=29> */
.L_x_542:
[----:B------:R-:W-:Y:S05]  /*0f80*/  BSYNC.RECONVERGENT B0 ;  /* 0x0000000000007941 */ /* 0x000fea0003800200 */
.L_x_541:
        /* <DEDUP_REMOVED lines=44> */
.L_x_553:
[----:B------:R-:W-:-:S07]  /*1250*/  MOV R8, 0x1270 ;  /* 0x0000127000087802 */ /* 0x000fce0000000f00 */
[----:B------:R-:W-:Y:S05]  /*1260*/  CALL.REL.NOINC `($__internal_3_$__cuda_sm20_div_u64) ;  /* 0x0000000800ec7944 */ /* 0x000fea0003c00000 */
[----:B------:R-:W-:Y:S01]  /*1270*/  IMAD.MOV.U32 R8, RZ, RZ, R6 ;  /* 0x000000ffff087224 */ /* 0x000fe200078e0006 */
[----:B------:R-:W-:-:S07]  /*1280*/  MOV R9, R7 ;  /* 0x0000000700097202 */ /* 0x000fce0000000f00 */
.L_x_554:
[----:B------:R-:W-:Y:S05]  /*1290*/  BSYNC.RECONVERGENT B1 ;  /* 0x0000000000017941 */ /* 0x000fea0003800200 */
.L_x_552:
        /* <DEDUP_REMOVED lines=35> */
.L_x_557:
        /* <DEDUP_REMOVED lines=16> */
.L_x_556:
[----:B------:R-:W-:Y:S05]  /*15d0*/  BSYNC.RECONVERGENT B1 ;  /* 0x0000000000017941 */ /* 0x000fea0003800200 */
.L_x_555:
        /* <DEDUP_REMOVED lines=35> */
.L_x_558:
        /* <DEDUP_REMOVED lines=26> */
.L_x_551:
[----:B------:R-:W-:Y:S05]  /*19b0*/  BSYNC.RECONVERGENT B0 ;  /* 0x0000000000007941 */ /* 0x000fea0003800200 */
.L_x_550:
[----:B------:R-:W0:Y:S01]  /*19c0*/  LDGDEPBAR ;  /* 0x00000000000079af */ /* 0x000e220000000000 */
[----:B------:R-:W-:-:S04]  /*19d0*/  DEPBAR.LE SB0, 0x0 ;  /* 0x000080000000791a */ /* 0x000fc80000000000 */
[----:B------:R-:W-:Y:S06]  /*19e0*/  BAR.SYNC.DEFER_BLOCKING 0x0 ;  /* 0x0000000000007b1d */ /* 0x000fec0000010000 */
.L_x_540:
        /* <DEDUP_REMOVED lines=20> */
.L_x_560:
[----:B-1----:R-:W-:Y:S01]  /*1b30*/  LDS R7, [R6] ;  /* 0x0000000006077984 */ /* 0x002fe20000000800 */
[----:B------:R-:W-:Y:S02]  /*1b40*/  VIADD R0, R0, 0x1 ;  /* 0x0000000100007836 */ /* 0x000fe40000000000 */
[----:B------:R-:W-:Y:S01]  /*1b50*/  IMAD.U32 R2, RZ, RZ, UR4 ;  /* 0x00000004ff027e24 */ /* 0x000fe2000f8e00ff */
[----:B------:R-:W1:Y:S01]  /*1b60*/  LDS R8, [R4] ;  /* 0x0000000004087984 */ /* 0x000e620000000800 */
[----:B------:R-:W-:Y:S01]  /*1b70*/  IMAD.U32 R3, RZ, RZ, UR5 ;  /* 0x00000005ff037e24 */ /* 0x000fe2000f8e00ff */
[----:B------:R-:W-:Y:S01]  /*1b80*/  ISETP.NE.AND P0, PT, R0, RZ, PT ;  /* 0x000000ff0000720c */ /* 0x000fe20003f05270 */
[----:B------:R-:W-:-:S04]  /*1b90*/  IMAD.WIDE R2, R5, 0x4, R2 ;  /* 0x0000000405027825 */ /* 0x000fc800078e0202 */
[----:B-1----:R-:W-:-:S05]  /*1ba0*/  FMUL R7, R7, R8 ;  /* 0x0000000807077220 */ /* 0x002fca0000400000 */
[----:B------:R1:W-:Y:S03]  /*1bb0*/  STG.E desc[UR20][R2.64], R7 ;  /* 0x0000000702007986 */ /* 0x0003e6000c101914 */
[----:B------:R-:W-:Y:S05]  /*1bc0*/  @!P0 EXIT ;  /* 0x000000000000894d */ /* 0x000fea0003800000 */
[----:B------:R-:W-:Y:S01]  /*1bd0*/  IADD3 R4, PT, PT, R4, 0x200, RZ ;  /* 0x0000020004047810 */ /* 0x000fe20007ffe0ff */
[----:B------:R-:W-:Y:S02]  /*1be0*/  VIADD R6, R6, 0x200 ;  /* 0x0000020006067836 */ /* 0x000fe40000000000 */
[----:B------:R-:W-:Y:S01]  /*1bf0*/  VIADD R5, R5, 0x80 ;  /* 0x0000008005057836 */ /* 0x000fe20000000000 */
[----:B------:R-:W-:Y:S06]  /*1c00*/  BRA `(.L_x_560) ;  /* 0xfffffffc00c87947 */ /* 0x000fec000383ffff */
.L_x_559:
        /* <DEDUP_REMOVED lines=18> */
.L_x_561:
        /* <DEDUP_REMOVED lines=15> */
        .weak           $__internal_3_$__cuda_sm20_div_u64
        .type           $__internal_3_$__cuda_sm20_div_u64,@function
        .size           $__internal_3_$__cuda_sm20_div_u64,(.L_x_605 - $__internal_3_$__cuda_sm20_div_u64)
$__internal_3_$__cuda_sm20_div_u64:
        /* <DEDUP_REMOVED lines=68> */
[----:B------:R-:W-:Y:S06]  /*2260*/  RET.REL.NODEC R8 `(_ZN3cub18CUB_300001_SM_10006detail9transform16transform_kernelINS2_10policy_hubILb0EN4cuda3std3__45tupleIJN6thrust24THRUST_300001_SM_1000_NS6detail15normal_iteratorINSA_10device_ptrIfEEEESF_EEEE10policy1000EiNS7_10multipliesIfEESF_JPfSL_EEEvT0_iT1_T2_DpNS2_10kernel_argIT3_EE) ;  /* 0xffffffdc08647950 */ /* 0x000fec0003c3ffff */
.L_x_562:
        /* <DEDUP_REMOVED lines=9> */
.L_x_605:


//--------------------- .text._ZN3cub18CUB_300001_SM_10006detail9transform16transform_kernelINS2_10policy_hubILb1EN4cuda3std3__45tupleIJN6thrust24THRUST_300001_SM_1000_NS6detail15normal_iteratorINSA_10device_ptrIfEEEESF_EEEE10policy1000El13saxpy_functorSF_JPfSK_EEEvT0_iT1_T2_DpNS2_10kernel_argIT3_EE --------------------------
	.section	.text._ZN3cub18CUB_300001_SM_10006detail9transform16transform_kernelINS2_10policy_hubILb1EN4cuda3std3__45tupleIJN6thrust24THRUST_300001_SM_1000_NS6detail15normal_iteratorINSA_10device_ptrIfEEEESF_EEEE10policy1000El13saxpy_functorSF_JPfSK_EEEvT0_iT1_T2_DpNS2_10kernel_argIT3_EE,"ax",@progbits
	.align	128
        .global         _ZN3cub18CUB_300001_SM_10006detail9transform16transform_kernelINS2_10policy_hubILb1EN4cuda3std3__45tupleIJN6thrust24THRUST_300001_SM_1000_NS6detail15normal_iteratorINSA_10device_ptrIfEEEESF_EEEE10policy1000El13saxpy_functorSF_JPfSK_EEEvT0_iT1_T2_DpNS2_10kernel_argIT3_EE
        .type           _ZN3cub18CUB_300001_SM_10006detail9transform16transform_kernelINS2_10policy_hubILb1EN4cuda3std3__45tupleIJN6thrust24THRUST_300001_SM_1000_NS6detail15normal_iteratorINSA_10device_ptrIfEEEESF_EEEE10policy1000El13saxpy_functorSF_JPfSK_EEEvT0_iT1_T2_DpNS2_10kernel_argIT3_EE,@function
        .size           _ZN3cub18CUB_300001_SM_10006detail9transform16transform_kernelINS2_10policy_hubILb1EN4cuda3std3__45tupleIJN6thrust24THRUST_300001_SM_1000_NS6detail15normal_iteratorINSA_10device_ptrIfEEEESF_EEEE10policy1000El13saxpy_functorSF_JPfSK_EEEvT0_iT1_T2_DpNS2_10kernel_argIT3_EE,(.L_x_620 - _ZN3cub18CUB_300001_SM_10006detail9transform16transform_kernelINS2_10policy_hubILb1EN4cuda3std3__45tupleIJN6thrust24THRUST_300001_SM_1000_NS6detail15normal_iteratorINSA_10device_ptrIfEEEESF_EEEE10policy1000El13saxpy_functorSF_JPfSK_EEEvT0_iT1_T2_DpNS2_10kernel_argIT3_EE)
        .other          _ZN3cub18CUB_300001_SM_10006detail9transform16transform_kernelINS2_10policy_hubILb1EN4cuda3std3__45tupleIJN6thrust24THRUST_300001_SM_1000_NS6detail15normal_iteratorINSA_10device_ptrIfEEEESF_EEEE10policy1000El13saxpy_functorSF_JPfSK_EEEvT0_iT1_T2_DpNS2_10kernel_argIT3_EE,@"STO_CUDA_ENTRY STV_DEFAULT"
_ZN3cub18CUB_300001_SM_10006detail9transform16transform_kernelINS2_10policy_hubILb1EN4cuda3std3__45tupleIJN6thrust24THRUST_300001_SM_1000_NS6detail15normal_iteratorINSA_10device_ptrIfEEEESF_EEEE10policy1000El13saxpy_functorSF_JPfSK_EEEvT0_iT1_T2_DpNS2_10kernel_argIT3_EE:
.text._ZN3cub18CUB_300001_SM_10006detail9transform16transform_kernelINS2_10policy_hubILb1EN4cuda3std3__45tupleIJN6thrust24THRUST_300001_SM_1000_NS6detail15normal_iteratorINSA_10device_ptrIfEEEESF_EEEE10policy1000El13saxpy_functorSF_JPfSK_EEEvT0_iT1_T2_DpNS2_10kernel_argIT3_EE:
[----:B------:R-:W-:Y:S08]  /*0000*/  LDC R1, c[0x0][0x37c] ;  /* 0x0000df00ff017b82 */ /* 0x000ff00000000800 */
[----:B------:R-:W0:Y:S01]  /*0010*/  LDC R10, c[0x0][0x388] ;  /* 0x0000e200ff0a7b82 */ /* 0x000e220000000800 */
[----:B------:R-:W1:Y:S01]  /*0020*/  LDCU.64 UR4, c[0x0][0x380] ;  /* 0x00007000ff0477ac */ /* 0x000e620008000a00 */
[----:B------:R-:W2:Y:S01]  /*0030*/  S2R R7, SR_TID.X ;  /* 0x0000000000077919 */ /* 0x000ea20000002100 */
[----:B------:R-:W-:Y:S05]  /*0040*/  BSSY.RECONVERGENT B0, `(.L_x_563) ;  /* 0x0000029000007945 */ /* 0x000fea0003800200 */
[----:B------:R-:W3:Y:S01]  /*0050*/  S2UR UR12, SR_CTAID.X ;  /* 0x00000000000c79c3 */ /* 0x000ee20000002500 */
[----:B0-----:R-:W-:-:S04]  /*0060*/  SHF.L.U32 R5, R10, 0x7, RZ ;  /* 0x000000070a057819 */ /* 0x001fc800000006ff */
[----:B------:R-:W-:Y:S01]  /*0070*/  SHF.R.S32.HI R0, RZ, 0x1f, R5 ;  /* 0x0000001fff007819 */ /* 0x000fe20000011405 */
[----:B---3--:R-:W-:-:S04]  /*0080*/  IMAD.WIDE.U32 R2, R5, UR12, RZ ;  /* 0x0000000c05027c25 */ /* 0x008fc8000f8e00ff */
[----:B------:R-:W-:Y:S01]  /*0090*/  IMAD R9, R0, UR12, RZ ;  /* 0x0000000c00097c24 */ /* 0x000fe2000f8e02ff */
[----:B-1----:R-:W-:-:S03]  /*00a0*/  IADD3 R4, P1, PT, -R2, UR4, RZ ;  /* 0x0000000402047c10 */ /* 0x002fc6000ff3e1ff */
[----:B------:R-:W-:Y:S01]  /*00b0*/  IMAD.IADD R9, R3, 0x1, R9 ;  /* 0x0000000103097824 */ /* 0x000fe200078e0209 */
[----:B------:R-:W-:-:S04]  /*00c0*/  ISETP.LT.U32.AND P0, PT, R4, R5, PT ;  /* 0x000000050400720c */ /* 0x000fc80003f01070 */
[----:B------:R-:W-:-:S04]  /*00d0*/  IADD3.X R11, PT, PT, ~R9, UR5, RZ, P1, !PT ;  /* 0x00000005090b7c10 */ /* 0x000fc80008ffe5ff */
[----:B------:R-:W-:Y:S02]  /*00e0*/  ISETP.LT.AND.EX P0, PT, R11, R0, PT, P0 ;  /* 0x000000000b00720c */ /* 0x000fe40003f01300 */
[----:B--2---:R-:W-:Y:S02]  /*00f0*/  SHF.L.U32 R11, R7, 0x7, RZ ;  /* 0x00000007070b7819 */ /* 0x004fe400000006ff */
[----:B------:R-:W-:-:S05]  /*0100*/  SEL R0, R4, R5, P0 ;  /* 0x0000000504007207 */ /* 0x000fca0000000000 */
[----:B------:R-:W-:-:S05]  /*0110*/  IMAD.SHL.U32 R4, R0, 0x4, RZ ;  /* 0x0000000400047824 */ /* 0x000fca00078e00ff */
[----:B------:R-:W-:-:S13]  /*0120*/  ISETP.GE.AND P0, PT, R11, R4, PT ;  /* 0x000000040b00720c */ /* 0x000fda0003f06270 */
[----:B------:R-:W-:Y:S05]  /*0130*/  @P0 BRA `(.L_x_564) ;  /* 0x0000000000640947 */ /* 0x000fea0003800000 */
[----:B------:R-:W0:Y:S01]  /*0140*/  LDCU.64 UR4, c[0x0][0x398] ;  /* 0x00007300ff0477ac */ /* 0x000e220008000a00 */
[C---:B------:R-:W-:Y:S01]  /*0150*/  SHF.L.U32 R6, R2.reuse, 0x2, RZ ;  /* 0x0000000202067819 */ /* 0x040fe200000006ff */
[----:B------:R-:W-:Y:S01]  /*0160*/  BSSY.RECONVERGENT B1, `(.L_x_565) ;  /* 0x000000c000017945 */ /* 0x000fe20003800200 */
[----:B------:R-:W-:Y:S01]  /*0170*/  SHF.L.U64.HI R8, R2, 0x2, R9 ;  /* 0x0000000202087819 */ /* 0x000fe20000010209 */
[----:B------:R-:W-:Y:S01]  /*0180*/  IMAD.MOV.U32 R15, RZ, RZ, R11 ;  /* 0x000000ffff0f7224 */ /* 0x000fe200078e000b */
[----:B0-----:R-:W-:-:S04]  /*0190*/  IADD3 R12, P0, PT, R6, UR4, RZ ;  /* 0x00000004060c7c10 */ /* 0x001fc8000ff1e0ff */
[----:B------:R-:W-:-:S03]  /*01a0*/  IADD3.X R13, PT, PT, R8, UR5, RZ, P0, !PT ;  /* 0x00000005080d7c10 */ /* 0x000fc600087fe4ff */
[----:B------:R-:W-:-:S07]  /*01b0*/  IMAD.WIDE.U32 R12, R7, 0x80, R12 ;  /* 0x00000080070c7825 */ /* 0x000fce00078e000c */
.L_x_566:
[----:B------:R-:W-:Y:S01]  /*01c0*/  IADD3 R15, PT, PT, R15, 0x4000, RZ ;  /* 0x000040000f0f7810 */ /* 0x000fe20007ffe0ff */
[----:B------:R0:W-:Y:S03]  /*01d0*/  CCTL.E.PF2 [R12] ;  /* 0x000000000c00798f */ /* 0x0001e60000800100 */
[----:B------:R-:W-:Y:S02]  /*01e0*/  ISETP.GE.AND P0, PT, R15, R4, PT ;  /* 0x000000040f00720c */ /* 0x000fe40003f06270 */
[----:B0-----:R-:W-:-:S05]  /*01f0*/  IADD3 R12, P1, PT, R12, 0x4000, RZ ;  /* 0x000040000c0c7810 */ /* 0x001fca0007f3e0ff */
[----:B------:R-:W-:-:S06]  /*0200*/  IMAD.X R13, RZ, RZ, R13, P1 ;  /* 0x000000ffff0d7224 */ /* 0x000fcc00008e060d */
[----:B------:R-:W-:Y:S05]  /*0210*/  @!P0 BRA `(.L_x_566) ;  /* 0xfffffffc00e88947 */ /* 0x000fea000383ffff */
[----:B------:R-:W-:Y:S05]  /*0220*/  BSYNC.RECONVERGENT B1 ;  /* 0x0000000000017941 */ /* 0x000fea0003800200 */
.L_x_565:
[----:B------:R-:W0:Y:S02]  /*0230*/  LDCU.64 UR4, c[0x0][0x3a8] ;  /* 0x00007500ff0477ac */ /* 0x000e240008000a00 */
[----:B0-----:R-:W-:-:S04]  /*0240*/  IADD3 R12, P0, PT, R6, UR4, RZ ;  /* 0x00000004060c7c10 */ /* 0x001fc8000ff1e0ff */
[----:B------:R-:W-:-:S03]  /*0250*/  IADD3.X R13, PT, PT, R8, UR5, RZ, P0, !PT ;  /* 0x00000005080d7c10 */ /* 0x000fc600087fe4ff */
[----:B------:R-:W-:-:S07]  /*0260*/  IMAD.WIDE.U32 R12, R7, 0x80, R12 ;  /* 0x00000080070c7825 */ /* 0x000fce00078e000c */
.L_x_567:
[----:B------:R-:W-:Y:S01]  /*0270*/  IADD3 R11, PT, PT, R11, 0x4000, RZ ;  /* 0x000040000b0b7810 */ /* 0x000fe20007ffe0ff */
[----:B------:R0:W-:Y:S03]  /*0280*/  CCTL.E.PF2 [R12] ;  /* 0x000000000c00798f */ /* 0x0001e60000800100 */
[----:B------:R-:W-:Y:S02]  /*0290*/  ISETP.GE.AND P0, PT, R11, R4, PT ;  /* 0x000000040b00720c */ /* 0x000fe40003f06270 */
[----:B0-----:R-:W-:-:S05]  /*02a0*/  IADD3 R12, P1, PT, R12, 0x4000, RZ ;  /* 0x000040000c0c7810 */ /* 0x001fca0007f3e0ff */
[----:B------:R-:W-:-:S06]  /*02b0*/  IMAD.X R13, RZ, RZ, R13, P1 ;  /* 0x000000ffff0d7224 */ /* 0x000fcc00008e060d */
[----:B------:R-:W-:Y:S05]  /*02c0*/  @!P0 BRA `(.L_x_567) ;  /* 0xfffffffc00e88947 */ /* 0x000fea000383ffff */
.L_x_564:
[----:B------:R-:W-:Y:S05]  /*02d0*/  BSYNC.RECONVERGENT B0 ;  /* 0x0000000000007941 */ /* 0x000fea0003800200 */
.L_x_563:
[----:B------:R-:W0:Y:S01]  /*02e0*/  LDCU.128 UR8, c[0x0][0x390] ;  /* 0x00007200ff0877ac */ /* 0x000e220008000c00 */
[----:B------:R-:W-:Y:S02]  /*02f0*/  ISETP.NE.AND P0, PT, R5, R0, PT ;  /* 0x000000000500720c */ /* 0x000fe40003f05270 */
[C---:B------:R-:W-:Y:S01]  /*0300*/  SHF.L.U32 R8, R2.reuse, 0x2, RZ ;  /* 0x0000000202087819 */ /* 0x040fe200000006ff */
[----:B------:R-:W1:Y:S01]  /*0310*/  LDCU.64 UR6, c[0x0][0x3a8] ;  /* 0x00007500ff0677ac */ /* 0x000e620008000a00 */
[----:B------:R-:W-:Y:S02]  /*0320*/  SHF.L.U64.HI R9, R2, 0x2, R9 ;  /* 0x0000000202097819 */ /* 0x000fe40000010209 */
[C---:B------:R-:W-:Y:S01]  /*0330*/  R2UR UR13, R8.reuse ;  /* 0x00000000080d72ca */ /* 0x040fe200000e0000 */
[----:B------:R-:W2:Y:S01]  /*0340*/  LDCU.64 UR14, c[0x0][0x358] ;  /* 0x00006b00ff0e77ac */ /* 0x000ea20008000a00 */
[----:B------:R-:W-:Y:S02]  /*0350*/  R2UR UR16, R9 ;  /* 0x00000000091072ca */ /* 0x000fe400000e0000 */
[----:B0-----:R-:W-:-:S02]  /*0360*/  IADD3 R4, P2, PT, R8, UR10, RZ ;  /* 0x0000000a08047c10 */ /* 0x001fc4000ff5e0ff */
[C---:B-1----:R-:W-:Y:S02]  /*0370*/  IADD3 R2, P3, PT, R8.reuse, UR6, RZ ;  /* 0x0000000608027c10 */ /* 0x042fe4000ff7e0ff */
[----:B------:R-:W-:Y:S02]  /*0380*/  IADD3 R8, P1, PT, R8, UR8, RZ ;  /* 0x0000000808087c10 */ /* 0x000fe4000ff3e0ff */
[C---:B------:R-:W-:Y:S02]  /*0390*/  IADD3.X R5, PT, PT, R9.reuse, UR11, RZ, P2, !PT ;  /* 0x0000000b09057c10 */ /* 0x040fe400097fe4ff */
[C---:B------:R-:W-:Y:S02]  /*03a0*/  IADD3.X R3, PT, PT, R9.reuse, UR7, RZ, P3, !PT ;  /* 0x0000000709037c10 */ /* 0x040fe40009ffe4ff */
[----:B------:R-:W-:Y:S01]  /*03b0*/  IADD3.X R9, PT, PT, R9, UR9, RZ, P1, !PT ;  /* 0x0000000909097c10 */ /* 0x000fe20008ffe4ff */
[----:B--2---:R-:W-:Y:S06]  /*03c0*/  @!P0 BRA `(.L_x_568) ;  /* 0x0000000c00888947 */ /* 0x004fec0003800000 */
[----:B------:R-:W-:-:S13]  /*03d0*/  ISETP.GE.AND P0, PT, R10, 0x1, PT ;  /* 0x000000010a00780c */ /* 0x000fda0003f06270 */
[----:B------:R-:W-:Y:S05]  /*03e0*/  @!P0 EXIT ;  /* 0x000000000000894d */ /* 0x000fea0003800000 */
[C---:B------:R-:W-:Y:S01]  /*03f0*/  ISETP.GE.U32.AND P0, PT, R10.reuse, 0x8, PT ;  /* 0x000000080a00780c */ /* 0x040fe20003f06070 */
[----:B------:R-:W-:Y:S01]  /*0400*/  IMAD.MOV.U32 R6, RZ, RZ, RZ ;  /* 0x000000ffff067224 */ /* 0x000fe200078e00ff */
[----:B------:R-:W-:-:S11]  /*0410*/  LOP3.LUT R20, R10, 0x7, RZ, 0xc0, !PT ;  /* 0x000000070a147812 */ /* 0x000fd600078ec0ff */
[----:B------:R-:W-:Y:S05]  /*0420*/  @!P0 BRA `(.L_x_569) ;  /* 0x0000000800148947 */ /* 0x000fea0003800000 */
[----:B------:R-:W-:-:S13]  /*0430*/  ISETP.GE.AND P0, PT, R7, R0, PT ;  /* 0x000000000700720c */ /* 0x000fda0003f06270 */
[C---:B------:R-:W-:Y:S01]  /*0440*/  @!P0 IMAD.WIDE.U32 R16, R7.reuse, 0x4, R4 ;  /* 0x0000000407108825 */ /* 0x040fe200078e0004 */
[----:B------:R-:W0:Y:S03]  /*0450*/  @!P0 LDC R11, c[0x0][0x38c] ;  /* 0x0000e300ff0b8b82 */ /* 0x000e260000000800 */
[C---:B------:R-:W-:Y:S02]  /*0460*/  @!P0 IMAD.WIDE.U32 R22, R7.reuse, 0x4, R2 ;  /* 0x0000000407168825 */ /* 0x040fe400078e0002 */
[----:B------:R-:W0:Y:S04]  /*0470*/  @!P0 LDG.E R16, desc[UR14][R16.64] ;  /* 0x0000000e10108981 */ /* 0x000e28000c1e1900 */
[----:B------:R1:W0:Y:S01]  /*0480*/  @!P0 LDG.E R23, desc[UR14][R22.64] ;  /* 0x0000000e16178981 */ /* 0x000222000c1e1900 */
[C---:B------:R-:W-:Y:S01]  /*0490*/  IADD3 R21, PT, PT, R7.reuse, 0x80, RZ ;  /* 0x0000008007157810 */ /* 0x040fe20007ffe0ff */
[----:B------:R-:W-:-:S03]  /*04a0*/  @!P0 IMAD.WIDE.U32 R18, R7, 0x4, R8 ;  /* 0x0000000407128825 */ /* 0x000fc600078e0008 */
[C---:B------:R-:W-:Y:S01]  /*04b0*/  ISETP.GE.AND P1, PT, R21.reuse, R0, PT ;  /* 0x000000001500720c */ /* 0x040fe20003f26270 */
[----:B------:R-:W-:-:S04]  /*04c0*/  IMAD.WIDE R14, R21, 0x4, R4 ;  /* 0x00000004150e7825 */ /* 0x000fc800078e0204 */
[----:B------:R-:W-:-:S08]  /*04d0*/  IMAD.WIDE R12, R21, 0x4, R2 ;  /* 0x00000004150c7825 */ /* 0x000fd000078e0202 */
[----:B-1----:R-:W1:Y:S01]  /*04e0*/  @!P1 LDC R22, c[0x0][0x38c] ;  /* 0x0000e300ff169b82 */ /* 0x002e620000000800 */
[----:B0-----:R-:W-:-:S05]  /*04f0*/  @!P0 FFMA R11, R16, R11, R23 ;  /* 0x0000000b100b8223 */ /* 0x001fca0000000017 */
[----:B------:R0:W-:Y:S04]  /*0500*/  @!P0 STG.E desc[UR14][R18.64], R11 ;  /* 0x0000000b12008986 */ /* 0x0001e8000c10190e */
[----:B------:R-:W1:Y:S04]  /*0510*/  @!P1 LDG.E R6, desc[UR14][R14.64] ;  /* 0x0000000e0e069981 */ /* 0x000e68000c1e1900 */
[----:B------:R-:W1:Y:S01]  /*0520*/  @!P1 LDG.E R25, desc[UR14][R12.64] ;  /* 0x0000000e0c199981 */ /* 0x000e62000c1e1900 */
[----:B------:R-:W-:-:S05]  /*0530*/  VIADD R17, R7, 0x100 ;  /* 0x0000010007117836 */ /* 0x000fca0000000000 */
[----:B------:R-:W-:Y:S01]  /*0540*/  ISETP.GE.AND P0, PT, R17, R0, PT ;  /* 0x000000001100720c */ /* 0x000fe20003f06270 */
[----:B------:R-:W-:-:S12]  /*0550*/  IMAD.WIDE R16, R21, 0x4, R8 ;  /* 0x0000000415107825 */ /* 0x000fd800078e0208 */
[----:B0-----:R-:W0:Y:S01]  /*0560*/  @!P0 LDC R18, c[0x0][0x38c] ;  /* 0x0000e300ff128b82 */ /* 0x001e220000000800 */
[----:B-1----:R-:W-:-:S05]  /*0570*/  @!P1 FFMA R25, R6, R22, R25 ;  /* 0x0000001606199223 */ /* 0x002fca0000000019 */
[----:B------:R-:W-:Y:S04]  /*0580*/  @!P1 STG.E desc[UR14][R16.64], R25 ;  /* 0x0000001910009986 */ /* 0x000fe8000c10190e */
[----:B------:R-:W0:Y:S04]  /*0590*/  @!P0 LDG.E R6, desc[UR14][R14.64+0x200] ;  /* 0x0002000e0e068981 */ /* 0x000e28000c1e1900 */
[----:B------:R-:W0:Y:S01]  /*05a0*/  @!P0 LDG.E R21, desc[UR14][R12.64+0x200] ;  /* 0x0002000e0c158981 */ /* 0x000e22000c1e1900 */
[----:B------:R-:W-:-:S04]  /*05b0*/  IADD3 R11, PT, PT, R7, 0x180, RZ ;  /* 0x00000180070b7810 */ /* 0x000fc80007ffe0ff */
[----:B------:R-:W-:Y:S01]  /*05c0*/  ISETP.GE.AND P1, PT, R11, R0, PT ;  /* 0x000000000b00720c */ /* 0x000fe20003f26270 */
[----:B------:R-:W-:Y:S02]  /*05d0*/  VIADD R19, R7, 0x200 ;  /* 0x0000020007137836 */ /* 0x000fe40000000000 */
[----:B0-----:R-:W-:-:S10]  /*05e0*/  @!P0 FFMA R21, R6, R18, R21 ;  /* 0x0000001206158223 */ /* 0x001fd40000000015 */
[----:B------:R-:W0:Y:S01]  /*05f0*/  @!P1 LDC R18, c[0x0][0x38c] ;  /* 0x0000e300ff129b82 */ /* 0x000e220000000800 */
[----:B------:R1:W-:Y:S04]  /*0600*/  @!P0 STG.E desc[UR14][R16.64+0x200], R21 ;  /* 0x0002001510008986 */ /* 0x0003e8000c10190e */
[----:B------:R-:W0:Y:S04]  /*0610*/  @!P1 LDG.E R6, desc[UR14][R14.64+0x400] ;  /* 0x0004000e0e069981 */ /* 0x000e28000c1e1900 */
[----:B------:R-:W0:Y:S01]  /*0620*/  @!P1 LDG.E R11, desc[UR14][R12.64+0x400] ;  /* 0x0004000e0c0b9981 */ /* 0x000e22000c1e1900 */
[----:B------:R-:W-:-:S02]  /*0630*/  ISETP.GE.AND P0, PT, R19, R0, PT ;  /* 0x000000001300720c */ /* 0x000fc40003f06270 */
[----:B-1----:R-:W-:Y:S01]  /*0640*/  IADD3 R21, PT, PT, R7, 0x280, RZ ;  /* 0x0000028007157810 */ /* 0x002fe20007ffe0ff */
[----:B0-----:R-:W-:-:S10]  /*0650*/  @!P1 FFMA R11, R6, R18, R11 ;  /* 0x00000012060b9223 */ /* 0x001fd4000000000b */
[----:B------:R-:W0:Y:S01]  /*0660*/  @!P0 LDC R18, c[0x0][0x38c] ;  /* 0x0000e300ff128b82 */ /* 0x000e220000000800 */
[----:B------:R1:W-:Y:S04]  /*0670*/  @!P1 STG.E desc[UR14][R16.64+0x400], R11 ;  /* 0x0004000b10009986 */ /* 0x0003e8000c10190e */
[----:B------:R-:W0:Y:S04]  /*0680*/  @!P0 LDG.E R6, desc[UR14][R14.64+0x600] ;  /* 0x0006000e0e068981 */ /* 0x000e28000c1e1900 */
[----:B------:R-:W0:Y:S01]  /*0690*/  @!P0 LDG.E R19, desc[UR14][R12.64+0x600] ;  /* 0x0006000e0c138981 */ /* 0x000e22000c1e1900 */
[----:B------:R-:W-:Y:S01]  /*06a0*/  ISETP.GE.AND P1, PT, R21, R0, PT ;  /* 0x000000001500720c */ /* 0x000fe20003f26270 */
[----:B-1----:R-:W-:-:S02]  /*06b0*/  VIADD R11, R7, 0x300 ;  /* 0x00000300070b7836 */ /* 0x002fc40000000000 */
        /* <DEDUP_REMOVED lines=13> */
[----:B0-----:R-:W-:-:S12]  /*0790*/  @!P0 FFMA R11, R6, R18, R11 ;  /* 0x00000012060b8223 */ /* 0x001fd8000000000b */
[----:B------:R-:W0:Y:S01]  /*07a0*/  @!P1 LDC R18, c[0x0][0x38c] ;  /* 0x0000e300ff129b82 */ /* 0x000e220000000800 */
[----:B------:R1:W-:Y:S04]  /*07b0*/  @!P0 STG.E desc[UR14][R16.64+0xa00], R11 ;  /* 0x000a000b10008986 */ /* 0x0003e8000c10190e */
[----:B------:R-:W0:Y:S04]  /*07c0*/  @!P1 LDG.E R6, desc[UR14][R14.64+0xc00] ;  /* 0x000c000e0e069981 */ /* 0x000e28000c1e1900 */
[----:B------:R-:W0:Y:S02]  /*07d0*/  @!P1 LDG.E R19, desc[UR14][R12.64+0xc00] ;  /* 0x000c000e0c139981 */ /* 0x000e24000c1e1900 */
[----:B0-----:R-:W-:Y:S01]  /*07e0*/  @!P1 FFMA R19, R6, R18, R19 ;  /* 0x0000001206139223 */ /* 0x001fe20000000013 */
[----:B------:R-:W-:-:S04]  /*07f0*/  LOP3.LUT R6, R10, 0x7ffffff8, RZ, 0xc0, !PT ;  /* 0x7ffffff80a067812 */ /* 0x000fc800078ec0ff */
[----:B------:R1:W-:Y:S01]  /*0800*/  @!P1 STG.E desc[UR14][R16.64+0xc00], R19 ;  /* 0x000c001310009986 */ /* 0x0003e2000c10190e */
[----:B------:R-:W-:-:S13]  /*0810*/  ISETP.NE.AND P0, PT, R6, 0x8, PT ;  /* 0x000000080600780c */ /* 0x000fda0003f05270 */
[----:B-1----:R-:W-:Y:S05]  /*0820*/  @!P0 BRA `(.L_x_569) ;  /* 0x0000000400148947 */ /* 0x002fea0003800000 */
[----:B------:R-:W-:Y:S01]  /*0830*/  IMAD.MOV.U32 R16, RZ, RZ, 0x8 ;  /* 0x00000008ff107424 */ /* 0x000fe200078e00ff */
[----:B------:R-:W0:Y:S06]  /*0840*/  LDCU UR4, c[0x0][0x38c] ;  /* 0x00007180ff0477ac */ /* 0x000e2c0008000800 */
.L_x_572:
[----:B-1----:R-:W-:-:S04]  /*0850*/  LEA R17, R16, R7, 0x7 ;  /* 0x0000000710117211 */ /* 0x002fc800078e38ff */
[----:B------:R-:W-:-:S13]  /*0860*/  ISETP.GE.AND P0, PT, R17, R0, PT ;  /* 0x000000001100720c */ /* 0x000fda0003f06270 */
[C---:B------:R-:W-:Y:S01]  /*0870*/  @!P0 IMAD.WIDE.U32 R10, R17.reuse, 0x4, R4 ;  /* 0x00000004110a8825 */ /* 0x040fe200078e0004 */
[----:B------:R-:W1:Y:S03]  /*0880*/  @!P0 LDC R27, c[0x0][0x38c] ;  /* 0x0000e300ff1b8b82 */ /* 0x000e660000000800 */
[C---:B------:R-:W-:Y:S02]  /*0890*/  @!P0 IMAD.WIDE.U32 R22, R17.reuse, 0x4, R2 ;  /* 0x0000000411168825 */ /* 0x040fe400078e0002 */
[----:B------:R-:W1:Y:S04]  /*08a0*/  @!P0 LDG.E R10, desc[UR14][R10.64] ;  /* 0x0000000e0a0a8981 */ /* 0x000e68000c1e1900 */
[----:B------:R2:W1:Y:S01]  /*08b0*/  @!P0 LDG.E R23, desc[UR14][R22.64] ;  /* 0x0000000e16178981 */ /* 0x000462000c1e1900 */
[----:B------:R-:W-:-:S02]  /*08c0*/  VIADD R25, R17, 0x80 ;  /* 0x0000008011197836 */ /* 0x000fc40000000000 */
[----:B------:R-:W-:-:S03]  /*08d0*/  @!P0 IMAD.WIDE.U32 R18, R17, 0x4, R8 ;  /* 0x0000000411128825 */ /* 0x000fc600078e0008 */
[C---:B------:R-:W-:Y:S01]  /*08e0*/  ISETP.GE.AND P1, PT, R25.reuse, R0, PT ;  /* 0x000000001900720c */ /* 0x040fe20003f26270 */
[----:B------:R-:W-:-:S04]  /*08f0*/  IMAD.WIDE R14, R25, 0x4, R4 ;  /* 0x00000004190e7825 */ /* 0x000fc800078e0204 */
[----:B------:R-:W-:-:S08]  /*0900*/  IMAD.WIDE R12, R25, 0x4, R2 ;  /* 0x00000004190c7825 */ /* 0x000fd000078e0202 */
[----:B--2---:R-:W2:Y:S01]  /*0910*/  @!P1 LDC R22, c[0x0][0x38c] ;  /* 0x0000e300ff169b82 */ /* 0x004ea20000000800 */
[----:B-1----:R-:W-:-:S05]  /*0920*/  @!P0 FFMA R27, R10, R27, R23 ;  /* 0x0000001b0a1b8223 */ /* 0x002fca0000000017 */
[----:B------:R1:W-:Y:S04]  /*0930*/  @!P0 STG.E desc[UR14][R18.64], R27 ;  /* 0x0000001b12008986 */ /* 0x0003e8000c10190e */
[----:B------:R-:W2:Y:S04]  /*0940*/  @!P1 LDG.E R21, desc[UR14][R14.64] ;  /* 0x0000000e0e159981 */ /* 0x000ea8000c1e1900 */
[----:B------:R-:W2:Y:S01]  /*0950*/  @!P1 LDG.E R24, desc[UR14][R12.64] ;  /* 0x0000000e0c189981 */ /* 0x000ea2000c1e1900 */
[----:B------:R-:W-:-:S04]  /*0960*/  IADD3 R11, PT, PT, R17, 0x100, RZ ;  /* 0x00000100110b7810 */ /* 0x000fc80007ffe0ff */
[----:B------:R-:W-:Y:S01]  /*0970*/  ISETP.GE.AND P0, PT, R11, R0, PT ;  /* 0x000000000b00720c */ /* 0x000fe20003f06270 */
[----:B------:R-:W-:-:S12]  /*0980*/  IMAD.WIDE R10, R25, 0x4, R8 ;  /* 0x00000004190a7825 */ /* 0x000fd800078e0208 */
[----:B------:R-:W3:Y:S01]  /*0990*/  @!P0 LDC R23, c[0x0][0x38c] ;  /* 0x0000e300ff178b82 */ /* 0x000ee20000000800 */
[----:B--2---:R-:W-:-:S05]  /*09a0*/  @!P1 FFMA R25, R21, R22, R24 ;  /* 0x0000001615199223 */ /* 0x004fca0000000018 */
[----:B------:R2:W-:Y:S04]  /*09b0*/  @!P1 STG.E desc[UR14][R10.64], R25 ;  /* 0x000000190a009986 */ /* 0x0005e8000c10190e */
[----:B------:R-:W3:Y:S04]  /*09c0*/  @!P0 LDG.E R21, desc[UR14][R14.64+0x200] ;  /* 0x0002000e0e158981 */ /* 0x000ee8000c1e1900 */
[----:B------:R-:W3:Y:S01]  /*09d0*/  @!P0 LDG.E R22, desc[UR14][R12.64+0x200] ;  /* 0x0002000e0c168981 */ /* 0x000ee2000c1e1900 */
[----:B-1----:R-:W-:-:S05]  /*09e0*/  VIADD R19, R17, 0x180 ;  /* 0x0000018011137836 */ /* 0x002fca0000000000 */
[----:B------:R-:W-:Y:S01]  /*09f0*/  ISETP.GE.AND P1, PT, R19, R0, PT ;  /* 0x000000001300720c */ /* 0x000fe20003f26270 */
[----:B---3--:R-:W-:-:S12]  /*0a00*/  @!P0 FFMA R23, R21, R23, R22 ;  /* 0x0000001715178223 */ /* 0x008fd80000000016 */
[----:B------:R-:W2:Y:S01]  /*0a10*/  @!P1 LDC R22, c[0x0][0x38c] ;  /* 0x0000e300ff169b82 */ /* 0x000ea20000000800 */
[----:B------:R1:W-:Y:S04]  /*0a20*/  @!P0 STG.E desc[UR14][R10.64+0x200], R23 ;  /* 0x000200170a008986 */ /* 0x0003e8000c10190e */
[----:B------:R-:W2:Y:S04]  /*0a30*/  @!P1 LDG.E R18, desc[UR14][R14.64+0x400] ;  /* 0x0004000e0e129981 */ /* 0x000ea8000c1e1900 */
[----:B------:R-:W2:Y:S01]  /*0a40*/  @!P1 LDG.E R21, desc[UR14][R12.64+0x400] ;  /* 0x0004000e0c159981 */ /* 0x000ea2000c1e1900 */
[----:B------:R-:W-:-:S04]  /*0a50*/  IADD3 R19, PT, PT, R17, 0x200, RZ ;  /* 0x0000020011137810 */ /* 0x000fc80007ffe0ff */
[----:B------:R-:W-:Y:S01]  /*0a60*/  ISETP.GE.AND P0, PT, R19, R0, PT ;  /* 0x000000001300720c */ /* 0x000fe20003f06270 */
[----:B------:R-:W-:Y:S02]  /*0a70*/  VIADD R19, R17, 0x280 ;  /* 0x0000028011137836 */ /* 0x000fe40000000000 */
[----:B--2---:R-:W-:-:S10]  /*0a80*/  @!P1 FFMA R25, R18, R22, R21 ;  /* 0x0000001612199223 */ /* 0x004fd40000000015 */
[----:B------:R-:W1:Y:S01]  /*0a90*/  @!P0 LDC R22, c[0x0][0x38c] ;  /* 0x0000e300ff168b82 */ /* 0x000e620000000800 */
[----:B------:R2:W-:Y:S04]  /*0aa0*/  @!P1 STG.E desc[UR14][R10.64+0x400], R25 ;  /* 0x000400190a009986 */ /* 0x0005e8000c10190e */
[----:B------:R-:W1:Y:S04]  /*0ab0*/  @!P0 LDG.E R18, desc[UR14][R14.64+0x600] ;  /* 0x0006000e0e128981 */ /* 0x000e68000c1e1900 */
[----:B------:R-:W1:Y:S01]  /*0ac0*/  @!P0 LDG.E R21, desc[UR14][R12.64+0x600] ;  /* 0x0006000e0c158981 */ /* 0x000e62000c1e1900 */
[----:B------:R-:W-:-:S02]  /*0ad0*/  ISETP.GE.AND P1, PT, R19, R0, PT ;  /* 0x000000001300720c */ /* 0x000fc40003f26270 */
[----:B------:R-:W-:Y:S01]  /*0ae0*/  IADD3 R19, PT, PT, R17, 0x300, RZ ;  /* 0x0000030011137810 */ /* 0x000fe20007ffe0ff */
[----:B-1----:R-:W-:-:S10]  /*0af0*/  @!P0 FFMA R23, R18, R22, R21 ;  /* 0x0000001612178223 */ /* 0x002fd40000000015 */
[----:B------:R-:W1:Y:S01]  /*0b00*/  @!P1 LDC R22, c[0x0][0x38c] ;  /* 0x0000e300ff169b82 */ /* 0x000e620000000800 */
[----:B------:R2:W-:Y:S04]  /*0b10*/  @!P0 STG.E desc[UR14][R10.64+0x600], R23 ;  /* 0x000600170a008986 */ /* 0x0005e8000c10190e */
[----:B------:R-:W1:Y:S04]  /*0b20*/  @!P1 LDG.E R18, desc[UR14][R14.64+0x800] ;  /* 0x0008000e0e129981 */ /* 0x000e68000c1e1900 */
[----:B------:R-:W1:Y:S01]  /*0b30*/  @!P1 LDG.E R21, desc[UR14][R12.64+0x800] ;  /* 0x0008000e0c159981 */ /* 0x000e62000c1e1900 */
[----:B------:R-:W-:Y:S01]  /*0b40*/  ISETP.GE.AND P0, PT, R19, R0, PT ;  /* 0x000000001300720c */ /* 0x000fe20003f06270 */
[----:B-1----:R-:W-:-:S12]  /*0b50*/  @!P1 FFMA R21, R18, R22, R21 ;  /* 0x0000001612159223 */ /* 0x002fd80000000015 */
[----:B------:R-:W1:Y:S01]  /*0b60*/  @!P0 LDC R22, c[0x0][0x38c] ;  /* 0x0000e300ff168b82 */ /* 0x000e620000000800 */
[----:B------:R2:W-:Y:S04]  /*0b70*/  @!P1 STG.E desc[UR14][R10.64+0x800], R21 ;  /* 0x000800150a009986 */ /* 0x0005e8000c10190e */
[----:B------:R-:W1:Y:S04]  /*0b80*/  @!P0 LDG.E R18, desc[UR14][R14.64+0xa00] ;  /* 0x000a000e0e128981 */ /* 0x000e68000c1e1900 */
[----:B------:R-:W1:Y:S01]  /*0b90*/  @!P0 LDG.E R19, desc[UR14][R12.64+0xa00] ;  /* 0x000a000e0c138981 */ /* 0x000e62000c1e1900 */
[----:B------:R-:W-:Y:S01]  /*0ba0*/  VIADD R17, R17, 0x380 ;  /* 0x0000038011117836 */ /* 0x000fe20000000000 */
[----:B------:R-:W-:Y:S01]  /*0bb0*/  IADD3 R16, PT, PT, R16, 0x8, RZ ;  /* 0x0000000810107810 */ /* 0x000fe20007ffe0ff */
[----:B------:R-:W-:Y:S03]  /*0bc0*/  BSSY.RECONVERGENT B0, `(.L_x_570) ;  /* 0x000000a000007945 */ /* 0x000fe60003800200 */
[----:B------:R-:W-:Y:S01]  /*0bd0*/  ISETP.NE.AND P1, PT, R16, R6, PT ;  /* 0x000000061000720c */ /* 0x000fe20003f25270 */
[----:B-1----:R-:W-:-:S05]  /*0be0*/  @!P0 FFMA R19, R18, R22, R19 ;  /* 0x0000001612138223 */ /* 0x002fca0000000013 */
[----:B------:R2:W-:Y:S01]  /*0bf0*/  @!P0 STG.E desc[UR14][R10.64+0xa00], R19 ;  /* 0x000a00130a008986 */ /* 0x0005e2000c10190e */
[----:B------:R-:W-:-:S13]  /*0c00*/  ISETP.GE.AND P0, PT, R17, R0, PT ;  /* 0x000000001100720c */ /* 0x000fda0003f06270 */
[----:B--2---:R-:W-:Y:S05]  /*0c10*/  @P0 BRA `(.L_x_571) ;  /* 0x0000000000100947 */ /* 0x004fea0003800000 */
[----:B------:R-:W0:Y:S04]  /*0c20*/  LDG.E R14, desc[UR14][R14.64+0xc00] ;  /* 0x000c000e0e0e7981 */ /* 0x000e28000c1e1900 */
[----:B------:R-:W0:Y:S02]  /*0c30*/  LDG.E R13, desc[UR14][R12.64+0xc00] ;  /* 0x000c000e0c0d7981 */ /* 0x000e24000c1e1900 */
[----:B0-----:R-:W-:-:S05]  /*0c40*/  FFMA R17, R14, UR4, R13 ;  /* 0x000000040e117c23 */ /* 0x001fca000800000d */
[----:B------:R1:W-:Y:S02]  /*0c50*/  STG.E desc[UR14][R10.64+0xc00], R17 ;  /* 0x000c00110a007986 */ /* 0x0003e4000c10190e */
.L_x_571:
[----:B0-----:R-:W-:Y:S05]  /*0c60*/  BSYNC.RECONVERGENT B0 ;  /* 0x0000000000007941 */ /* 0x001fea0003800200 */
.L_x_570:
[----:B------:R-:W-:Y:S05]  /*0c70*/  @P1 BRA `(.L_x_572) ;  /* 0xfffffff800f41947 */ /* 0x000fea000383ffff */
.L_x_569:
[----:B------:R-:W-:-:S13]  /*0c80*/  ISETP.NE.AND P0, PT, R20, RZ, PT ;  /* 0x000000ff1400720c */ /* 0x000fda0003f05270 */
[----:B------:R-:W-:Y:S05]  /*0c90*/  @!P0 EXIT ;  /* 0x000000000000894d */ /* 0x000fea0003800000 */
[----:B-1----:R-:W0:Y:S01]  /*0ca0*/  LDC R10, c[0x0][0x388] ;  /* 0x0000e200ff0a7b82 */ /* 0x002e220000000800 */
[----:B------:R-:W-:Y:S02]  /*0cb0*/  ISETP.GE.U32.AND P1, PT, R20, 0x4, PT ;  /* 0x000000041400780c */ /* 0x000fe40003f26070 */
[----:B0-----:R-:W-:-:S04]  /*0cc0*/  LOP3.LUT R22, R10, 0x3, RZ, 0xc0, !PT ;  /* 0x000000030a167812 */ /* 0x001fc800078ec0ff */
[----:B------:R-:W-:-:S07]  /*0cd0*/  ISETP.NE.AND P0, PT, R22, RZ, PT ;  /* 0x000000ff1600720c */ /* 0x000fce0003f05270 */
[----:B------:R-:W-:Y:S06]  /*0ce0*/  @!P1 BRA `(.L_x_573) ;  /* 0x0000000000a49947 */ /* 0x000fec0003800000 */
[----:B------:R-:W-:-:S05]  /*0cf0*/  IMAD R11, R6, 0x80, R7 ;  /* 0x00000080060b7824 */ /* 0x000fca00078e0207 */
[----:B------:R-:W-:-:S13]  /*0d00*/  ISETP.GE.AND P1, PT, R11, R0, PT ;  /* 0x000000000b00720c */ /* 0x000fda0003f26270 */
[C---:B------:R-:W-:Y:S01]  /*0d10*/  @!P1 IMAD.WIDE R14, R11.reuse, 0x4, R4 ;  /* 0x000000040b0e9825 */ /* 0x040fe200078e0204 */
[----:B------:R-:W0:Y:S03]  /*0d20*/  @!P1 LDC R23, c[0x0][0x38c] ;  /* 0x0000e300ff179b82 */ /* 0x000e260000000800 */
[C---:B------:R-:W-:Y:S02]  /*0d30*/  @!P1 IMAD.WIDE R18, R11.reuse, 0x4, R2 ;  /* 0x000000040b129825 */ /* 0x040fe400078e0202 */
[----:B------:R-:W0:Y:S04]  /*0d40*/  @!P1 LDG.E R14, desc[UR14][R14.64] ;  /* 0x0000000e0e0e9981 */ /* 0x000e28000c1e1900 */
[----:B------:R-:W0:Y:S01]  /*0d50*/  @!P1 LDG.E R19, desc[UR14][R18.64] ;  /* 0x0000000e12139981 */ /* 0x000e22000c1e1900 */
[C---:B------:R-:W-:Y:S01]  /*0d60*/  IADD3 R25, PT, PT, R11.reuse, 0x80, RZ ;  /* 0x000000800b197810 */ /* 0x040fe20007ffe0ff */
[----:B------:R-:W-:-:S03]  /*0d70*/  @!P1 IMAD.WIDE R12, R11, 0x4, R8 ;  /* 0x000000040b0c9825 */ /* 0x000fc600078e0208 */
[----:B------:R-:W-:-:S13]  /*0d80*/  ISETP.GE.AND P2, PT, R25, R0, PT ;  /* 0x000000001900720c */ /* 0x000fda0003f46270 */
[C---:B------:R-:W-:Y:S01]  /*0d90*/  @!P2 IMAD.WIDE R20, R25.reuse, 0x4, R4 ;  /* 0x000000041914a825 */ /* 0x040fe200078e0204 */
[----:B------:R-:W1:Y:S03]  /*0da0*/  @!P2 LDC R27, c[0x0][0x38c] ;  /* 0x0000e300ff1bab82 */ /* 0x000e660000000800 */
[----:B------:R-:W-:-:S04]  /*0db0*/  @!P2 IMAD.WIDE R16, R25, 0x4, R2 ;  /* 0x000000041910a825 */ /* 0x000fc800078e0202 */
[----:B0-----:R-:W-:-:S05]  /*0dc0*/  @!P1 FFMA R23, R14, R23, R19 ;  /* 0x000000170e179223 */ /* 0x001fca0000000013 */
[----:B------:R0:W-:Y:S04]  /*0dd0*/  @!P1 STG.E desc[UR14][R12.64], R23 ;  /* 0x000000170c009986 */ /* 0x0001e8000c10190e */
[----:B------:R-:W1:Y:S04]  /*0de0*/  @!P2 LDG.E R20, desc[UR14][R20.64] ;  /* 0x0000000e1414a981 */ /* 0x000e68000c1e1900 */
[----:B------:R2:W1:Y:S01]  /*0df0*/  @!P2 LDG.E R17, desc[UR14][R16.64] ;  /* 0x0000000e1011a981 */ /* 0x000462000c1e1900 */
[----:B------:R-:W-:Y:S02]  /*0e00*/  VIADD R29, R11, 0x100 ;  /* 0x000001000b1d7836 */ /* 0x000fe40000000000 */
[----:B------:R-:W-:-:S03]  /*0e10*/  @!P2 IMAD.WIDE R14, R25, 0x4, R8 ;  /* 0x00000004190ea825 */ /* 0x000fc600078e0208 */
[----:B------:R-:W-:-:S13]  /*0e20*/  ISETP.GE.AND P1, PT, R29, R0, PT ;  /* 0x000000001d00720c */ /* 0x000fda0003f26270 */
[C---:B------:R-:W-:Y:S01]  /*0e30*/  @!P1 IMAD.WIDE R24, R29.reuse, 0x4, R4 ;  /* 0x000000041d189825 */ /* 0x040fe200078e0204 */
[----:B--2---:R-:W2:Y:S03]  /*0e40*/  @!P1 LDC R16, c[0x0][0x38c] ;  /* 0x0000e300ff109b82 */ /* 0x004ea60000000800 */
[----:B------:R-:W-:-:S04]  /*0e50*/  @!P1 IMAD.WIDE R18, R29, 0x4, R2 ;  /* 0x000000041d129825 */ /* 0x000fc800078e0202 */
[----:B-1----:R-:W-:-:S05]  /*0e60*/  @!P2 FFMA R27, R20, R27, R17 ;  /* 0x0000001b141ba223 */ /* 0x002fca0000000011 */
[----:B------:R1:W-:Y:S04]  /*0e70*/  @!P2 STG.E desc[UR14][R14.64], R27 ;  /* 0x0000001b0e00a986 */ /* 0x0003e8000c10190e */
[----:B------:R-:W2:Y:S04]  /*0e80*/  @!P1 LDG.E R24, desc[UR14][R24.64] ;  /* 0x0000000e18189981 */ /* 0x000ea8000c1e1900 */
[----:B------:R-:W2:Y:S01]  /*0e90*/  @!P1 LDG.E R19, desc[UR14][R18.64] ;  /* 0x0000000e12139981 */ /* 0x000ea2000c1e1900 */
[----:B0-----:R-:W-:Y:S01]  /*0ea0*/  IADD3 R23, PT, PT, R11, 0x180, RZ ;  /* 0x000001800b177810 */ /* 0x001fe20007ffe0ff */
[----:B------:R-:W-:-:S03]  /*0eb0*/  @!P1 IMAD.WIDE R12, R29, 0x4, R8 ;  /* 0x000000041d0c9825 */ /* 0x000fc600078e0208 */
[----:B------:R-:W-:-:S13]  /*0ec0*/  ISETP.GE.AND P2, PT, R23, R0, PT ;  /* 0x000000001700720c */ /* 0x000fda0003f46270 */
[----:B------:R-:W-:-:S04]  /*0ed0*/  @!P2 IMAD.WIDE R20, R23, 0x4, R2 ;  /* 0x000000041714a825 */ /* 0x000fc800078e0202 */
[----:B--2---:R-:W-:Y:S01]  /*0ee0*/  @!P1 FFMA R11, R24, R16, R19 ;  /* 0x00000010180b9223 */ /* 0x004fe20000000013 */
[C---:B------:R-:W-:Y:S01]  /*0ef0*/  @!P2 IMAD.WIDE R16, R23.reuse, 0x4, R4 ;  /* 0x000000041710a825 */ /* 0x040fe200078e0204 */
[----:B------:R-:W0:Y:S03]  /*0f00*/  @!P2 LDC R19, c[0x0][0x38c] ;  /* 0x0000e300ff13ab82 */ /* 0x000e260000000800 */
[----:B------:R2:W-:Y:S04]  /*0f10*/  @!P1 STG.E desc[UR14][R12.64], R11 ;  /* 0x0000000b0c009986 */ /* 0x0005e8000c10190e */
[----:B------:R-:W0:Y:S04]  /*0f20*/  @!P2 LDG.E R16, desc[UR14][R16.64] ;  /* 0x0000000e1010a981 */ /* 0x000e28000c1e1900 */
[----:B------:R-:W0:Y:S01]  /*0f30*/  @!P2 LDG.E R21, desc[UR14][R20.64] ;  /* 0x0000000e1415a981 */ /* 0x000e22000c1e1900 */
[----:B-1----:R-:W-:-:S04]  /*0f40*/  @!P2 IMAD.WIDE R14, R23, 0x4, R8 ;  /* 0x00000004170ea825 */ /* 0x002fc800078e0208 */
[----:B------:R-:W-:Y:S02]  /*0f50*/  VIADD R6, R6, 0x4 ;  /* 0x0000000406067836 */ /* 0x000fe40000000000 */
[----:B0-----:R-:W-:-:S05]  /*0f60*/  @!P2 FFMA R19, R16, R19, R21 ;  /* 0x000000131013a223 */ /* 0x001fca0000000015 */
[----:B------:R2:W-:Y:S02]  /*0f70*/  @!P2 STG.E desc[UR14][R14.64], R19 ;  /* 0x000000130e00a986 */ /* 0x0005e4000c10190e */
.L_x_573:
[----:B------:R-:W-:Y:S05]  /*0f80*/  @!P0 EXIT ;  /* 0x000000000000894d */ /* 0x000fea0003800000 */
[----:B------:R-:W-:Y:S02]  /*0f90*/  ISETP.NE.AND P0, PT, R22, 0x1, PT ;  /* 0x000000011600780c */ /* 0x000fe40003f05270 */
[----:B------:R-:W-:-:S04]  /*0fa0*/  LOP3.LUT R10, R10, 0x1, RZ, 0xc0, !PT ;  /* 0x000000010a0a7812 */ /* 0x000fc800078ec0ff */
[----:B------:R-:W-:-:S07]  /*0fb0*/  ISETP.NE.U32.AND P2, PT, R10, 0x1, PT ;  /* 0x000000010a00780c */ /* 0x000fce0003f45070 */
[----:B------:R-:W-:Y:S06]  /*0fc0*/  @!P0 BRA `(.L_x_574) ;  /* 0x0000000000548947 */ /* 0x000fec0003800000 */
[----:B--2---:R-:W-:-:S04]  /*0fd0*/  LEA R15, R6, R7, 0x7 ;  /* 0x00000007060f7211 */ /* 0x004fc800078e38ff */
        /* <DEDUP_REMOVED lines=9> */
[----:B------:R-:W-:-:S04]  /*1070*/  @!P1 IMAD.WIDE R16, R23, 0x4, R4 ;  /* 0x0000000417109825 */ /* 0x000fc800078e0204 */
[----:B------:R-:W-:-:S04]  /*1080*/  @!P1 IMAD.WIDE R18, R23, 0x4, R2 ;  /* 0x0000000417129825 */ /* 0x000fc800078e0202 */
[----:B0-----:R-:W-:Y:S02]  /*1090*/  @!P0 FFMA R21, R10, R21, R13 ;  /* 0x000000150a158223 */ /* 0x001fe4000000000d */
[----:B------:R-:W0:Y:S03]  /*10a0*/  @!P1 LDC R13, c[0x0][0x38c] ;  /* 0x0000e300ff0d9b82 */ /* 0x000e260000000800 */
[----:B------:R1:W-:Y:S04]  /*10b0*/  @!P0 STG.E desc[UR14][R14.64], R21 ;  /* 0x000000150e008986 */ /* 0x0003e8000c10190e */
[----:B------:R-:W0:Y:S04]  /*10c0*/  @!P1 LDG.E R16, desc[UR14][R16.64] ;  /* 0x0000000e10109981 */ /* 0x000e28000c1e1900 */
[----:B------:R-:W0:Y:S01]  /*10d0*/  @!P1 LDG.E R19, desc[UR14][R18.64] ;  /* 0x0000000e12139981 */ /* 0x000e22000c1e1900 */
[----:B------:R-:W-:-:S04]  /*10e0*/  @!P1 IMAD.WIDE R10, R23, 0x4, R8 ;  /* 0x00000004170a9825 */ /* 0x000fc800078e0208 */
[----:B------:R-:W-:Y:S02]  /*10f0*/  VIADD R6, R6, 0x2 ;  /* 0x0000000206067836 */ /* 0x000fe40000000000 */
[----:B0-----:R-:W-:-:S05]  /*1100*/  @!P1 FFMA R13, R16, R13, R19 ;  /* 0x0000000d100d9223 */ /* 0x001fca0000000013 */
[----:B------:R1:W-:Y:S02]  /*1110*/  @!P1 STG.E desc[UR14][R10.64], R13 ;  /* 0x0000000d0a009986 */ /* 0x0003e4000c10190e */
.L_x_574:
[----:B------:R-:W-:Y:S05]  /*1120*/  @P2 EXIT ;  /* 0x000000000000294d */ /* 0x000fea0003800000 */
[----:B------:R-:W-:-:S04]  /*1130*/  LEA R7, R6, R7, 0x7 ;  /* 0x0000000706077211 */ /* 0x000fc800078e38ff */
[----:B------:R-:W-:-:S13]  /*1140*/  ISETP.GE.AND P0, PT, R7, R0, PT ;  /* 0x000000000700720c */ /* 0x000fda0003f06270 */
[----:B------:R-:W-:Y:S05]  /*1150*/  @P0 EXIT ;  /* 0x000000000000094d */ /* 0x000fea0003800000 */
[C---:B------:R-:W-:Y:S01]  /*1160*/  IMAD.WIDE R4, R7.reuse, 0x4, R4 ;  /* 0x0000000407047825 */ /* 0x040fe200078e0204 */
[----:B------:R-:W0:Y:S03]  /*1170*/  LDCU UR4, c[0x0][0x38c] ;  /* 0x00007180ff0477ac */ /* 0x000e260008000800 */
[C---:B------:R-:W-:Y:S02]  /*1180*/  IMAD.WIDE R2, R7.reuse, 0x4, R2 ;  /* 0x0000000407027825 */ /* 0x040fe400078e0202 */
[----:B------:R-:W0:Y:S04]  /*1190*/  LDG.E R4, desc[UR14][R4.64] ;  /* 0x0000000e04047981 */ /* 0x000e28000c1e1900 */
[----:B------:R-:W0:Y:S01]  /*11a0*/  LDG.E R3, desc[UR14][R2.64] ;  /* 0x0000000e02037981 */ /* 0x000e22000c1e1900 */
[----:B------:R-:W-:-:S04]  /*11b0*/  IMAD.WIDE R8, R7, 0x4, R8 ;  /* 0x0000000407087825 */ /* 0x000fc800078e0208 */
[----:B0-----:R-:W-:-:S05]  /*11c0*/  FFMA R7, R4, UR4, R3 ;  /* 0x0000000404077c23 */ /* 0x001fca0008000003 */
[----:B------:R-:W-:Y:S01]  /*11d0*/  STG.E desc[UR14][R8.64], R7 ;  /* 0x0000000708007986 */ /* 0x000fe2000c10190e */
[----:B------:R-:W-:Y:S05]  /*11e0*/  EXIT ;  /* 0x000000000000794d */ /* 0x000fea0003800000 */
.L_x_568:
[----:B------:R-:W-:-:S13]  /*11f0*/  ISETP.GE.AND P0, PT, R10, 0x1, PT ;  /* 0x000000010a00780c */ /* 0x000fda0003f06270 */
[----:B------:R-:W-:Y:S05]  /*1200*/  @!P0 EXIT ;  /* 0x000000000000894d */ /* 0x000fea0003800000 */
[----:B------:R-:W-:Y:S01]  /*1210*/  ISETP.GE.U32.AND P0, PT, R10, 0x8, PT ;  /* 0x000000080a00780c */ /* 0x000fe20003f06070 */
[----:B------:R-:W-:-:S12]  /*1220*/  HFMA2 R0, -RZ, RZ, 0, 0 ;  /* 0x00000000ff007431 */ /* 0x000fd800000001ff */
[----:B------:R-:W-:Y:S05]  /*1230*/  @!P0 BRA `(.L_x_575) ;  /* 0x00000004001c8947 */ /* 0x000fea0003800000 */
[----:B------:R-:W0:Y:S01]  /*1240*/  LDC.64 R12, c[0x0][0x398] ;  /* 0x0000e600ff0c7b82 */ /* 0x000e220000000a00 */
[----:B------:R-:W-:Y:S01]  /*1250*/  UIADD3 UR4, UP2, UPT, UR13, 0x600, URZ ;  /* 0x000006000d047890 */ /* 0x000fe2000ff5e0ff */
[----:B------:R-:W-:Y:S01]  /*1260*/  LOP3.LUT R0, R10, 0x7ffffff8, RZ, 0xc0, !PT ;  /* 0x7ffffff80a007812 */ /* 0x000fe200078ec0ff */
[----:B------:R-:W1:Y:S03]  /*1270*/  LDCU UR17, c[0x0][0x38c] ;  /* 0x00007180ff1177ac */ /* 0x000e660008000800 */
[----:B------:R-:W-:Y:S01]  /*1280*/  IADD3 R6, PT, PT, -R0, RZ, RZ ;  /* 0x000000ff00067210 */ /* 0x000fe20007ffe1ff */
[----:B------:R-:W-:Y:S01]  /*1290*/  UIADD3 UR10, UP1, UPT, UR4, UR10, URZ ;  /* 0x0000000a040a7290 */ /* 0x000fe2000ff3e0ff */
[----:B------:R-:W2:Y:S01]  /*12a0*/  LDC.64 R8, c[0x0][0x390] ;  /* 0x0000e400ff087b82 */ /* 0x000ea20000000a00 */
[----:B------:R-:W-:Y:S02]  /*12b0*/  UIADD3 UR8, UP0, UPT, UR4, UR8, URZ ;  /* 0x0000000804087290 */ /* 0x000fe4000ff1e0ff */
[----:B------:R-:W-:-:S02]  /*12c0*/  UIADD3.X UR5, UPT, UPT, URZ, UR16, URZ, UP2, !UPT ;  /* 0x00000010ff057290 */ /* 0x000fc400097fe4ff */
[----:B------:R-:W-:Y:S02]  /*12d0*/  UIADD3 UR4, UP2, UPT, UR4, UR6, URZ ;  /* 0x0000000604047290 */ /* 0x000fe4000ff5e0ff */
[----:B------:R-:W-:Y:S01]  /*12e0*/  UIADD3.X UR11, UPT, UPT, UR5, UR11, URZ, UP1, !UPT ;  /* 0x0000000b050b7290 */ /* 0x000fe20008ffe4ff */
[----:B------:R-:W3:Y:S01]  /*12f0*/  LDC.64 R14, c[0x0][0x3a8] ;  /* 0x0000ea00ff0e7b82 */ /* 0x000ee20000000a00 */
[----:B------:R-:W-:Y:S02]  /*1300*/  UIADD3.X UR9, UPT, UPT, UR5, UR9, URZ, UP0, !UPT ;  /* 0x0000000905097290 */ /* 0x000fe400087fe4ff */
[----:B------:R-:W-:Y:S01]  /*1310*/  UIADD3.X UR5, UPT, UPT, UR5, UR7, URZ, UP2, !UPT ;  /* 0x0000000705057290 */ /* 0x000fe200097fe4ff */
[----:B0-----:R-:W-:-:S04]  /*1320*/  IMAD.WIDE.U32 R10, R7, 0x4, R12 ;  /* 0x00000004070a7825 */ /* 0x001fc800078e000c */
[----:B--2---:R-:W-:-:S04]  /*1330*/  IMAD.WIDE.U32 R8, R7, 0x4, R8 ;  /* 0x0000000407087825 */ /* 0x004fc800078e0008 */
[----:B---3--:R-:W-:-:S04]  /*1340*/  IMAD.WIDE.U32 R12, R7, 0x4, R14 ;  /* 0x00000004070c7825 */ /* 0x008fc800078e000e */
[----:B-1----:R-:W-:-:S07]  /*1350*/  VIADD R7, R7, 0x80 ;  /* 0x0000008007077836 */ /* 0x002fce0000000000 */
.L_x_576:
[----:B------:R-:W-:Y:S02]  /*1360*/  IADD3 R22, P1, PT, R12, UR13, RZ ;  /* 0x0000000d0c167c10 */ /* 0x000fe4000ff3e0ff */
[----:B---3--:R-:W-:Y:S02]  /*1370*/  IADD3 R20, P0, PT, R10, UR13, RZ ;  /* 0x0000000d0a147c10 */ /* 0x008fe4000ff1e0ff */
[----:B------:R-:W-:Y:S02]  /*1380*/  IADD3.X R23, PT, PT, R13, UR16, RZ, P1, !PT ;  /* 0x000000100d177c10 */ /* 0x000fe40008ffe4ff */
[----:B------:R-:W-:-:S04]  /*1390*/  IADD3.X R21, PT, PT, R11, UR16, RZ, P0, !PT ;  /* 0x000000100b157c10 */ /* 0x000fc800087fe4ff */
[----:B------:R-:W2:Y:S04]  /*13a0*/  LDG.E R23, desc[UR14][R22.64] ;  /* 0x0000000e16177981 */ /* 0x000ea8000c1e1900 */
[----:B------:R-:W2:Y:S01]  /*13b0*/  LDG.E R20, desc[UR14][R20.64] ;  /* 0x0000000e14147981 */ /* 0x000ea2000c1e1900 */
[----:B------:R-:W-:Y:S01]  /*13c0*/  IADD3 R14, P0, PT, R8, UR13, RZ ;  /* 0x0000000d080e7c10 */ /* 0x000fe2000ff1e0ff */
[----:B------:R-:W-:Y:S01]  /*13d0*/  IMAD.U32 R19, RZ, RZ, UR11 ;  /* 0x0000000bff137e24 */ /* 0x000fe2000f8e00ff */
[----:B------:R-:W-:Y:S02]  /*13e0*/  MOV R18, UR10 ;  /* 0x0000000a00127c02 */ /* 0x000fe40008000f00 */
[----:B------:R-:W-:Y:S02]  /*13f0*/  MOV R16, UR4 ;  /* 0x0000000400107c02 */ /* 0x000fe40008000f00 */
[----:B------:R-:W-:Y:S01]  /*1400*/  MOV R17, UR5 ;  /* 0x0000000500117c02 */ /* 0x000fe20008000f00 */
[----:B------:R-:W-:Y:S01]  /*1410*/  IMAD.WIDE R18, R7, 0x4, R18 ;  /* 0x0000000407127825 */ /* 0x000fe200078e0212 */
[----:B------:R-:W-:-:S03]  /*1420*/  IADD3.X R15, PT, PT, R9, UR16, RZ, P0, !PT ;  /* 0x00000010090f7c10 */ /* 0x000fc600087fe4ff */
[----:B------:R-:W-:-:S04]  /*1430*/  IMAD.WIDE R16, R7, 0x4, R16 ;  /* 0x0000000407107825 */ /* 0x000fc800078e0210 */
[----:B--2---:R-:W-:-:S05]  /*1440*/  FFMA R25, R20, UR17, R23 ;  /* 0x0000001114197c23 */ /* 0x004fca0008000017 */
[----:B------:R0:W-:Y:S04]  /*1450*/  STG.E desc[UR14][R14.64], R25 ;  /* 0x000000190e007986 */ /* 0x0001e8000c10190e */
[----:B------:R-:W2:Y:S04]  /*1460*/  LDG.E R22, desc[UR14][R18.64+-0x600] ;  /* 0xfffa000e12167981 */ /* 0x000ea8000c1e1900 */
[----:B------:R-:W2:Y:S01]  /*1470*/  LDG.E R23, desc[UR14][R16.64+-0x600] ;  /* 0xfffa000e10177981 */ /* 0x000ea2000c1e1900 */
[----:B------:R-:W-:Y:S01]  /*1480*/  MOV R21, UR9 ;  /* 0x0000000900157c02 */ /* 0x000fe20008000f00 */
[----:B------:R-:W-:-:S04]  /*1490*/  IMAD.U32 R20, RZ, RZ, UR8 ;  /* 0x00000008ff147e24 */ /* 0x000fc8000f8e00ff */
[----:B------:R-:W-:-:S04]  /*14a0*/  IMAD.WIDE R20, R7, 0x4, R20 ;  /* 0x0000000407147825 */ /* 0x000fc800078e0214 */
[----:B--2---:R-:W-:-:S05]  /*14b0*/  FFMA R23, R22, UR17, R23 ;  /* 0x0000001116177c23 */ /* 0x004fca0008000017 */
[----:B------:R1:W-:Y:S04]  /*14c0*/  STG.E desc[UR14][R20.64+-0x600], R23 ;  /* 0xfffa001714007986 */ /* 0x0003e8000c10190e */
[----:B------:R-:W2:Y:S04]  /*14d0*/  LDG.E R22, desc[UR14][R18.64+-0x400] ;  /* 0xfffc000e12167981 */ /* 0x000ea8000c1e1900 */
[----:B------:R-:W2:Y:S02]  /*14e0*/  LDG.E R27, desc[UR14][R16.64+-0x400] ;  /* 0xfffc000e101b7981 */ /* 0x000ea4000c1e1900 */
[----:B--2---:R-:W-:-:S05]  /*14f0*/  FFMA R27, R22, UR17, R27 ;  /* 0x00000011161b7c23 */ /* 0x004fca000800001b */
[----:B------:R2:W-:Y:S04]  /*1500*/  STG.E desc[UR14][R20.64+-0x400], R27 ;  /* 0xfffc001b14007986 */ /* 0x0005e8000c10190e */
[----:B0-----:R-:W3:Y:S04]  /*1510*/  LDG.E R14, desc[UR14][R18.64+-0x200] ;  /* 0xfffe000e120e7981 */ /* 0x001ee8000c1e1900 */
[----:B------:R-:W3:Y:S02]  /*1520*/  LDG.E R15, desc[UR14][R16.64+-0x200] ;  /* 0xfffe000e100f7981 */ /* 0x000ee4000c1e1900 */
[----:B---3--:R-:W-:-:S05]  /*1530*/  FFMA R15, R14, UR17, R15 ;  /* 0x000000110e0f7c23 */ /* 0x008fca000800000f */
[----:B------:R0:W-:Y:S04]  /*1540*/  STG.E desc[UR14][R20.64+-0x200], R15 ;  /* 0xfffe000f14007986 */ /* 0x0001e8000c10190e */
[----:B------:R-:W3:Y:S04]  /*1550*/  LDG.E R14, desc[UR14][R18.64] ;  /* 0x0000000e120e7981 */ /* 0x000ee8000c1e1900 */
[----:B------:R-:W3:Y:S02]  /*1560*/  LDG.E R25, desc[UR14][R16.64] ;  /* 0x0000000e10197981 */ /* 0x000ee4000c1e1900 */
[----:B---3--:R-:W-:-:S05]  /*1570*/  FFMA R25, R14, UR17, R25 ;  /* 0x000000110e197c23 */ /* 0x008fca0008000019 */
[----:B------:R3:W-:Y:S04]  /*1580*/  STG.E desc[UR14][R20.64], R25 ;  /* 0x0000001914007986 */ /* 0x0007e8000c10190e */
[----:B------:R-:W4:Y:S04]  /*1590*/  LDG.E R14, desc[UR14][R18.64+0x200] ;  /* 0x0002000e120e7981 */ /* 0x000f28000c1e1900 */
[----:B-1----:R-:W4:Y:S02]  /*15a0*/  LDG.E R23, desc[UR14][R16.64+0x200] ;  /* 0x0002000e10177981 */ /* 0x002f24000c1e1900 */
[----:B----4-:R-:W-:-:S05]  /*15b0*/  FFMA R23, R14, UR17, R23 ;  /* 0x000000110e177c23 */ /* 0x010fca0008000017 */
[----:B------:R3:W-:Y:S04]  /*15c0*/  STG.E desc[UR14][R20.64+0x200], R23 ;  /* 0x0002001714007986 */ /* 0x0007e8000c10190e */
[----:B------:R-:W4:Y:S04]  /*15d0*/  LDG.E R14, desc[UR14][R18.64+0x400] ;  /* 0x0004000e120e7981 */ /* 0x000f28000c1e1900 */
[----:B--2---:R-:W4:Y:S02]  /*15e0*/  LDG.E R27, desc[UR14][R16.64+0x400] ;  /* 0x0004000e101b7981 */ /* 0x004f24000c1e1900 */
[----:B----4-:R-:W-:-:S05]  /*15f0*/  FFMA R27, R14, UR17, R27 ;  /* 0x000000110e1b7c23 */ /* 0x010fca000800001b */
[----:B------:R3:W-:Y:S04]  /*1600*/  STG.E desc[UR14][R20.64+0x400], R27 ;  /* 0x0004001b14007986 */ /* 0x0007e8000c10190e */
[----:B------:R-:W2:Y:S04]  /*1610*/  LDG.E R14, desc[UR14][R18.64+0x600] ;  /* 0x0006000e120e7981 */ /* 0x000ea8000c1e1900 */
[----:B0-----:R-:W2:Y:S01]  /*1620*/  LDG.E R15, desc[UR14][R16.64+0x600] ;  /* 0x0006000e100f7981 */ /* 0x001ea2000c1e1900 */
[----:B------:R-:W-:-:S04]  /*1630*/  IADD3 R6, PT, PT, R6, 0x8, RZ ;  /* 0x0000000806067810 */ /* 0x000fc80007ffe0ff */
[----:B------:R-:W-:Y:S01]  /*1640*/  ISETP.NE.AND P0, PT, R6, RZ, PT ;  /* 0x000000ff0600720c */ /* 0x000fe20003f05270 */
[----:B------:R-:W-:Y:S01]  /*1650*/  UIADD3 UR13, UP0, UPT, UR13, 0x1000, URZ ;  /* 0x000010000d0d7890 */ /* 0x000fe2000ff1e0ff */
[----:B------:R-:W-:-:S03]  /*1660*/  VIADD R7, R7, 0x400 ;  /* 0x0000040007077836 */ /* 0x000fc60000000000 */
[----:B------:R-:W-:Y:S01]  /*1670*/  UIADD3.X UR16, UPT, UPT, URZ, UR16, URZ, UP0, !UPT ;  /* 0x00000010ff107290 */ /* 0x000fe200087fe4ff */
[----:B--2---:R-:W-:-:S05]  /*1680*/  FFMA R15, R14, UR17, R15 ;  /* 0x000000110e0f7c23 */ /* 0x004fca000800000f */
[----:B------:R3:W-:Y:S02]  /*1690*/  STG.E desc[UR14][R20.64+0x600], R15 ;  /* 0x0006000f14007986 */ /* 0x0007e4000c10190e */
[----:B------:R-:W-:Y:S05]  /*16a0*/  @P0 BRA `(.L_x_576) ;  /* 0xfffffffc002c0947 */ /* 0x000fea000383ffff */
.L_x_575:
[----:B------:R-:W0:Y:S02]  /*16b0*/  LDC R14, c[0x0][0x388] ;  /* 0x0000e200ff0e7b82 */ /* 0x000e240000000800 */
[----:B0-----:R-:W-:-:S13]  /*16c0*/  LOP3.LUT P0, R10, R14, 0x7, RZ, 0xc0, !PT ;  /* 0x000000070e0a7812 */ /* 0x001fda000780c0ff */
[----:B------:R-:W-:Y:S05]  /*16d0*/  @!P0 EXIT ;  /* 0x000000000000894d */ /* 0x000fea0003800000 */
[----:B------:R-:W0:Y:S01]  /*16e0*/  LDCU.64 UR4, c[0x0][0x390] ;  /* 0x00007200ff0477ac */ /* 0x000e220008000a00 */
[----:B------:R-:W-:Y:S01]  /*16f0*/  SHF.L.U32 R8, R14, 0x7, RZ ;  /* 0x000000070e087819 */ /* 0x000fe200000006ff */
[----:B---3--:R-:W1:Y:S01]  /*1700*/  S2R R15, SR_TID.X ;  /* 0x00000000000f7919 */ /* 0x008e620000002100 */
[----:B------:R-:W-:Y:S02]  /*1710*/  ISETP.GE.U32.AND P0, PT, R10, 0x4, PT ;  /* 0x000000040a00780c */ /* 0x000fe40003f06070 */
[----:B------:R-:W-:Y:S01]  /*1720*/  SHF.R.S32.HI R6, RZ, 0x1f, R8 ;  /* 0x0000001fff067819 */ /* 0x000fe20000011408 */
[----:B------:R-:W-:Y:S01]  /*1730*/  IMAD.WIDE.U32 R8, R8, UR12, RZ ;  /* 0x0000000c08087c25 */ /* 0x000fe2000f8e00ff */
[----:B------:R-:W-:-:S03]  /*1740*/  LOP3.LUT R18, R14, 0x3, RZ, 0xc0, !PT ;  /* 0x000000030e127812 */ /* 0x000fc600078ec0ff */
[----:B------:R-:W-:Y:S01]  /*1750*/  IMAD R7, R6, UR12, RZ ;  /* 0x0000000c06077c24 */ /* 0x000fe2000f8e02ff */
[----:B------:R-:W-:Y:S02]  /*1760*/  SHF.L.U32 R6, R8, 0x2, RZ ;  /* 0x0000000208067819 */ /* 0x000fe400000006ff */
[----:B------:R-:W-:Y:S01]  /*1770*/  ISETP.NE.AND P1, PT, R18, RZ, PT ;  /* 0x000000ff1200720c */ /* 0x000fe20003f25270 */
[----:B------:R-:W-:Y:S01]  /*1780*/  IMAD.IADD R7, R9, 0x1, R7 ;  /* 0x0000000109077824 */ /* 0x000fe200078e0207 */
[----:B0-----:R-:W-:-:S04]  /*1790*/  IADD3 R6, P2, PT, R6, UR4, RZ ;  /* 0x0000000406067c10 */ /* 0x001fc8000ff5e0ff */
[----:B------:R-:W-:-:S04]  /*17a0*/  SHF.L.U64.HI R7, R8, 0x2, R7 ;  /* 0x0000000208077819 */ /* 0x000fc80000010207 */
[----:B------:R-:W-:Y:S01]  /*17b0*/  IADD3.X R7, PT, PT, R7, UR5, RZ, P2, !PT ;  /* 0x0000000507077c10 */ /* 0x000fe200097fe4ff */
[----:B------:R-:W-:Y:S06]  /*17c0*/  @!P0 BRA `(.L_x_577) ;  /* 0x0000000000588947 */ /* 0x000fec0003800000 */
[----:B-1----:R-:W-:Y:S01]  /*17d0*/  LEA R13, R0, R15, 0x7 ;  /* 0x0000000f000d7211 */ /* 0x002fe200078e38ff */
[----:B------:R-:W0:Y:S04]  /*17e0*/  LDCU UR4, c[0x0][0x38c] ;  /* 0x00007180ff0477ac */ /* 0x000e280008000800 */
[----:B------:R-:W-:-:S04]  /*17f0*/  IMAD.WIDE R10, R13, 0x4, R4 ;  /* 0x000000040d0a7825 */ /* 0x000fc800078e0204 */
[C---:B------:R-:W-:Y:S01]  /*1800*/  IMAD.WIDE R8, R13.reuse, 0x4, R2 ;  /* 0x000000040d087825 */ /* 0x040fe200078e0202 */
[----:B------:R-:W0:Y:S04]  /*1810*/  LDG.E R16, desc[UR14][R10.64] ;  /* 0x0000000e0a107981 */ /* 0x000e28000c1e1900 */
[----:B------:R-:W0:Y:S01]  /*1820*/  LDG.E R17, desc[UR14][R8.64] ;  /* 0x0000000e08117981 */ /* 0x000e22000c1e1900 */
[----:B------:R-:W-:-:S04]  /*1830*/  IMAD.WIDE R12, R13, 0x4, R6 ;  /* 0x000000040d0c7825 */ /* 0x000fc800078e0206 */
[----:B0-----:R-:W-:-:S05]  /*1840*/  FFMA R17, R16, UR4, R17 ;  /* 0x0000000410117c23 */ /* 0x001fca0008000011 */
[----:B------:R0:W-:Y:S04]  /*1850*/  STG.E desc[UR14][R12.64], R17 ;  /* 0x000000110c007986 */ /* 0x0001e8000c10190e */
[----:B------:R-:W2:Y:S04]  /*1860*/  LDG.E R16, desc[UR14][R10.64+0x200] ;  /* 0x0002000e0a107981 */ /* 0x000ea8000c1e1900 */
[----:B------:R-:W2:Y:S02]  /*1870*/  LDG.E R19, desc[UR14][R8.64+0x200] ;  /* 0x0002000e08137981 */ /* 0x000ea4000c1e1900 */
[----:B--2---:R-:W-:-:S05]  /*1880*/  FFMA R19, R16, UR4, R19 ;  /* 0x0000000410137c23 */ /* 0x004fca0008000013 */
[----:B------:R0:W-:Y:S04]  /*1890*/  STG.E desc[UR14][R12.64+0x200], R19 ;  /* 0x000200130c007986 */ /* 0x0001e8000c10190e */
[----:B------:R-:W2:Y:S04]  /*18a0*/  LDG.E R16, desc[UR14][R10.64+0x400] ;  /* 0x0004000e0a107981 */ /* 0x000ea8000c1e1900 */
[----:B------:R-:W2:Y:S02]  /*18b0*/  LDG.E R21, desc[UR14][R8.64+0x400] ;  /* 0x0004000e08157981 */ /* 0x000ea4000c1e1900 */
[----:B--2---:R-:W-:-:S05]  /*18c0*/  FFMA R21, R16, UR4, R21 ;  /* 0x0000000410157c23 */ /* 0x004fca0008000015 */
[----:B------:R0:W-:Y:S04]  /*18d0*/  STG.E desc[UR14][R12.64+0x400], R21 ;  /* 0x000400150c007986 */ /* 0x0001e8000c10190e */
[----:B------:R-:W2:Y:S04]  /*18e0*/  LDG.E R16, desc[UR14][R10.64+0x600] ;  /* 0x0006000e0a107981 */ /* 0x000ea8000c1e1900 */
[----:B------:R-:W2:Y:S01]  /*18f0*/  LDG.E R23, desc[UR14][R8.64+0x600] ;  /* 0x0006000e08177981 */ /* 0x000ea2000c1e1900 */
[----:B------:R-:W-:Y:S01]  /*1900*/  IADD3 R0, PT, PT, R0, 0x4, RZ ;  /* 0x0000000400007810 */ /* 0x000fe20007ffe0ff */
[----:B--2---:R-:W-:-:S05]  /*1910*/  FFMA R23, R16, UR4, R23 ;  /* 0x0000000410177c23 */ /* 0x004fca0008000017 */
[----:B------:R0:W-:Y:S02]  /*1920*/  STG.E desc[UR14][R12.64+0x600], R23 ;  /* 0x000600170c007986 */ /* 0x0001e4000c10190e */
.L_x_577:
[----:B------:R-:W-:Y:S05]  /*1930*/  @!P1 EXIT ;  /* 0x000000000000994d */ /* 0x000fea0003800000 */
[----:B------:R-:W-:Y:S02]  /*1940*/  ISETP.NE.AND P0, PT, R18, 0x1, PT ;  /* 0x000000011200780c */ /* 0x000fe40003f05270 */
[----:B------:R-:W-:-:S04]  /*1950*/  LOP3.LUT R14, R14, 0x1, RZ, 0xc0, !PT ;  /* 0x000000010e0e7812 */ /* 0x000fc800078ec0ff */
[----:B------:R-:W-:-:S07]  /*1960*/  ISETP.NE.U32.AND P1, PT, R14, 0x1, PT ;  /* 0x000000010e00780c */ /* 0x000fce0003f25070 */
[----:B------:R-:W-:Y:S06]  /*1970*/  @!P0 BRA `(.L_x_578) ;  /* 0x0000000000388947 */ /* 0x000fec0003800000 */
[----:B01----:R-:W-:Y:S01]  /*1980*/  IMAD R13, R0, 0x80, R15 ;  /* 0x00000080000d7824 */ /* 0x003fe200078e020f */
[----:B------:R-:W0:Y:S03]  /*1990*/  LDCU UR4, c[0x0][0x38c] ;  /* 0x00007180ff0477ac */ /* 0x000e260008000800 */
[----:B------:R-:W-:-:S04]  /*19a0*/  IMAD.WIDE R8, R13, 0x4, R4 ;  /* 0x000000040d087825 */ /* 0x000fc800078e0204 */
[C---:B------:R-:W-:Y:S01]  /*19b0*/  IMAD.WIDE R10, R13.reuse, 0x4, R2 ;  /* 0x000000040d0a7825 */ /* 0x040fe200078e0202 */
[----:B------:R-:W0:Y:S04]  /*19c0*/  LDG.E R14, desc[UR14][R8.64] ;  /* 0x0000000e080e7981 */ /* 0x000e28000c1e1900 */
[----:B------:R-:W0:Y:S01]  /*19d0*/  LDG.E R17, desc[UR14][R10.64] ;  /* 0x0000000e0a117981 */ /* 0x000e22000c1e1900 */
[----:B------:R-:W-:-:S04]  /*19e0*/  IMAD.WIDE R12, R13, 0x4, R6 ;  /* 0x000000040d0c7825 */ /* 0x000fc800078e0206 */
[----:B0-----:R-:W-:-:S05]  /*19f0*/  FFMA R17, R14, UR4, R17 ;  /* 0x000000040e117c23 */ /* 0x001fca0008000011 */
[----:B------:R2:W-:Y:S04]  /*1a00*/  STG.E desc[UR14][R12.64], R17 ;  /* 0x000000110c007986 */ /* 0x0005e8000c10190e */
[----:B------:R-:W3:Y:S04]  /*1a10*/  LDG.E R14, desc[UR14][R8.64+0x200] ;  /* 0x0002000e080e7981 */ /* 0x000ee8000c1e1900 */
[----:B------:R-:W3:Y:S01]  /*1a20*/  LDG.E R19, desc[UR14][R10.64+0x200] ;  /* 0x0002000e0a137981 */ /* 0x000ee2000c1e1900 */
[----:B------:R-:W-:Y:S01]  /*1a30*/  IADD3 R0, PT, PT, R0, 0x2, RZ ;  /* 0x0000000200007810 */ /* 0x000fe20007ffe0ff */
[----:B---3--:R-:W-:-:S05]  /*1a40*/  FFMA R19, R14, UR4, R19 ;  /* 0x000000040e137c23 */ /* 0x008fca0008000013 */
[----:B------:R2:W-:Y:S02]  /*1a50*/  STG.E desc[UR14][R12.64+0x200], R19 ;  /* 0x000200130c007986 */ /* 0x0005e4000c10190e */
.L_x_578:
[----:B------:R-:W-:Y:S05]  /*1a60*/  @P1 EXIT ;  /* 0x000000000000194d */ /* 0x000fea0003800000 */
[----:B-1----:R-:W-:Y:S01]  /*1a70*/  LEA R15, R0, R15, 0x7 ;  /* 0x0000000f000f7211 */ /* 0x002fe200078e38ff */
[----:B------:R-:W1:Y:S04]  /*1a80*/  LDCU UR4, c[0x0][0x38c] ;  /* 0x00007180ff0477ac */ /* 0x000e680008000800 */
[----:B------:R-:W-:-:S04]  /*1a90*/  IMAD.WIDE R4, R15, 0x4, R4 ;  /* 0x000000040f047825 */ /* 0x000fc800078e0204 */
[C---:B------:R-:W-:Y:S02]  /*1aa0*/  IMAD.WIDE R2, R15.reuse, 0x4, R2 ;  /* 0x000000040f027825 */ /* 0x040fe400078e0202 */
[----:B------:R-:W1:Y:S04]  /*1ab0*/  LDG.E R4, desc[UR14][R4.64] ;  /* 0x0000000e04047981 */ /* 0x000e68000c1e1900 */
[----:B------:R-:W1:Y:S01]  /*1ac0*/  LDG.E R3, desc[UR14][R2.64] ;  /* 0x0000000e02037981 */ /* 0x000e62000c1e1900 */
[----:B------:R-:W-:-:S04]  /*1ad0*/  IMAD.WIDE R6, R15, 0x4, R6 ;  /* 0x000000040f067825 */ /* 0x000fc800078e0206 */
[----:B-1----:R-:W-:-:S05]  /*1ae0*/  FFMA R9, R4, UR4, R3 ;  /* 0x0000000404097c23 */ /* 0x002fca0008000003 */
[----:B------:R-:W-:Y:S01]  /*1af0*/  STG.E desc[UR14][R6.64], R9 ;  /* 0x0000000906007986 */ /* 0x000fe2000c10190e */
[----:B------:R-:W-:Y:S05]  /*1b00*/  EXIT ;  /* 0x000000000000794d */ /* 0x000fea0003800000 */
.L_x_579:
        /* <DEDUP_REMOVED lines=15> */
.L_x_620:


//--------------------- .text._ZN3cub18CUB_300001_SM_10006detail9transform16transform_kernelINS2_10policy_hubILb1EN4cuda3std3__45tupleIJN6thrust24THRUST_300001_SM_1000_NS6detail15normal_iteratorINSA_10device_ptrIfEEEESF_EEEE10policy1000Ei13saxpy_functorSF_JPfSK_EEEvT0_iT1_T2_DpNS2_10kernel_argIT3_EE --------------------------
	.section	.text._ZN3cub18CUB_300001_SM_10006detail9transform16transform_kernelINS2_10policy_hubILb1EN4cuda3std3__45tupleIJN6thrust24THRUST_300001_SM_1000_NS6detail15normal_iteratorINSA_10device_ptrIfEEEESF_EEEE10policy1000Ei13saxpy_functorSF_JPfSK_EEEvT0_iT1_T2_DpNS2_10kernel_argIT3_EE,"ax",@progbits
	.align	128
        .global         _ZN3cub18CUB_300001_SM_10006detail9transform16transform_kernelINS2_10policy_hubILb1EN4cuda3std3__45tupleIJN6thrust24THRUST_300001_SM_1000_NS6detail15normal_iteratorINSA_10device_ptrIfEEEESF_EEEE10policy1000Ei13saxpy_functorSF_JPfSK_EEEvT0_iT1_T2_DpNS2_10kernel_argIT3_EE
        .type           _ZN3cub18CUB_300001_SM_10006detail9transform16transform_kernelINS2_10policy_hubILb1EN4cuda3std3__45tupleIJN6thrust24THRUST_300001_SM_1000_NS6detail15normal_iteratorINSA_10device_ptrIfEEEESF_EEEE10policy1000Ei13saxpy_functorSF_JPfSK_EEEvT0_iT1_T2_DpNS2_10kernel_argIT3_EE,@function
        .size           _ZN3cub18CUB_300001_SM_10006detail9transform16transform_kernelINS2_10policy_hubILb1EN4cuda3std3__45tupleIJN6thrust24THRUST_300001_SM_1000_NS6detail15normal_iteratorINSA_10device_ptrIfEEEESF_EEEE10policy1000Ei13saxpy_functorSF_JPfSK_EEEvT0_iT1_T2_DpNS2_10kernel_argIT3_EE,(.L_x_621 - _ZN3cub18CUB_300001_SM_10006detail9transform16transform_kernelINS2_10policy_hubILb1EN4cuda3std3__45tupleIJN6thrust24THRUST_300001_SM_1000_NS6detail15normal_iteratorINSA_10device_ptrIfEEEESF_EEEE10policy1000Ei13saxpy_functorSF_JPfSK_EEEvT0_iT1_T2_DpNS2_10kernel_argIT3_EE)
        .other          _ZN3cub18CUB_300001_SM_10006detail9transform16transform_kernelINS2_10policy_hubILb1EN4cuda3std3__45tupleIJN6thrust24THRUST_300001_SM_1000_NS6detail15normal_iteratorINSA_10device_ptrIfEEEESF_EEEE10policy1000Ei13saxpy_functorSF_JPfSK_EEEvT0_iT1_T2_DpNS2_10kernel_argIT3_EE,@"STO_CUDA_ENTRY STV_DEFAULT"
_ZN3cub18CUB_300001_SM_10006detail9transform16transform_kernelINS2_10policy_hubILb1EN4cuda3std3__45tupleIJN6thrust24THRUST_300001_SM_1000_NS6detail15normal_iteratorINSA_10device_ptrIfEEEESF_EEEE10policy1000Ei13saxpy_functorSF_JPfSK_EEEvT0_iT1_T2_DpNS2_10kernel_argIT3_EE:
.text._ZN3cub18CUB_300001_SM_10006detail9transform16transform_kernelINS2_10policy_hubILb1EN4cuda3std3__45tupleIJN6thrust24THRUST_300001_SM_1000_NS6detail15normal_iteratorINSA_10device_ptrIfEEEESF_EEEE10policy1000Ei13saxpy_functorSF_JPfSK_EEEvT0_iT1_T2_DpNS2_10kernel_argIT3_EE:
[----:B------:R-:W-:Y:S08]  /*0000*/  LDC R1, c[0x0][0x37c] ;  /* 0x0000df00ff017b82 */ /* 0x000ff00000000800 */
[----:B------:R-:W0:Y:S01]  /*0010*/  S2UR UR18, SR_CTAID.X ;  /* 0x00000000001279c3 */ /* 0x000e220000002500 */
[----:B------:R-:W1:Y:S01]  /*0020*/  LDCU.64 UR12, c[0x0][0x380] ;  /* 0x00007000ff0c77ac */ /* 0x000e620008000a00 */
[----:B------:R-:W2:Y:S01]  /*0030*/  S2R R0, SR_TID.X ;  /* 0x0000000000007919 */ /* 0x000ea20000002100 */
[----:B------:R-:W-:Y:S01]  /*0040*/  BSSY.RECONVERGENT B0, `(.L_x_580) ;  /* 0x0000020000007945 */ /* 0x000fe20003800200 */
[----:B-1----:R-:W-:-:S04]  /*0050*/  USHF.L.U32 UR11, UR13, 0x7, URZ ;  /* 0x000000070d0b7899 */ /* 0x002fc800080006ff */
[----:B0-----:R-:W-:-:S04]  /*0060*/  UIMAD UR8, UR11, UR18, URZ ;  /* 0x000000120b0872a4 */ /* 0x001fc8000f8e02ff */
[----:B------:R-:W-:-:S04]  /*0070*/  UIADD3 UR10, UPT, UPT, -UR8, UR12, URZ ;  /* 0x0000000c080a7290 */ /* 0x000fc8000fffe1ff */
[----:B------:R-:W-:Y:S01]  /*0080*/  UISETP.LT.AND UP0, UPT, UR11, UR10, UPT ;  /* 0x0000000a0b00728c */ /* 0x000fe2000bf01270 */
[----:B--2---:R-:W-:-:S03]  /*0090*/  SHF.L.U32 R4, R0, 0x7, RZ ;  /* 0x0000000700047819 */ /* 0x004fc600000006ff */
[----:B------:R-:W-:-:S04]  /*00a0*/  USEL UR12, UR11, UR10, UP0 ;  /* 0x0000000a0b0c7287 */ /* 0x000fc80008000000 */
[----:B------:R-:W-:-:S06]  /*00b0*/  USHF.L.U32 UR4, UR12, 0x2, URZ ;  /* 0x000000020c047899 */ /* 0x000fcc00080006ff */
[----:B------:R-:W-:-:S13]  /*00c0*/  ISETP.GE.AND P0, PT, R4, UR4, PT ;  /* 0x0000000404007c0c */ /* 0x000fda000bf06270 */
[----:B------:R-:W-:Y:S05]  /*00d0*/  @P0 BRA `(.L_x_581) ;  /* 0x0000000000580947 */ /* 0x000fea0003800000 */
[----:B------:R-:W0:Y:S01]  /*00e0*/  LDC.64 R2, c[0x0][0x398] ;  /* 0x0000e600ff027b82 */ /* 0x000e220000000a00 */
[----:B------:R-:W-:Y:S01]  /*00f0*/  MOV R7, UR8 ;  /* 0x0000000800077c02 */ /* 0x000fe20008000f00 */
[----:B------:R-:W-:Y:S01]  /*0100*/  BSSY.RECONVERGENT B1, `(.L_x_582) ;  /* 0x000000a000017945 */ /* 0x000fe20003800200 */
[----:B------:R-:W-:Y:S02]  /*0110*/  IMAD.MOV.U32 R5, RZ, RZ, R4 ;  /* 0x000000ffff057224 */ /* 0x000fe400078e0004 */
[----:B0-----:R-:W-:-:S04]  /*0120*/  IMAD.WIDE.U32 R2, R0, 0x80, R2 ;  /* 0x0000008000027825 */ /* 0x001fc800078e0002 */
[----:B------:R-:W-:-:S07]  /*0130*/  IMAD.WIDE R2, R7, 0x4, R2 ;  /* 0x0000000407027825 */ /* 0x000fce00078e0202 */
.L_x_583:
[----:B------:R-:W-:Y:S01]  /*0140*/  IADD3 R5, PT, PT, R5, 0x4000, RZ ;  /* 0x0000400005057810 */ /* 0x000fe20007ffe0ff */
[----:B------:R0:W-:Y:S03]  /*0150*/  CCTL.E.PF2 [R2] ;  /* 0x000000000200798f */ /* 0x0001e60000800100 */
[----:B------:R-:W-:Y:S02]  /*0160*/  ISETP.GE.AND P0, PT, R5, UR4, PT ;  /* 0x0000000405007c0c */ /* 0x000fe4000bf06270 */
[----:B0-----:R-:W-:-:S04]  /*0170*/  IADD3 R2, P1, PT, R2, 0x4000, RZ ;  /* 0x0000400002027810 */ /* 0x001fc80007f3e0ff */
[----:B------:R-:W-:-:S07]  /*0180*/  IADD3.X R3, PT, PT, RZ, R3, RZ, P1, !PT ;  /* 0x00000003ff037210 */ /* 0x000fce0000ffe4ff */
[----:B------:R-:W-:Y:S05]  /*0190*/  @!P0 BRA `(.L_x_583) ;  /* 0xfffffffc00e88947 */ /* 0x000fea000383ffff */
[----:B------:R-:W-:Y:S05]  /*01a0*/  BSYNC.RECONVERGENT B1 ;  /* 0x0000000000017941 */ /* 0x000fea0003800200 */
.L_x_582:
[----:B------:R-:W0:Y:S02]  /*01b0*/  LDC.64 R2, c[0x0][0x3a8] ;  /* 0x0000ea00ff027b82 */ /* 0x000e240000000a00 */
[----:B0-----:R-:W-:-:S04]  /*01c0*/  IMAD.WIDE.U32 R2, R0, 0x80, R2 ;  /* 0x0000008000027825 */ /* 0x001fc800078e0002 */
[----:B------:R-:W-:-:S07]  /*01d0*/  IMAD.WIDE R2, R7, 0x4, R2 ;  /* 0x0000000407027825 */ /* 0x000fce00078e0202 */
.L_x_584:
[----:B------:R-:W-:Y:S01]  /*01e0*/  VIADD R4, R4, 0x4000 ;  /* 0x0000400004047836 */ /* 0x000fe20000000000 */
[----:B------:R0:W-:Y:S04]  /*01f0*/  CCTL.E.PF2 [R2] ;  /* 0x000000000200798f */ /* 0x0001e80000800100 */
[----:B------:R-:W-:Y:S02]  /*0200*/  ISETP.GE.AND P0, PT, R4, UR4, PT ;  /* 0x0000000404007c0c */ /* 0x000fe4000bf06270 */
[----:B0-----:R-:W-:-:S04]  /*0210*/  IADD3 R2, P1, PT, R2, 0x4000, RZ ;  /* 0x0000400002027810 */ /* 0x001fc80007f3e0ff */
[----:B------:R-:W-:-:S07]  /*0220*/  IADD3.X R3, PT, PT, RZ, R3, RZ, P1, !PT ;  /* 0x00000003ff037210 */ /* 0x000fce0000ffe4ff */
[----:B------:R-:W-:Y:S05]  /*0230*/  @!P0 BRA `(.L_x_584) ;  /* 0xfffffffc00e88947 */ /* 0x000fea000383ffff */
.L_x_581:
[----:B------:R-:W-:Y:S05]  /*0240*/  BSYNC.RECONVERGENT B0 ;  /* 0x0000000000007941 */ /* 0x000fea0003800200 */
.L_x_580:
[----:B------:R-:W0:Y:S01]  /*0250*/  LDCU.128 UR4, c[0x0][0x390] ;  /* 0x00007200ff0477ac */ /* 0x000e220008000c00 */
[----:B------:R-:W-:Y:S01]  /*0260*/  UIMAD.WIDE UR8, UR8, 0x4, URZ ;  /* 0x00000004080878a5 */ /* 0x000fe2000f8e02ff */
[----:B------:R-:W1:Y:S01]  /*0270*/  LDCU.64 UR20, c[0x0][0x358] ;  /* 0x00006b00ff1477ac */ /* 0x000e620008000a00 */
[----:B------:R-:W2:Y:S02]  /*0280*/  LDCU.64 UR14, c[0x0][0x3a8] ;  /* 0x00007500ff0e77ac */ /* 0x000ea40008000a00 */
[----:B0-----:R-:W-:-:S04]  /*0290*/  UIADD3 UR16, UP0, UPT, UR8, UR4, URZ ;  /* 0x0000000408107290 */ /* 0x001fc8000ff1e0ff */
[----:B------:R-:W-:Y:S02]  /*02a0*/  UIADD3.X UR17, UPT, UPT, UR9, UR5, URZ, UP0, !UPT ;  /* 0x0000000509117290 */ /* 0x000fe400087fe4ff */
[----:B------:R-:W-:-:S09]  /*02b0*/  UISETP.GT.AND UP0, UPT, UR11, UR10, UPT ;  /* 0x0000000a0b00728c */ /* 0x000fd2000bf04270 */
[----:B-12---:R-:W-:Y:S05]  /*02c0*/  BRA.U UP0, `(.L_x_585) ;  /* 0x0000000900647547 */ /* 0x006fea000b800000 */
[----:B------:R-:W-:-:S06]  /*02d0*/  UISETP.GE.AND UP0, UPT, UR13, 0x1, UPT ;  /* 0x000000010d00788c */ /* 0x000fcc000bf06270 */
[----:B------:R-:W-:-:S13]  /*02e0*/  PLOP3.LUT P0, PT, PT, PT, UP0, 0x80, 0x8 ;  /* 0x000000000008781c */ /* 0x000fda0003f0f008 */
[----:B------:R-:W-:Y:S05]  /*02f0*/  @!P0 EXIT ;  /* 0x000000000000894d */ /* 0x000fea0003800000 */
[----:B------:R-:W-:Y:S01]  /*0300*/  UISETP.GE.U32.AND UP0, UPT, UR13, 0x8, UPT ;  /* 0x000000080d00788c */ /* 0x000fe2000bf06070 */
[----:B------:R-:W-:-:S08]  /*0310*/  HFMA2 R10, -RZ, RZ, 0, 0 ;  /* 0x00000000ff0a7431 */ /* 0x000fd000000001ff */
[----:B------:R-:W-:Y:S05]  /*0320*/  BRA.U !UP0, `(.L_x_586) ;  /* 0x00000005082c7547 */ /* 0x000fea000b800000 */
[----:B------:R-:W0:Y:S01]  /*0330*/  LDC.64 R2, c[0x0][0x390] ;  /* 0x0000e400ff027b82 */ /* 0x000e220000000a00 */
[----:B------:R-:W-:Y:S01]  /*0340*/  UMOV UR10, UR8 ;  /* 0x00000008000a7c82 */ /* 0x000fe20008000000 */
[----:B------:R-:W-:Y:S01]  /*0350*/  UMOV UR11, UR9 ;  /* 0x00000009000b7c82 */ /* 0x000fe20008000000 */
[----:B------:R-:W-:Y:S02]  /*0360*/  UIADD3 UR9, UP2, UPT, UR10, 0x600, URZ ;  /* 0x000006000a097890 */ /* 0x000fe4000ff5e0ff */
[----:B------:R-:W-:Y:S02]  /*0370*/  ULOP3.LUT UR8, UR13, 0x7ffffff8, URZ, 0xc0, !UPT ;  /* 0x7ffffff80d087892 */ /* 0x000fe4000f8ec0ff */
[----:B------:R-:W-:Y:S01]  /*0380*/  UIADD3 UR12, UP0, UPT, UR9, UR4, URZ ;  /* 0x00000004090c7290 */ /* 0x000fe2000ff1e0ff */
[----:B------:R-:W1:Y:S01]  /*0390*/  LDC.64 R4, c[0x0][0x398] ;  /* 0x0000e600ff047b82 */ /* 0x000e620000000a00 */
[----:B------:R-:W-:Y:S02]  /*03a0*/  UIADD3.X UR4, UPT, UPT, URZ, UR11, URZ, UP2, !UPT ;  /* 0x0000000bff047290 */ /* 0x000fe400097fe4ff */
[----:B------:R-:W-:-:S02]  /*03b0*/  UIADD3 UR6, UP1, UPT, UR9, UR6, URZ ;  /* 0x0000000609067290 */ /* 0x000fc4000ff3e0ff */
[----:B------:R-:W-:Y:S01]  /*03c0*/  UIADD3 UR14, UP2, UPT, UR9, UR14, URZ ;  /* 0x0000000e090e7290 */ /* 0x000fe2000ff5e0ff */
[----:B------:R-:W2:Y:S02]  /*03d0*/  LDCU UR19, c[0x0][0x388] ;  /* 0x00007100ff1377ac */ /* 0x000ea40008000800 */
[----:B------:R-:W3:Y:S01]  /*03e0*/  LDC.64 R6, c[0x0][0x3a8] ;  /* 0x0000ea00ff067b82 */ /* 0x000ee20000000a00 */
[----:B------:R-:W-:Y:S02]  /*03f0*/  UIADD3.X UR7, UPT, UPT, UR4, UR7, URZ, UP1, !UPT ;  /* 0x0000000704077290 */ /* 0x000fe40008ffe4ff */
[----:B------:R-:W-:Y:S02]  /*0400*/  UIADD3.X UR5, UPT, UPT, UR4, UR5, URZ, UP0, !UPT ;  /* 0x0000000504057290 */ /* 0x000fe400087fe4ff */
[----:B------:R-:W-:Y:S01]  /*0410*/  UIADD3.X UR15, UPT, UPT, UR4, UR15, URZ, UP2, !UPT ;  /* 0x0000000f040f7290 */ /* 0x000fe200097fe4ff */
[----:B0-----:R-:W-:Y:S01]  /*0420*/  IMAD.WIDE.U32 R2, R0, 0x4, R2 ;  /* 0x0000000400027825 */ /* 0x001fe200078e0002 */
[----:B------:R-:W-:-:S03]  /*0430*/  UIADD3 UR8, UPT, UPT, -UR8, URZ, URZ ;  /* 0x000000ff08087290 */ /* 0x000fc6000fffe1ff */
[----:B-1----:R-:W-:-:S04]  /*0440*/  IMAD.WIDE.U32 R4, R0, 0x4, R4 ;  /* 0x0000000400047825 */ /* 0x002fc800078e0004 */
[----:B---3--:R-:W-:-:S04]  /*0450*/  IMAD.WIDE.U32 R6, R0, 0x4, R6 ;  /* 0x0000000400067825 */ /* 0x008fc800078e0006 */
[----:B--2---:R-:W-:-:S07]  /*0460*/  VIADD R0, R0, 0x80 ;  /* 0x0000008000007836 */ /* 0x004fce0000000000 */
.L_x_587:
        /* <DEDUP_REMOVED lines=10> */
[----:B------:R-:W-:-:S02]  /*0510*/  MOV R11, UR15 ;  /* 0x0000000f000b7c02 */ /* 0x000fc40008000f00 */
[----:B------:R-:W-:Y:S01]  /*0520*/  IADD3.X R17, PT, PT, R3, UR11, RZ, P0, !PT ;  /* 0x0000000b03117c10 */ /* 0x000fe200087fe4ff */
[----:B------:R-:W-:-:S04]  /*0530*/  IMAD.WIDE R8, R0, 0x4, R8 ;  /* 0x0000000400087825 */ /* 0x000fc800078e0208 */
        /* <DEDUP_REMOVED lines=14> */
[----:B------:R-:W3:Y:S04]  /*0620*/  LDG.E R14, desc[UR20][R8.64+-0x200] ;  /* 0xfffe0014080e7981 */ /* 0x000ee8000c1e1900 */
[----:B0-----:R-:W3:Y:S02]  /*0630*/  LDG.E R17, desc[UR20][R10.64+-0x200] ;  /* 0xfffe00140a117981 */ /* 0x001ee4000c1e1900 */
        /* <DEDUP_REMOVED lines=16> */
[----:B------:R-:W-:Y:S02]  /*0740*/  UIADD3 UR10, UP0, UPT, UR10, 0x1000, URZ ;  /* 0x000010000a0a7890 */ /* 0x000fe4000ff1e0ff */
[----:B------:R-:W-:-:S02]  /*0750*/  UIADD3 UR8, UPT, UPT, UR8, 0x8, URZ ;  /* 0x0000000808087890 */ /* 0x000fc4000fffe0ff */
[----:B------:R-:W-:Y:S02]  /*0760*/  UIADD3.X UR11, UPT, UPT, URZ, UR11, URZ, UP0, !UPT ;  /* 0x0000000bff0b7290 */ /* 0x000fe400087fe4ff */
[----:B------:R-:W-:Y:S01]  /*0770*/  UISETP.NE.AND UP0, UPT, UR8, URZ, UPT ;  /* 0x000000ff0800728c */ /* 0x000fe2000bf05270 */
[----:B------:R-:W-:Y:S01]  /*0780*/  IADD3 R0, PT, PT, R0, 0x400, RZ ;  /* 0x0000040000007810 */ /* 0x000fe20007ffe0ff */
[----:B--2---:R-:W-:-:S05]  /*0790*/  FFMA R17, R14, UR19, R17 ;  /* 0x000000130e117c23 */ /* 0x004fca0008000011 */
[----:B------:R3:W-:Y:S02]  /*07a0*/  STG.E desc[UR20][R12.64+0x600], R17 ;  /* 0x000600110c007986 */ /* 0x0007e4000c101914 */
[----:B------:R-:W-:Y:S05]  /*07b0*/  BRA.U UP0, `(.L_x_587) ;  /* 0xfffffffd002c7547 */ /* 0x000fea000b83ffff */
[----:B------:R-:W0:Y:S02]  /*07c0*/  LDC R10, c[0x0][0x384] ;  /* 0x0000e100ff0a7b82 */ /* 0x000e240000000800 */
[----:B0-----:R-:W-:-:S07]  /*07d0*/  LOP3.LUT R10, R10, 0x7ffffff8, RZ, 0xc0, !PT ;  /* 0x7ffffff80a0a7812 */ /* 0x001fce00078ec0ff */
.L_x_586:
[----:B------:R-:W0:Y:S02]  /*07e0*/  LDC R0, c[0x0][0x384] ;  /* 0x0000e100ff007b82 */ /* 0x000e240000000800 */
[----:B0-----:R-:W-:-:S13]  /*07f0*/  LOP3.LUT P0, R3, R0, 0x7, RZ, 0xc0, !PT ;  /* 0x0000000700037812 */ /* 0x001fda000780c0ff */
[----:B------:R-:W-:Y:S05]  /*0800*/  @!P0 EXIT ;  /* 0x000000000000894d */ /* 0x000fea0003800000 */
[----:B------:R-:W0:Y:S01]  /*0810*/  LDCU.64 UR4, c[0x0][0x3a8] ;  /* 0x00007500ff0477ac */ /* 0x000e220008000a00 */
[C---:B------:R-:W-:Y:S01]  /*0820*/  SHF.L.U32 R2, R0.reuse, 0x7, RZ ;  /* 0x0000000700027819 */ /* 0x040fe200000006ff */
[----:B------:R-:W1:Y:S01]  /*0830*/  S2R R11, SR_TID.X ;  /* 0x00000000000b7919 */ /* 0x000e620000002100 */
[----:B------:R-:W-:Y:S01]  /*0840*/  ISETP.GE.U32.AND P0, PT, R3, 0x4, PT ;  /* 0x000000040300780c */ /* 0x000fe20003f06070 */
[----:B------:R-:W2:Y:S01]  /*0850*/  LDCU.64 UR6, c[0x0][0x398] ;  /* 0x00007300ff0677ac */ /* 0x000ea20008000a00 */
[----:B------:R-:W-:Y:S01]  /*0860*/  LOP3.LUT R16, R0, 0x3, RZ, 0xc0, !PT ;  /* 0x0000000300107812 */ /* 0x000fe200078ec0ff */
[----:B------:R-:W-:-:S03]  /*0870*/  IMAD R2, R2, UR18, RZ ;  /* 0x0000001202027c24 */ /* 0x000fc6000f8e02ff */
[----:B------:R-:W-:Y:S01]  /*0880*/  ISETP.NE.AND P1, PT, R16, RZ, PT ;  /* 0x000000ff1000720c */ /* 0x000fe20003f25270 */
[----:B------:R-:W-:-:S03]  /*0890*/  IMAD.WIDE R4, R2, 0x4, RZ ;  /* 0x0000000402047825 */ /* 0x000fc600078e02ff */
[C---:B0-----:R-:W-:Y:S02]  /*08a0*/  IADD3 R2, P2, PT, R4.reuse, UR4, RZ ;  /* 0x0000000404027c10 */ /* 0x041fe4000ff5e0ff */
[----:B--2---:R-:W-:Y:S02]  /*08b0*/  IADD3 R4, P3, PT, R4, UR6, RZ ;  /* 0x0000000604047c10 */ /* 0x004fe4000ff7e0ff */
[C---:B------:R-:W-:Y:S02]  /*08c0*/  IADD3.X R3, PT, PT, R5.reuse, UR5, RZ, P2, !PT ;  /* 0x0000000505037c10 */ /* 0x040fe400097fe4ff */
[----:B------:R-:W-:Y:S01]  /*08d0*/  IADD3.X R5, PT, PT, R5, UR7, RZ, P3, !PT ;  /* 0x0000000705057c10 */ /* 0x000fe20009ffe4ff */
[----:B------:R-:W-:Y:S08]  /*08e0*/  @!P0 BRA `(.L_x_588) ;  /* 0x00000000005c8947 */ /* 0x000ff00003800000 */
[----:B-1-3--:R-:W-:Y:S01]  /*08f0*/  IMAD R13, R10, 0x80, R11 ;  /* 0x000000800a0d7824 */ /* 0x00afe200078e020b */
[----:B------:R-:W0:Y:S03]  /*0900*/  LDCU UR4, c[0x0][0x388] ;  /* 0x00007100ff0477ac */ /* 0x000e260008000800 */
[----:B------:R-:W-:-:S04]  /*0910*/  IMAD.WIDE R8, R13, 0x4, R4 ;  /* 0x000000040d087825 */ /* 0x000fc800078e0204 */
[----:B------:R-:W-:Y:S01]  /*0920*/  IMAD.WIDE R6, R13, 0x4, R2 ;  /* 0x000000040d067825 */ /* 0x000fe200078e0202 */
[----:B------:R-:W0:Y:S04]  /*0930*/  LDG.E R14, desc[UR20][R8.64] ;  /* 0x00000014080e7981 */ /* 0x000e28000c1e1900 */
[----:B------:R-:W0:Y:S01]  /*0940*/  LDG.E R15, desc[UR20][R6.64] ;  /* 0x00000014060f7981 */ /* 0x000e22000c1e1900 */
[----:B------:R-:W-:-:S05]  /*0950*/  MOV R12, 0x4 ;  /* 0x00000004000c7802 */ /* 0x000fca0000000f00 */
[----:B------:R-:W-:-:S04]  /*0960*/  IMAD.WIDE R12, R13, R12, UR16 ;  /* 0x000000100d0c7e25 */ /* 0x000fc8000f8e020c */
        /* <DEDUP_REMOVED lines=15> */
.L_x_588:
[----:B------:R-:W-:Y:S05]  /*0a60*/  @!P1 EXIT ;  /* 0x000000000000994d */ /* 0x000fea0003800000 */
[----:B------:R-:W-:Y:S02]  /*0a70*/  ISETP.NE.AND P0, PT, R16, 0x1, PT ;  /* 0x000000011000780c */ /* 0x000fe40003f05270 */
[----:B------:R-:W-:-:S04]  /*0a80*/  LOP3.LUT R0, R0, 0x1, RZ, 0xc0, !PT ;  /* 0x0000000100007812 */ /* 0x000fc800078ec0ff */
[----:B------:R-:W-:-:S07]  /*0a90*/  ISETP.NE.U32.AND P1, PT, R0, 0x1, PT ;  /* 0x000000010000780c */ /* 0x000fce0003f25070 */
[----:B------:R-:W-:Y:S06]  /*0aa0*/  @!P0 BRA `(.L_x_589) ;  /* 0x00000000003c8947 */ /* 0x000fec0003800000 */
[----:B01-3--:R-:W-:Y:S01]  /*0ab0*/  IMAD R13, R10, 0x80, R11 ;  /* 0x000000800a0d7824 */ /* 0x00bfe200078e020b */
[----:B------:R-:W0:Y:S03]  /*0ac0*/  LDCU UR4, c[0x0][0x388] ;  /* 0x00007100ff0477ac */ /* 0x000e260008000800 */
[----:B------:R-:W-:-:S04]  /*0ad0*/  IMAD.WIDE R6, R13, 0x4, R4 ;  /* 0x000000040d067825 */ /* 0x000fc800078e0204 */
[----:B------:R-:W-:Y:S01]  /*0ae0*/  IMAD.WIDE R8, R13, 0x4, R2 ;  /* 0x000000040d087825 */ /* 0x000fe200078e0202 */
[----:B------:R-:W0:Y:S04]  /*0af0*/  LDG.E R0, desc[UR20][R6.64] ;  /* 0x0000001406007981 */ /* 0x000e28000c1e1900 */
[----:B------:R-:W0:Y:S01]  /*0b00*/  LDG.E R15, desc[UR20][R8.64] ;  /* 0x00000014080f7981 */ /* 0x000e22000c1e1900 */
[----:B------:R-:W-:-:S05]  /*0b10*/  HFMA2 R12, -RZ, RZ, 0, 2.384185791015625e-07 ;  /* 0x00000004ff0c7431 */ /* 0x000fca00000001ff */
[----:B------:R-:W-:-:S04]  /*0b20*/  IMAD.WIDE R12, R13, R12, UR16 ;  /* 0x000000100d0c7e25 */ /* 0x000fc8000f8e020c */
[----:B0-----:R-:W-:-:S05]  /*0b30*/  FFMA R15, R0, UR4, R15 ;  /* 0x00000004000f7c23 */ /* 0x001fca000800000f */
[----:B------:R2:W-:Y:S04]  /*0b40*/  STG.E desc[UR20][R12.64], R15 ;  /* 0x0000000f0c007986 */ /* 0x0005e8000c101914 */
[----:B------:R-:W3:Y:S04]  /*0b50*/  LDG.E R0, desc[UR20][R6.64+0x200] ;  /* 0x0002001406007981 */ /* 0x000ee8000c1e1900 */
[----:B------:R-:W3:Y:S01]  /*0b60*/  LDG.E R17, desc[UR20][R8.64+0x200] ;  /* 0x0002001408117981 */ /* 0x000ee2000c1e1900 */
[----:B------:R-:W-:Y:S01]  /*0b70*/  IADD3 R10, PT, PT, R10, 0x2, RZ ;  /* 0x000000020a0a7810 */ /* 0x000fe20007ffe0ff */
[----:B---3--:R-:W-:-:S05]  /*0b80*/  FFMA R17, R0, UR4, R17 ;  /* 0x0000000400117c23 */ /* 0x008fca0008000011 */
[----:B------:R2:W-:Y:S02]  /*0b90*/  STG.E desc[UR20][R12.64+0x200], R17 ;  /* 0x000200110c007986 */ /* 0x0005e4000c101914 */
.L_x_589:
[----:B------:R-:W-:Y:S05]  /*0ba0*/  @P1 EXIT ;  /* 0x000000000000194d */ /* 0x000fea0003800000 */
[----:B-1----:R-:W-:Y:S01]  /*0bb0*/  IMAD R7, R10, 0x80, R11 ;  /* 0x000000800a077824 */ /* 0x002fe200078e020b */
[----:B------:R-:W1:Y:S03]  /*0bc0*/  LDCU UR4, c[0x0][0x388] ;  /* 0x00007100ff0477ac */ /* 0x000e660008000800 */
[----:B------:R-:W-:-:S04]  /*0bd0*/  IMAD.WIDE R4, R7, 0x4, R4 ;  /* 0x0000000407047825 */ /* 0x000fc800078e0204 */
[----:B------:R-:W-:Y:S02]  /*0be0*/  IMAD.WIDE R2, R7, 0x4, R2 ;  /* 0x0000000407027825 */ /* 0x000fe400078e0202 */
[----:B------:R-:W1:Y:S04]  /*0bf0*/  LDG.E R4, desc[UR20][R4.64] ;  /* 0x0000001404047981 */ /* 0x000e68000c1e1900 */
[----:B------:R-:W1:Y:S01]  /*0c00*/  LDG.E R3, desc[UR20][R2.64] ;  /* 0x0000001402037981 */ /* 0x000e62000c1e1900 */
[----:B------:R-:W-:-:S05]  /*0c10*/  MOV R6, 0x4 ;  /* 0x0000000400067802 */ /* 0x000fca0000000f00 */
[----:B------:R-:W-:-:S04]  /*0c20*/  IMAD.WIDE R6, R7, R6, UR16 ;  /* 0x0000001007067e25 */ /* 0x000fc8000f8e0206 */
[----:B-1----:R-:W-:-:S05]  /*0c30*/  FFMA R9, R4, UR4, R3 ;  /* 0x0000000404097c23 */ /* 0x002fca0008000003 */
[----:B------:R-:W-:Y:S01]  /*0c40*/  STG.E desc[UR20][R6.64], R9 ;  /* 0x0000000906007986 */ /* 0x000fe2000c101914 */
[----:B------:R-:W-:Y:S05]  /*0c50*/  EXIT ;  /* 0x000000000000794d */ /* 0x000fea0003800000 */
.L_x_585:
[----:B------:R-:W0:Y:S02]  /*0c60*/  LDC R6, c[0x0][0x384] ;  /* 0x0000e100ff067b82 */ /* 0x000e240000000800 */
[----:B0-----:R-:W-:-:S13]  /*0c70*/  ISETP.GE.AND P0, PT, R6, 0x1, PT ;  /* 0x000000010600780c */ /* 0x001fda0003f06270 */
[----:B------:R-:W-:Y:S05]  /*0c80*/  @!P0 EXIT ;  /* 0x000000000000894d */ /* 0x000fea0003800000 */
[----:B------:R-:W0:Y:S01]  /*0c90*/  LDCU.64 UR4, c[0x0][0x398] ;  /* 0x00007300ff0477ac */ /* 0x000e220008000a00 */
[C---:B------:R-:W-:Y:S01]  /*0ca0*/  SHF.L.U32 R2, R6.reuse, 0x7, RZ ;  /* 0x0000000706027819 */ /* 0x040fe200000006ff */
[----:B------:R-:W1:Y:S01]  /*0cb0*/  S2R R0, SR_TID.X ;  /* 0x0000000000007919 */ /* 0x000e620000002100 */
[----:B------:R-:W-:Y:S01]  /*0cc0*/  HFMA2 R7, -RZ, RZ, 0, 0 ;  /* 0x00000000ff077431 */ /* 0x000fe200000001ff */
[----:B------:R-:W2:Y:S01]  /*0cd0*/  LDCU.64 UR6, c[0x0][0x3a8] ;  /* 0x00007500ff0677ac */ /* 0x000ea20008000a00 */
[----:B------:R-:W-:Y:S01]  /*0ce0*/  LOP3.LUT R20, R6, 0x7, RZ, 0xc0, !PT ;  /* 0x0000000706147812 */ /* 0x000fe200078ec0ff */
[----:B------:R-:W-:-:S04]  /*0cf0*/  IMAD R2, R2, UR18, RZ ;  /* 0x0000001202027c24 */ /* 0x000fc8000f8e02ff */
[----:B------:R-:W-:-:S03]  /*0d00*/  IMAD.WIDE R4, R2, 0x4, RZ ;  /* 0x0000000402047825 */ /* 0x000fc600078e02ff */
[----:B0-----:R-:W-:-:S04]  /*0d10*/  IADD3 R2, P0, PT, R4, UR4, RZ ;  /* 0x0000000404027c10 */ /* 0x001fc8000ff1e0ff */
[----:B------:R-:W-:Y:S02]  /*0d20*/  IADD3.X R3, PT, PT, R5, UR5, RZ, P0, !PT ;  /* 0x0000000505037c10 */ /* 0x000fe400087fe4ff */
[----:B------:R-:W-:Y:S02]  /*0d30*/  ISETP.GE.U32.AND P0, PT, R6, 0x8, PT ;  /* 0x000000080600780c */ /* 0x000fe40003f06070 */
[----:B--2---:R-:W-:-:S04]  /*0d40*/  IADD3 R4, P1, PT, R4, UR6, RZ ;  /* 0x0000000604047c10 */ /* 0x004fc8000ff3e0ff */
[----:B------:R-:W-:-:S07]  /*0d50*/  IADD3.X R5, PT, PT, R5, UR7, RZ, P1, !PT ;  /* 0x0000000705057c10 */ /* 0x000fce0008ffe4ff */
[----:B-1----:R-:W-:Y:S05]  /*0d60*/  @!P0 BRA `(.L_x_590) ;  /* 0x0000000400208947 */ /* 0x002fea0003800000 */
[----:B------:R-:W-:Y:S01]  /*0d70*/  LOP3.LUT R7, R6, 0x7ffffff8, RZ, 0xc0, !PT ;  /* 0x7ffffff806077812 */ /* 0x000fe200078ec0ff */
[----:B------:R-:W-:Y:S01]  /*0d80*/  IMAD.MOV.U32 R6, RZ, RZ, RZ ;  /* 0x000000ffff067224 */ /* 0x000fe200078e00ff */
[----:B------:R-:W0:Y:S06]  /*0d90*/  LDCU UR4, c[0x0][0x388] ;  /* 0x00007100ff0477ac */ /* 0x000e2c0008000800 */
.L_x_593:
[----:B-1----:R-:W-:-:S04]  /*0da0*/  LEA R13, R6, R0, 0x7 ;  /* 0x00000000060d7211 */ /* 0x002fc800078e38ff */
[----:B------:R-:W-:-:S13]  /*0db0*/  ISETP.GE.AND P0, PT, R13, UR12, PT ;  /* 0x0000000c0d007c0c */ /* 0x000fda000bf06270 */
[C---:B------:R-:W-:Y:S01]  /*0dc0*/  @!P0 IMAD.WIDE.U32 R14, R13.reuse, 0x4, R2 ;  /* 0x000000040d0e8825 */ /* 0x040fe200078e0002 */
[----:B------:R-:W1:Y:S03]  /*0dd0*/  @!P0 LDC R21, c[0x0][0x388] ;  /* 0x0000e200ff158b82 */ /* 0x000e660000000800 */
[C---:B------:R-:W-:Y:S02]  /*0de0*/  @!P0 IMAD.WIDE.U32 R18, R13.reuse, 0x4, R4 ;  /* 0x000000040d128825 */ /* 0x040fe400078e0004 */
[----:B------:R-:W1:Y:S04]  /*0df0*/  @!P0 LDG.E R14, desc[UR20][R14.64] ;  /* 0x000000140e0e8981 */ /* 0x000e68000c1e1900 */
[----:B------:R2:W1:Y:S01]  /*0e00*/  @!P0 LDG.E R19, desc[UR20][R18.64] ;  /* 0x0000001412138981 */ /* 0x000462000c1e1900 */
[----:B------:R-:W-:-:S02]  /*0e10*/  IADD3 R23, PT, PT, R13, 0x80, RZ ;  /* 0x000000800d177810 */ /* 0x000fc40007ffe0ff */
[----:B------:R-:W-:Y:S02]  /*0e20*/  MOV R16, 0x4 ;  /* 0x0000000400107802 */ /* 0x000fe40000000f00 */
[C---:B------:R-:W-:Y:S01]  /*0e30*/  ISETP.GE.AND P1, PT, R23.reuse, UR12, PT ;  /* 0x0000000c17007c0c */ /* 0x040fe2000bf26270 */
[----:B------:R-:W-:-:S04]  /*0e40*/  IMAD.WIDE R8, R23, 0x4, R2 ;  /* 0x0000000417087825 */ /* 0x000fc800078e0202 */
[----:B------:R-:W-:-:S04]  /*0e50*/  @!P0 IMAD.WIDE.U32 R16, R13, R16, UR16 ;  /* 0x000000100d108e25 */ /* 0x000fc8000f8e0010 */
[----:B------:R-:W-:-:S04]  /*0e60*/  IMAD.WIDE R10, R23, 0x4, R4 ;  /* 0x00000004170a7825 */ /* 0x000fc800078e0204 */
[----:B--2---:R-:W2:Y:S01]  /*0e70*/  @!P1 LDC R18, c[0x0][0x388] ;  /* 0x0000e200ff129b82 */ /* 0x004ea20000000800 */
[----:B-1----:R-:W-:-:S05]  /*0e80*/  @!P0 FFMA R21, R14, R21, R19 ;  /* 0x000000150e158223 */ /* 0x002fca0000000013 */
[----:B------:R1:W-:Y:S04]  /*0e90*/  @!P0 STG.E desc[UR20][R16.64], R21 ;  /* 0x0000001510008986 */ /* 0x0003e8000c101914 */
[----:B------:R-:W2:Y:S04]  /*0ea0*/  @!P1 LDG.E R12, desc[UR20][R8.64] ;  /* 0x00000014080c9981 */ /* 0x000ea8000c1e1900 */
[----:B------:R-:W2:Y:S01]  /*0eb0*/  @!P1 LDG.E R19, desc[UR20][R10.64] ;  /* 0x000000140a139981 */ /* 0x000ea2000c1e1900 */
[----:B------:R-:W-:-:S05]  /*0ec0*/  VIADD R14, R13, 0x100 ;  /* 0x000001000d0e7836 */ /* 0x000fca0000000000 */
[----:B------:R-:W-:Y:S01]  /*0ed0*/  ISETP.GE.AND P0, PT, R14, UR12, PT ;  /* 0x0000000c0e007c0c */ /* 0x000fe2000bf06270 */
[----:B------:R-:W-:-:S05]  /*0ee0*/  HFMA2 R14, -RZ, RZ, 0, 2.384185791015625e-07 ;  /* 0x00000004ff0e7431 */ /* 0x000fca00000001ff */
[----:B------:R-:W-:-:S04]  /*0ef0*/  IMAD.WIDE R14, R23, R14, UR16 ;  /* 0x00000010170e7e25 */ /* 0x000fc8000f8e020e */
[----:B--2---:R-:W-:-:S03]  /*0f00*/  @!P1 FFMA R19, R12, R18, R19 ;  /* 0x000000120c139223 */ /* 0x004fc60000000013 */
[----:B------:R-:W2:Y:S02]  /*0f10*/  @!P0 LDC R18, c[0x0][0x388] ;  /* 0x0000e200ff128b82 */ /* 0x000ea40000000800 */
[----:B------:R3:W-:Y:S04]  /*0f20*/  @!P1 STG.E desc[UR20][R14.64], R19 ;  /* 0x000000130e009986 */ /* 0x0007e8000c101914 */
[----:B------:R-:W2:Y:S04]  /*0f30*/  @!P0 LDG.E R12, desc[UR20][R8.64+0x200] ;  /* 0x00020014080c8981 */ /* 0x000ea8000c1e1900 */
[----:B-1----:R-:W2:Y:S01]  /*0f40*/  @!P0 LDG.E R17, desc[UR20][R10.64+0x200] ;  /* 0x000200140a118981 */ /* 0x002ea2000c1e1900 */
[----:B------:R-:W-:-:S04]  /*0f50*/  IADD3 R16, PT, PT, R13, 0x180, RZ ;  /* 0x000001800d107810 */ /* 0x000fc80007ffe0ff */
[----:B------:R-:W-:Y:S01]  /*0f60*/  ISETP.GE.AND P1, PT, R16, UR12, PT ;  /* 0x0000000c10007c0c */ /* 0x000fe2000bf26270 */
[----:B--2---:R-:W-:-:S12]  /*0f70*/  @!P0 FFMA R17, R12, R18, R17 ;  /* 0x000000120c118223 */ /* 0x004fd80000000011 */
[----:B------:R-:W1:Y:S01]  /*0f80*/  @!P1 LDC R18, c[0x0][0x388] ;  /* 0x0000e200ff129b82 */ /* 0x000e620000000800 */
[----:B------:R2:W-:Y:S04]  /*0f90*/  @!P0 STG.E desc[UR20][R14.64+0x200], R17 ;  /* 0x000200110e008986 */ /* 0x0005e8000c101914 */
[----:B------:R-:W1:Y:S04]  /*0fa0*/  @!P1 LDG.E R12, desc[UR20][R8.64+0x400] ;  /* 0x00040014080c9981 */ /* 0x000e68000c1e1900 */
[----:B------:R-:W1:Y:S01]  /*0fb0*/  @!P1 LDG.E R21, desc[UR20][R10.64+0x400] ;  /* 0x000400140a159981 */ /* 0x000e62000c1e1900 */
[----:B------:R-:W-:-:S04]  /*0fc0*/  IADD3 R16, PT, PT, R13, 0x200, RZ ;  /* 0x000002000d107810 */ /* 0x000fc80007ffe0ff */
[----:B------:R-:W-:Y:S01]  /*0fd0*/  ISETP.GE.AND P0, PT, R16, UR12, PT ;  /* 0x0000000c10007c0c */ /* 0x000fe2000bf06270 */
[----:B------:R-:W-:Y:S02]  /*0fe0*/  VIADD R16, R13, 0x280 ;  /* 0x000002800d107836 */ /* 0x000fe40000000000 */
[----:B-1----:R-:W-:-:S10]  /*0ff0*/  @!P1 FFMA R21, R12, R18, R21 ;  /* 0x000000120c159223 */ /* 0x002fd40000000015 */
[----:B------:R-:W1:Y:S01]  /*1000*/  @!P0 LDC R18, c[0x0][0x388] ;  /* 0x0000e200ff128b82 */ /* 0x000e620000000800 */
[----:B------:R4:W-:Y:S04]  /*1010*/  @!P1 STG.E desc[UR20][R14.64+0x400], R21 ;  /* 0x000400150e009986 */ /* 0x0009e8000c101914 */
[----:B------:R-:W1:Y:S04]  /*1020*/  @!P0 LDG.E R12, desc[UR20][R8.64+0x600] ;  /* 0x00060014080c8981 */ /* 0x000e68000c1e1900 */
[----:B---3--:R-:W1:Y:S01]  /*1030*/  @!P0 LDG.E R19, desc[UR20][R10.64+0x600] ;  /* 0x000600140a138981 */ /* 0x008e62000c1e1900 */
[----:B------:R-:W-:-:S02]  /*1040*/  ISETP.GE.AND P1, PT, R16, UR12, PT ;  /* 0x0000000c10007c0c */ /* 0x000fc4000bf26270 */
[----:B------:R-:W-:Y:S01]  /*1050*/  IADD3 R16, PT, PT, R13, 0x300, RZ ;  /* 0x000003000d107810 */ /* 0x000fe20007ffe0ff */
[----:B-1----:R-:W-:-:S10]  /*1060*/  @!P0 FFMA R19, R12, R18, R19 ;  /* 0x000000120c138223 */ /* 0x002fd40000000013 */
[----:B------:R-:W1:Y:S01]  /*1070*/  @!P1 LDC R18, c[0x0][0x388] ;  /* 0x0000e200ff129b82 */ /* 0x000e620000000800 */
[----:B------:R3:W-:Y:S04]  /*1080*/  @!P0 STG.E desc[UR20][R14.64+0x600], R19 ;  /* 0x000600130e008986 */ /* 0x0007e8000c101914 */
[----:B------:R-:W1:Y:S04]  /*1090*/  @!P1 LDG.E R12, desc[UR20][R8.64+0x800] ;  /* 0x00080014080c9981 */ /* 0x000e68000c1e1900 */
[----:B--2---:R-:W1:Y:S01]  /*10a0*/  @!P1 LDG.E R17, desc[UR20][R10.64+0x800] ;  /* 0x000800140a119981 */ /* 0x004e62000c1e1900 */
[----:B------:R-:W-:-:S13]  /*10b0*/  ISETP.GE.AND P0, PT, R16, UR12, PT ;  /* 0x0000000c10007c0c */ /* 0x000fda000bf06270 */
[----:B------:R-:W2:Y:S01]  /*10c0*/  @!P0 LDC R16, c[0x0][0x388] ;  /* 0x0000e200ff108b82 */ /* 0x000ea20000000800 */
[----:B-1----:R-:W-:-:S05]  /*10d0*/  @!P1 FFMA R17, R12, R18, R17 ;  /* 0x000000120c119223 */ /* 0x002fca0000000011 */
[----:B------:R3:W-:Y:S04]  /*10e0*/  @!P1 STG.E desc[UR20][R14.64+0x800], R17 ;  /* 0x000800110e009986 */ /* 0x0007e8000c101914 */
[----:B------:R-:W2:Y:S04]  /*10f0*/  @!P0 LDG.E R12, desc[UR20][R8.64+0xa00] ;  /* 0x000a0014080c8981 */ /* 0x000ea8000c1e1900 */
[----:B----4-:R-:W2:Y:S01]  /*1100*/  @!P0 LDG.E R21, desc[UR20][R10.64+0xa00] ;  /* 0x000a00140a158981 */ /* 0x010ea2000c1e1900 */
[----:B------:R-:W-:Y:S01]  /*1110*/  IADD3 R13, PT, PT, R13, 0x380, RZ ;  /* 0x000003800d0d7810 */ /* 0x000fe20007ffe0ff */
[----:B------:R-:W-:Y:S01]  /*1120*/  BSSY.RECONVERGENT B0, `(.L_x_591) ;  /* 0x000000b000007945 */ /* 0x000fe20003800200 */
[----:B------:R-:W-:-:S04]  /*1130*/  IADD3 R6, PT, PT, R6, 0x8, RZ ;  /* 0x0000000806067810 */ /* 0x000fc80007ffe0ff */
[----:B------:R-:W-:Y:S01]  /*1140*/  ISETP.NE.AND P1, PT, R6, R7, PT ;  /* 0x000000070600720c */ /* 0x000fe20003f25270 */
[----:B--2---:R-:W-:-:S05]  /*1150*/  @!P0 FFMA R21, R12, R16, R21 ;  /* 0x000000100c158223 */ /* 0x004fca0000000015 */
[----:B------:R3:W-:Y:S01]  /*1160*/  @!P0 STG.E desc[UR20][R14.64+0xa00], R21 ;  /* 0x000a00150e008986 */ /* 0x0007e2000c101914 */
[----:B------:R-:W-:-:S13]  /*1170*/  ISETP.GE.AND P0, PT, R13, UR12, PT ;  /* 0x0000000c0d007c0c */ /* 0x000fda000bf06270 */
[----:B---3--:R-:W-:Y:S05]  /*1180*/  @P0 BRA `(.L_x_592) ;  /* 0x0000000000100947 */ /* 0x008fea0003800000 */
[----:B------:R-:W0:Y:S04]  /*1190*/  LDG.E R8, desc[UR20][R8.64+0xc00] ;  /* 0x000c001408087981 */ /* 0x000e28000c1e1900 */
[----:B------:R-:W0:Y:S02]  /*11a0*/  LDG.E R11, desc[UR20][R10.64+0xc00] ;  /* 0x000c00140a0b7981 */ /* 0x000e24000c1e1900 */
[----:B0-----:R-:W-:-:S05]  /*11b0*/  FFMA R13, R8, UR4, R11 ;  /* 0x00000004080d7c23 */ /* 0x001fca000800000b */
[----:B------:R1:W-:Y:S02]  /*11c0*/  STG.E desc[UR20][R14.64+0xc00], R13 ;  /* 0x000c000d0e007986 */ /* 0x0003e4000c101914 */
.L_x_592:
[----:B0-----:R-:W-:Y:S05]  /*11d0*/  BSYNC.RECONVERGENT B0 ;  /* 0x0000000000007941 */ /* 0x001fea0003800200 */
.L_x_591:
[----:B------:R-:W-:Y:S05]  /*11e0*/  @P1 BRA `(.L_x_593) ;  /* 0xfffffff800ec1947 */ /* 0x000fea000383ffff */
.L_x_590:
[----:B------:R-:W-:-:S13]  /*11f0*/  ISETP.NE.AND P0, PT, R20, RZ, PT ;  /* 0x000000ff1400720c */ /* 0x000fda0003f05270 */
[----:B------:R-:W-:Y:S05]  /*1200*/  @!P0 EXIT ;  /* 0x000000000000894d */ /* 0x000fea0003800000 */
[----:B------:R-:W0:Y:S01]  /*1210*/  LDC R6, c[0x0][0x384] ;  /* 0x0000e100ff067b82 */ /* 0x000e220000000800 */
[----:B------:R-:W-:Y:S02]  /*1220*/  ISETP.GE.U32.AND P1, PT, R20, 0x4, PT ;  /* 0x000000041400780c */ /* 0x000fe40003f26070 */
[----:B0-----:R-:W-:-:S04]  /*1230*/  LOP3.LUT R22, R6, 0x3, RZ, 0xc0, !PT ;  /* 0x0000000306167812 */ /* 0x001fc800078ec0ff */
[----:B------:R-:W-:-:S07]  /*1240*/  ISETP.NE.AND P0, PT, R22, RZ, PT ;  /* 0x000000ff1600720c */ /* 0x000fce0003f05270 */
[----:B------:R-:W-:Y:S06]  /*1250*/  @!P1 BRA `(.L_x_594) ;  /* 0x0000000000b49947 */ /* 0x000fec0003800000 */
[----:B------:R-:W-:-:S05]  /*1260*/  IMAD R9, R7, 0x80, R0 ;  /* 0x0000008007097824 */ /* 0x000fca00078e0200 */
[----:B------:R-:W-:-:S13]  /*1270*/  ISETP.GE.AND P1, PT, R9, UR12, PT ;  /* 0x0000000c09007c0c */ /* 0x000fda000bf26270 */
[C---:B-1----:R-:W-:Y:S01]  /*1280*/  @!P1 IMAD.WIDE R12, R9.reuse, 0x4, R2 ;  /* 0x00000004090c9825 */ /* 0x042fe200078e0202 */
[----:B------:R-:W0:Y:S03]  /*1290*/  @!P1 LDC R23, c[0x0][0x388] ;  /* 0x0000e200ff179b82 */ /* 0x000e260000000800 */
[C---:B------:R-:W-:Y:S02]  /*12a0*/  @!P1 IMAD.WIDE R14, R9.reuse, 0x4, R4 ;  /* 0x00000004090e9825 */ /* 0x040fe400078e0204 */
[----:B------:R-:W0:Y:S04]  /*12b0*/  @!P1 LDG.E R12, desc[UR20][R12.64] ;  /* 0x000000140c0c9981 */ /* 0x000e28000c1e1900 */
[----:B------:R-:W0:Y:S01]  /*12c0*/  @!P1 LDG.E R15, desc[UR20][R14.64] ;  /* 0x000000140e0f9981 */ /* 0x000e22000c1e1900 */
[----:B------:R-:W-:-:S02]  /*12d0*/  IADD3 R21, PT, PT, R9, 0x80, RZ ;  /* 0x0000008009157810 */ /* 0x000fc40007ffe0ff */
[----:B------:R-:W-:Y:S02]  /*12e0*/  MOV R10, 0x4 ;  /* 0x00000004000a7802 */ /* 0x000fe40000000f00 */
[----:B------:R-:W-:-:S03]  /*12f0*/  ISETP.GE.AND P2, PT, R21, UR12, PT ;  /* 0x0000000c15007c0c */ /* 0x000fc6000bf46270 */
[----:B------:R-:W-:-:S10]  /*1300*/  @!P1 IMAD.WIDE R10, R9, R10, UR16 ;  /* 0x00000010090a9e25 */ /* 0x000fd4000f8e020a */
[C---:B------:R-:W-:Y:S01]  /*1310*/  @!P2 IMAD.WIDE R16, R21.reuse, 0x4, R2 ;  /* 0x000000041510a825 */ /* 0x040fe200078e0202 */
[----:B------:R-:W1:Y:S03]  /*1320*/  @!P2 LDC R25, c[0x0][0x388] ;  /* 0x0000e200ff19ab82 */ /* 0x000e660000000800 */
[----:B------:R-:W-:-:S04]  /*1330*/  @!P2 IMAD.WIDE R18, R21, 0x4, R4 ;  /* 0x000000041512a825 */ /* 0x000fc800078e0204 */
[----:B0-----:R-:W-:-:S05]  /*1340*/  @!P1 FFMA R23, R12, R23, R15 ;  /* 0x000000170c179223 */ /* 0x001fca000000000f */
[----:B------:R0:W-:Y:S04]  /*1350*/  @!P1 STG.E desc[UR20][R10.64], R23 ;  /* 0x000000170a009986 */ /* 0x0001e8000c101914 */
[----:B------:R-:W1:Y:S04]  /*1360*/  @!P2 LDG.E R16, desc[UR20][R16.64] ;  /* 0x000000141010a981 */ /* 0x000e68000c1e1900 */
[----:B------:R-:W1:Y:S01]  /*1370*/  @!P2 LDG.E R19, desc[UR20][R18.64] ;  /* 0x000000141213a981 */ /* 0x000e62000c1e1900 */
[----:B------:R-:W-:Y:S01]  /*1380*/  IADD3 R27, PT, PT, R9, 0x100, RZ ;  /* 0x00000100091b7810 */ /* 0x000fe20007ffe0ff */
[----:B------:R-:W-:-:S03]  /*1390*/  IMAD.MOV.U32 R12, RZ, RZ, 0x4 ;  /* 0x00000004ff0c7424 */ /* 0x000fc600078e00ff */
[----:B------:R-:W-:Y:S01]  /*13a0*/  ISETP.GE.AND P1, PT, R27, UR12, PT ;  /* 0x0000000c1b007c0c */ /* 0x000fe2000bf26270 */
[----:B------:R-:W-:-:S12]  /*13b0*/  @!P2 IMAD.WIDE R12, R21, R12, UR16 ;  /* 0x00000010150cae25 */ /* 0x000fd8000f8e020c */
[----:B------:R-:W-:-:S04]  /*13c0*/  @!P1 IMAD.WIDE R14, R27, 0x4, R2 ;  /* 0x000000041b0e9825 */ /* 0x000fc800078e0202 */
[----:B------:R-:W-:-:S04]  /*13d0*/  @!P1 IMAD.WIDE R20, R27, 0x4, R4 ;  /* 0x000000041b149825 */ /* 0x000fc800078e0204 */
[----:B-1----:R-:W-:Y:S02]  /*13e0*/  @!P2 FFMA R25, R16, R25, R19 ;  /* 0x000000191019a223 */ /* 0x002fe40000000013 */
[----:B------:R-:W1:Y:S03]  /*13f0*/  @!P1 LDC R19, c[0x0][0x388] ;  /* 0x0000e200ff139b82 */ /* 0x000e660000000800 */
[----:B------:R2:W-:Y:S04]  /*1400*/  @!P2 STG.E desc[UR20][R12.64], R25 ;  /* 0x000000190c00a986 */ /* 0x0005e8000c101914 */
[----:B------:R3:W1:Y:S04]  /*1410*/  @!P1 LDG.E R14, desc[UR20][R14.64] ;  /* 0x000000140e0e9981 */ /* 0x000668000c1e1900 */
[----:B------:R-:W1:Y:S01]  /*1420*/  @!P1 LDG.E R21, desc[UR20][R20.64] ;  /* 0x0000001414159981 */ /* 0x000e62000c1e1900 */
[----:B0-----:R-:W-:Y:S01]  /*1430*/  IADD3 R23, PT, PT, R9, 0x180, RZ ;  /* 0x0000018009177810 */ /* 0x001fe20007ffe0ff */
[----:B------:R-:W-:-:S03]  /*1440*/  HFMA2 R8, -RZ, RZ, 0, 2.384185791015625e-07 ;  /* 0x00000004ff087431 */ /* 0x000fc600000001ff */
[----:B------:R-:W-:Y:S02]  /*1450*/  ISETP.GE.AND P2, PT, R23, UR12, PT ;  /* 0x0000000c17007c0c */ /* 0x000fe4000bf46270 */
[----:B------:R-:W-:-:S11]  /*1460*/  @!P1 IMAD.WIDE R8, R27, R8, UR16 ;  /* 0x000000101b089e25 */ /* 0x000fd6000f8e0208 */
[C---:B------:R-:W-:Y:S01]  /*1470*/  @!P2 IMAD.WIDE R10, R23.reuse, 0x4, R2 ;  /* 0x00000004170aa825 */ /* 0x040fe200078e0202 */
[----:B---3--:R-:W0:Y:S03]  /*1480*/  @!P2 LDC R15, c[0x0][0x388] ;  /* 0x0000e200ff0fab82 */ /* 0x008e260000000800 */
[----:B------:R-:W-:-:S04]  /*1490*/  @!P2 IMAD.WIDE R16, R23, 0x4, R4 ;  /* 0x000000041710a825 */ /* 0x000fc800078e0204 */
[----:B-1----:R-:W-:-:S05]  /*14a0*/  @!P1 FFMA R19, R14, R19, R21 ;  /* 0x000000130e139223 */ /* 0x002fca0000000015 */
[----:B------:R3:W-:Y:S04]  /*14b0*/  @!P1 STG.E desc[UR20][R8.64], R19 ;  /* 0x0000001308009986 */ /* 0x0007e8000c101914 */
[----:B------:R-:W0:Y:S04]  /*14c0*/  @!P2 LDG.E R10, desc[UR20][R10.64] ;  /* 0x000000140a0aa981 */ /* 0x000e28000c1e1900 */
[----:B------:R-:W0:Y:S01]  /*14d0*/  @!P2 LDG.E R17, desc[UR20][R16.64] ;  /* 0x000000141011a981 */ /* 0x000e22000c1e1900 */
[----:B--2---:R-:W-:Y:S01]  /*14e0*/  MOV R12, 0x4 ;  /* 0x00000004000c7802 */ /* 0x004fe20000000f00 */
[----:B------:R-:W-:-:S04]  /*14f0*/  VIADD R7, R7, 0x4 ;  /* 0x0000000407077836 */ /* 0x000fc80000000000 */
[----:B------:R-:W-:-:S04]  /*1500*/  @!P2 IMAD.WIDE R12, R23, R12, UR16 ;  /* 0x00000010170cae25 */ /* 0x000fc8000f8e020c */
[----:B0-----:R-:W-:-:S05]  /*1510*/  @!P2 FFMA R15, R10, R15, R17 ;  /* 0x0000000f0a0fa223 */ /* 0x001fca0000000011 */
[----:B------:R3:W-:Y:S02]  /*1520*/  @!P2 STG.E desc[UR20][R12.64], R15 ;  /* 0x0000000f0c00a986 */ /* 0x0007e4000c101914 */
.L_x_594:
[----:B------:R-:W-:Y:S05]  /*1530*/  @!P0 EXIT ;  /* 0x000000000000894d */ /* 0x000fea0003800000 */
[----:B------:R-:W-:Y:S02]  /*1540*/  ISETP.NE.AND P0, PT, R22, 0x1, PT ;  /* 0x000000011600780c */ /* 0x000fe40003f05270 */
[----:B------:R-:W-:-:S04]  /*1550*/  LOP3.LUT R6, R6, 0x1, RZ, 0xc0, !PT ;  /* 0x0000000106067812 */ /* 0x000fc800078ec0ff */
[----:B------:R-:W-:-:S07]  /*1560*/  ISETP.NE.U32.AND P2, PT, R6, 0x1, PT ;  /* 0x000000010600780c */ /* 0x000fce0003f45070 */
[----:B------:R-:W-:Y:S06]  /*1570*/  @!P0 BRA `(.L_x_595) ;  /* 0x00000000005c8947 */ /* 0x000fec0003800000 */
[----:B-1-3--:R-:W-:-:S04]  /*1580*/  LEA R13, R7, R0, 0x7 ;  /* 0x00000000070d7211 */ /* 0x00afc800078e38ff */
[----:B------:R-:W-:-:S13]  /*1590*/  ISETP.GE.AND P0, PT, R13, UR12, PT ;  /* 0x0000000c0d007c0c */ /* 0x000fda000bf06270 */
[C---:B------:R-:W-:Y:S01]  /*15a0*/  @!P0 IMAD.WIDE R8, R13.reuse, 0x4, R2 ;  /* 0x000000040d088825 */ /* 0x040fe200078e0202 */
[----:B------:R-:W0:Y:S03]  /*15b0*/  @!P0 LDC R19, c[0x0][0x388] ;  /* 0x0000e200ff138b82 */ /* 0x000e260000000800 */
[C---:B------:R-:W-:Y:S02]  /*15c0*/  @!P0 IMAD.WIDE R10, R13.reuse, 0x4, R4 ;  /* 0x000000040d0a8825 */ /* 0x040fe400078e0204 */
[----:B------:R-:W0:Y:S04]  /*15d0*/  @!P0 LDG.E R8, desc[UR20][R8.64] ;  /* 0x0000001408088981 */ /* 0x000e28000c1e1900 */
[----:B------:R-:W0:Y:S01]  /*15e0*/  @!P0 LDG.E R11, desc[UR20][R10.64] ;  /* 0x000000140a0b8981 */ /* 0x000e22000c1e1900 */
[----:B------:R-:W-:Y:S01]  /*15f0*/  IADD3 R21, PT, PT, R13, 0x80, RZ ;  /* 0x000000800d157810 */ /* 0x000fe20007ffe0ff */
[----:B------:R-:W-:-:S03]  /*1600*/  HFMA2 R12, -RZ, RZ, 0, 2.384185791015625e-07 ;  /* 0x00000004ff0c7431 */ /* 0x000fc600000001ff */
[----:B------:R-:W-:Y:S02]  /*1610*/  ISETP.GE.AND P1, PT, R21, UR12, PT ;  /* 0x0000000c15007c0c */ /* 0x000fe4000bf26270 */
[----:B------:R-:W-:-:S11]  /*1620*/  @!P0 IMAD.WIDE R12, R13, R12, UR16 ;  /* 0x000000100d0c8e25 */ /* 0x000fd6000f8e020c */
[----:B------:R-:W-:-:S04]  /*1630*/  @!P1 IMAD.WIDE R14, R21, 0x4, R2 ;  /* 0x00000004150e9825 */ /* 0x000fc800078e0202 */
[----:B------:R-:W-:-:S04]  /*1640*/  @!P1 IMAD.WIDE R16, R21, 0x4, R4 ;  /* 0x0000000415109825 */ /* 0x000fc800078e0204 */
[----:B0-----:R-:W-:Y:S02]  /*1650*/  @!P0 FFMA R19, R8, R19, R11 ;  /* 0x0000001308138223 */ /* 0x001fe4000000000b */
[----:B------:R-:W0:Y:S03]  /*1660*/  @!P1 LDC R11, c[0x0][0x388] ;  /* 0x0000e200ff0b9b82 */ /* 0x000e260000000800 */
[----:B------:R2:W-:Y:S04]  /*1670*/  @!P0 STG.E desc[UR20][R12.64], R19 ;  /* 0x000000130c008986 */ /* 0x0005e8000c101914 */
[----:B------:R-:W0:Y:S04]  /*1680*/  @!P1 LDG.E R14, desc[UR20][R14.64] ;  /* 0x000000140e0e9981 */ /* 0x000e28000c1e1900 */
[----:B------:R-:W0:Y:S01]  /*1690*/  @!P1 LDG.E R17, desc[UR20][R16.64] ;  /* 0x0000001410119981 */ /* 0x000e22000c1e1900 */
[----:B------:R-:W-:Y:S01]  /*16a0*/  IMAD.MOV.U32 R8, RZ, RZ, 0x4 ;  /* 0x00000004ff087424 */ /* 0x000fe200078e00ff */
[----:B------:R-:W-:-:S03]  /*16b0*/  IADD3 R7, PT, PT, R7, 0x2, RZ ;  /* 0x0000000207077810 */ /* 0x000fc60007ffe0ff */
[----:B------:R-:W-:-:S04]  /*16c0*/  @!P1 IMAD.WIDE R8, R21, R8, UR16 ;  /* 0x0000001015089e25 */ /* 0x000fc8000f8e0208 */
[----:B0-----:R-:W-:-:S05]  /*16d0*/  @!P1 FFMA R11, R14, R11, R17 ;  /* 0x0000000b0e0b9223 */ /* 0x001fca0000000011 */
[----:B------:R2:W-:Y:S02]  /*16e0*/  @!P1 STG.E desc[UR20][R8.64], R11 ;  /* 0x0000000b08009986 */ /* 0x0005e4000c101914 */
.L_x_595:
[----:B------:R-:W-:Y:S05]  /*16f0*/  @P2 EXIT ;  /* 0x000000000000294d */ /* 0x000fea0003800000 */
[----:B------:R-:W-:-:S04]  /*1700*/  LEA R7, R7, R0, 0x7 ;  /* 0x0000000007077211 */ /* 0x000fc800078e38ff */
[----:B------:R-:W-:-:S13]  /*1710*/  ISETP.GE.AND P0, PT, R7, UR12, PT ;  /* 0x0000000c07007c0c */ /* 0x000fda000bf06270 */
[----:B------:R-:W-:Y:S05]  /*1720*/  @P0 EXIT ;  /* 0x000000000000094d */ /* 0x000fea0003800000 */
[C---:B------:R-:W-:Y:S01]  /*1730*/  IMAD.WIDE R2, R7.reuse, 0x4, R2 ;  /* 0x0000000407027825 */ /* 0x040fe200078e0202 */
[----:B------:R-:W2:Y:S03]  /*1740*/  LDCU UR4, c[0x0][0x388] ;  /* 0x00007100ff0477ac */ /* 0x000ea60008000800 */
[----:B------:R-:W-:Y:S02]  /*1750*/  IMAD.WIDE R4, R7, 0x4, R4 ;  /* 0x0000000407047825 */ /* 0x000fe400078e0204 */
[----:B------:R-:W2:Y:S04]  /*1760*/  LDG.E R2, desc[UR20][R2.64] ;  /* 0x0000001402027981 */ /* 0x000ea8000c1e1900 */
[----:B------:R-:W2:Y:S01]  /*1770*/  LDG.E R5, desc[UR20][R4.64] ;  /* 0x0000001404057981 */ /* 0x000ea2000c1e1900 */
[----:B------:R-:W-:-:S05]  /*1780*/  MOV R6, 0x4 ;  /* 0x0000000400067802 */ /* 0x000fca0000000f00 */
[----:B------:R-:W-:-:S04]  /*1790*/  IMAD.WIDE R6, R7, R6, UR16 ;  /* 0x0000001007067e25 */ /* 0x000fc8000f8e0206 */
[----:B--23--:R-:W-:-:S05]  /*17a0*/  FFMA R9, R2, UR4, R5 ;  /* 0x0000000402097c23 */ /* 0x00cfca0008000005 */
[----:B------:R-:W-:Y:S01]  /*17b0*/  STG.E desc[UR20][R6.64], R9 ;  /* 0x0000000906007986 */ /* 0x000fe2000c101914 */
[----:B------:R-:W-:Y:S05]  /*17c0*/  EXIT ;  /* 0x000000000000794d */ /* 0x000fea0003800000 */
.L_x_596:
        /* <DEDUP_REMOVED lines=11> */
.L_x_621:


//--------------------- .text._ZN3cub18CUB_300001_SM_10006detail8for_each13static_kernelINS2_12policy_hub_t12policy_500_tElN6thrust24THRUST_300001_SM_1000_NS8cuda_cub6__fill7functorINS7_6detail15normal_iteratorINS7_10device_ptrIfEEEEfEEEEvT0_T1_ --------------------------
	.section	.text._ZN3cub18CUB_300001_SM_10006detail8for_each13static_kernelINS2_12policy_hub_t12policy_500_tElN6thrust24THRUST_300001_SM_1000_NS8cuda_cub6__fill7functorINS7_6detail15normal_iteratorINS7_10device_ptrIfEEEEfEEEEvT0_T1_,"ax",@progbits
	.align	128
        .global         _ZN3cub18CUB_300001_SM_10006detail8for_each13static_kernelINS2_12policy_hub_t12policy_500_tElN6thrust24THRUST_300001_SM_1000_NS8cuda_cub6__fill7functorINS7_6detail15normal_iteratorINS7_10device_ptrIfEEEEfEEEEvT0_T1_
        .type           _ZN3cub18CUB_300001_SM_10006detail8for_each13static_kernelINS2_12policy_hub_t12policy_500_tElN6thrust24THRUST_300001_SM_1000_NS8cuda_cub6__fill7functorINS7_6detail15normal_iteratorINS7_10device_ptrIfEEEEfEEEEvT0_T1_,@function
        .size           _ZN3cub18CUB_300001_SM_10006detail8for_each13static_kernelINS2_12policy_hub_t12policy_500_tElN6thrust24THRUST_300001_SM_1000_NS8cuda_cub6__fill7functorINS7_6detail15normal_iteratorINS7_10device_ptrIfEEEEfEEEEvT0_T1_,(.L_x_622 - _ZN3cub18CUB_300001_SM_10006detail8for_each13static_kernelINS2_12policy_hub_t12policy_500_tElN6thrust24THRUST_300001_SM_1000_NS8cuda_cub6__fill7functorINS7_6detail15normal_iteratorINS7_10device_ptrIfEEEEfEEEEvT0_T1_)
        .other          _ZN3cub18CUB_300001_SM_10006detail8for_each13static_kernelINS2_12policy_hub_t12policy_500_tElN6thrust24THRUST_300001_SM_1000_NS8cuda_cub6__fill7functorINS7_6detail15normal_iteratorINS7_10device_ptrIfEEEEfEEEEvT0_T1_,@"STO_CUDA_ENTRY STV_DEFAULT"
_ZN3cub18CUB_300001_SM_10006detail8for_each13static_kernelINS2_12policy_hub_t12policy_500_tElN6thrust24THRUST_300001_SM_1000_NS8cuda_cub6__fill7functorINS7_6detail15normal_iteratorINS7_10device_ptrIfEEEEfEEEEvT0_T1_:
.text._ZN3cub18CUB_300001_SM_10006detail8for_each13static_kernelINS2_12policy_hub_t12policy_500_tElN6thrust24THRUST_300001_SM_1000_NS8cuda_cub6__fill7functorINS7_6detail15normal_iteratorINS7_10device_ptrIfEEEEfEEEEvT0_T1_:
[----:B------:R-:W-:Y:S08]  /*0000*/  LDC R1, c[0x0][0x37c] ;  /* 0x0000df00ff017b82 */ /* 0x000ff00000000800 */
[----:B------:R-:W0:Y:S01]  /*0010*/  S2UR UR4, SR_CTAID.X ;  /* 0x00000000000479c3 */ /* 0x000e220000002500 */
[----:B------:R-:W1:Y:S01]  /*0020*/  LDCU.64 UR6, c[0x0][0x380] ;  /* 0x00007000ff0677ac */ /* 0x000e620008000a00 */
[----:B------:R-:W2:Y:S01]  /*0030*/  LDCU.64 UR8, c[0x0][0x358] ;  /* 0x00006b00ff0877ac */ /* 0x000ea20008000a00 */
[----:B0-----:R-:W-:-:S04]  /*0040*/  UIMAD.WIDE.U32 UR4, UR4, 0x200, URZ ;  /* 0x00000200040478a5 */ /* 0x001fc8000f8e00ff */
[----:B-1----:R-:W-:-:S04]  /*0050*/  UIADD3 UR6, UP0, UPT, -UR4, UR6, URZ ;  /* 0x0000000604067290 */ /* 0x002fc8000ff1e1ff */
[----:B------:R-:W-:Y:S02]  /*0060*/  UIADD3.X UR7, UPT, UPT, ~UR5, UR7, URZ, UP0, !UPT ;  /* 0x0000000705077290 */ /* 0x000fe400087fe5ff */
[----:B------:R-:W-:-:S04]  /*0070*/  UISETP.GE.U32.AND UP0, UPT, UR6, 0x200, UPT ;  /* 0x000002000600788c */ /* 0x000fc8000bf06070 */
[----:B------:R-:W-:-:S09]  /*0080*/  UISETP.GE.AND.EX UP0, UPT, UR7, URZ, UPT, UP0 ;  /* 0x000000ff0700728c */ /* 0x000fd2000bf06300 */
[----:B--2---:R-:W-:Y:S05]  /*0090*/  BRA.U !UP0, `(.L_x_597) ;  /* 0x0000000108287547 */ /* 0x004fea000b800000 */
[----:B------:R-:W0:Y:S01]  /*00a0*/  S2R R0, SR_TID.X ;  /* 0x0000000000007919 */ /* 0x000e220000002100 */
[----:B------:R-:W1:Y:S01]  /*00b0*/  LDCU.64 UR6, c[0x0][0x388] ;  /* 0x00007100ff0677ac */ /* 0x000e620008000a00 */
[----:B------:R-:W2:Y:S01]  /*00c0*/  LDC R5, c[0x0][0x390] ;  /* 0x0000e400ff057b82 */ /* 0x000ea20000000800 */
[----:B0-----:R-:W-:-:S05]  /*00d0*/  IADD3 R0, P0, PT, R0, UR4, RZ ;  /* 0x0000000400007c10 */ /* 0x001fca000ff1e0ff */
[----:B------:R-:W-:Y:S01]  /*00e0*/  IMAD.X R3, RZ, RZ, UR5, P0 ;  /* 0x00000005ff037e24 */ /* 0x000fe200080e06ff */
[----:B-1----:R-:W-:-:S04]  /*00f0*/  LEA R2, P0, R0, UR6, 0x2 ;  /* 0x0000000600027c11 */ /* 0x002fc8000f8010ff */
[----:B------:R-:W-:-:S05]  /*0100*/  LEA.HI.X R3, R0, UR7, R3, 0x2, P0 ;  /* 0x0000000700037c11 */ /* 0x000fca00080f1403 */
[----:B--2---:R-:W-:Y:S04]  /*0110*/  STG.E desc[UR8][R2.64], R5 ;  /* 0x0000000502007986 */ /* 0x004fe8000c101908 */
[----:B------:R-:W-:Y:S01]  /*0120*/  STG.E desc[UR8][R2.64+0x400], R5 ;  /* 0x0004000502007986 */ /* 0x000fe2000c101908 */
[----:B------:R-:W-:Y:S05]  /*0130*/  EXIT ;  /* 0x000000000000794d */ /* 0x000fea0003800000 */
.L_x_597:
[----:B------:R-:W0:Y:S01]  /*0140*/  S2R R0, SR_TID.X ;  /* 0x0000000000007919 */ /* 0x000e220000002100 */
[----:B------:R-:W-:Y:S01]  /*0150*/  USHF.R.S32.HI UR7, URZ, 0x1f, UR6 ;  /* 0x0000001fff077899 */ /* 0x000fe20008011406 */
[----:B------:R-:W1:Y:S05]  /*0160*/  LDCU.64 UR10, c[0x0][0x388] ;  /* 0x00007100ff0a77ac */ /* 0x000e6a0008000a00 */
[----:B------:R-:W-:Y:S02]  /*0170*/  IMAD.U32 R2, RZ, RZ, UR7 ;  /* 0x00000007ff027e24 */ /* 0x000fe4000f8e00ff */
[----:B------:R-:W-:Y:S01]  /*0180*/  IMAD.U32 R4, RZ, RZ, UR7 ;  /* 0x00000007ff047e24 */ /* 0x000fe2000f8e00ff */
[----:B0-----:R-:W-:-:S04]  /*0190*/  ISETP.LT.U32.AND P0, PT, R0, UR6, PT ;  /* 0x0000000600007c0c */ /* 0x001fc8000bf01070 */
[----:B------:R-:W-:Y:S01]  /*01a0*/  ISETP.GT.AND.EX P0, PT, R2, RZ, PT, P0 ;  /* 0x000000ff0200720c */ /* 0x000fe20003f04300 */
[C---:B------:R-:W-:Y:S01]  /*01b0*/  VIADD R2, R0.reuse, 0x100 ;  /* 0x0000010000027836 */ /* 0x040fe20000000000 */
[----:B------:R-:W-:-:S04]  /*01c0*/  IADD3 R0, P2, PT, R0, UR4, RZ ;  /* 0x0000000400007c10 */ /* 0x000fc8000ff5e0ff */
[----:B------:R-:W-:Y:S01]  /*01d0*/  ISETP.LT.U32.AND P1, PT, R2, UR6, PT ;  /* 0x0000000602007c0c */ /* 0x000fe2000bf21070 */
[----:B------:R-:W-:Y:S01]  /*01e0*/  IMAD.X R3, RZ, RZ, UR5, P2 ;  /* 0x00000005ff037e24 */ /* 0x000fe200090e06ff */
[----:B-1----:R-:W-:Y:S02]  /*01f0*/  LEA R2, P2, R0, UR10, 0x2 ;  /* 0x0000000a00027c11 */ /* 0x002fe4000f8410ff */
[----:B------:R-:W-:Y:S02]  /*0200*/  ISETP.GT.AND.EX P1, PT, R4, RZ, PT, P1 ;  /* 0x000000ff0400720c */ /* 0x000fe40003f24310 */
[----:B------:R-:W-:Y:S01]  /*0210*/  LEA.HI.X R3, R0, UR11, R3, 0x2, P2 ;  /* 0x0000000b00037c11 */ /* 0x000fe200090f1403 */
[----:B------:R-:W0:Y:S04]  /*0220*/  @P0 LDC R5, c[0x0][0x390] ;  /* 0x0000e400ff050b82 */ /* 0x000e280000000800 */
[----:B0-----:R0:W-:Y:S06]  /*0230*/  @P0 STG.E desc[UR8][R2.64], R5 ;  /* 0x0000000502000986 */ /* 0x0011ec000c101908 */
[----:B------:R-:W-:Y:S05]  /*0240*/  @!P1 EXIT ;  /* 0x000000000000994d */ /* 0x000fea0003800000 */
[----:B0-----:R-:W0:Y:S02]  /*0250*/  LDC R5, c[0x0][0x390] ;  /* 0x0000e400ff057b82 */ /* 0x001e240000000800 */
[----:B0-----:R-:W-:Y:S01]  /*0260*/  STG.E desc[UR8][R2.64+0x400], R5 ;  /* 0x0004000502007986 */ /* 0x001fe2000c101908 */
[----:B------:R-:W-:Y:S05]  /*0270*/  EXIT ;  /* 0x000000000000794d */ /* 0x000fea0003800000 */
.L_x_598:
        /* <DEDUP_REMOVED lines=16> */
.L_x_622:


//--------------------- .text._ZN3cub18CUB_300001_SM_10006detail8for_each13static_kernelINS2_12policy_hub_t12policy_500_tEmN6thrust24THRUST_300001_SM_1000_NS8cuda_cub20__uninitialized_fill7functorINS7_10device_ptrIfEEfEEEEvT0_T1_ --------------------------
	.section	.text._ZN3cub18CUB_300001_SM_10006detail8for_each13static_kernelINS2_12policy_hub_t12policy_500_tEmN6thrust24THRUST_300001_SM_1000_NS8cuda_cub20__uninitialized_fill7functorINS7_10device_ptrIfEEfEEEEvT0_T1_,"ax",@progbits
	.align	128
        .global         _ZN3cub18CUB_300001_SM_10006detail8for_each13static_kernelINS2_12policy_hub_t12policy_500_tEmN6thrust24THRUST_300001_SM_1000_NS8cuda_cub20__uninitialized_fill7functorINS7_10device_ptrIfEEfEEEEvT0_T1_
        .type           _ZN3cub18CUB_300001_SM_10006detail8for_each13static_kernelINS2_12policy_hub_t12policy_500_tEmN6thrust24THRUST_300001_SM_1000_NS8cuda_cub20__uninitialized_fill7functorINS7_10device_ptrIfEEfEEEEvT0_T1_,@function
        .size           _ZN3cub18CUB_300001_SM_10006detail8for_each13static_kernelINS2_12policy_hub_t12policy_500_tEmN6thrust24THRUST_300001_SM_1000_NS8cuda_cub20__uninitialized_fill7functorINS7_10device_ptrIfEEfEEEEvT0_T1_,(.L_x_623 - _ZN3cub18CUB_300001_SM_10006detail8for_each13static_kernelINS2_12policy_hub_t12policy_500_tEmN6thrust24THRUST_300001_SM_1000_NS8cuda_cub20__uninitialized_fill7functorINS7_10device_ptrIfEEfEEEEvT0_T1_)
        .other          _ZN3cub18CUB_300001_SM_10006detail8for_each13static_kernelINS2_12policy_hub_t12policy_500_tEmN6thrust24THRUST_300001_SM_1000_NS8cuda_cub20__uninitialized_fill7functorINS7_10device_ptrIfEEfEEEEvT0_T1_,@"STO_CUDA_ENTRY STV_DEFAULT"
_ZN3cub18CUB_300001_SM_10006detail8for_each13static_kernelINS2_12policy_hub_t12policy_500_tEmN6thrust24THRUST_300001_SM_1000_NS8cuda_cub20__uninitialized_fill7functorINS7_10device_ptrIfEEfEEEEvT0_T1_:
.text._ZN3cub18CUB_300001_SM_10006detail8for_each13static_kernelINS2_12policy_hub_t12policy_500_tEmN6thrust24THRUST_300001_SM_1000_NS8cuda_cub20__uninitialized_fill7functorINS7_10device_ptrIfEEfEEEEvT0_T1_:
        /* <DEDUP_REMOVED lines=8> */
[----:B------:R-:W-:-:S09]  /*0080*/  UISETP.GE.U32.AND.EX UP0, UPT, UR7, URZ, UPT, UP0 ;  /* 0x000000ff0700728c */ /* 0x000fd2000bf06100 */
        /* <DEDUP_REMOVED lines=11> */
.L_x_599:
[----:B------:R-:W0:Y:S01]  /*0140*/  S2R R0, SR_TID.X ;  /* 0x0000000000007919 */ /* 0x000e220000002100 */
[----:B------:R-:W-:Y:S01]  /*0150*/  IMAD.U32 R2, RZ, RZ, UR7 ;  /* 0x00000007ff027e24 */ /* 0x000fe2000f8e00ff */
[----:B------:R-:W1:Y:S01]  /*0160*/  LDCU.64 UR10, c[0x0][0x388] ;  /* 0x00007100ff0a77ac */ /* 0x000e620008000a00 */
[----:B------:R-:W-:Y:S01]  /*0170*/  IMAD.U32 R4, RZ, RZ, UR7 ;  /* 0x00000007ff047e24 */ /* 0x000fe2000f8e00ff */
[----:B0-----:R-:W-:-:S04]  /*0180*/  ISETP.LT.U32.AND P0, PT, R0, UR6, PT ;  /* 0x0000000600007c0c */ /* 0x001fc8000bf01070 */
[----:B------:R-:W-:Y:S01]  /*0190*/  ISETP.GT.U32.AND.EX P0, PT, R2, RZ, PT, P0 ;  /* 0x000000ff0200720c */ /* 0x000fe20003f04100 */
[C---:B------:R-:W-:Y:S01]  /*01a0*/  VIADD R2, R0.reuse, 0x100 ;  /* 0x0000010000027836 */ /* 0x040fe20000000000 */
[----:B------:R-:W-:-:S04]  /*01b0*/  IADD3 R0, P2, PT, R0, UR4, RZ ;  /* 0x0000000400007c10 */ /* 0x000fc8000ff5e0ff */
[----:B------:R-:W-:Y:S01]  /*01c0*/  ISETP.LT.U32.AND P1, PT, R2, UR6, PT ;  /* 0x0000000602007c0c */ /* 0x000fe2000bf21070 */
[----:B------:R-:W-:Y:S01]  /*01d0*/  IMAD.X R3, RZ, RZ, UR5, P2 ;  /* 0x00000005ff037e24 */ /* 0x000fe200090e06ff */
[----:B-1----:R-:W-:Y:S02]  /*01e0*/  LEA R2, P2, R0, UR10, 0x2 ;  /* 0x0000000a00027c11 */ /* 0x002fe4000f8410ff */
[----:B------:R-:W-:Y:S02]  /*01f0*/  ISETP.GT.U32.AND.EX P1, PT, R4, RZ, PT, P1 ;  /* 0x000000ff0400720c */ /* 0x000fe40003f24110 */
[----:B------:R-:W-:Y:S01]  /*0200*/  LEA.HI.X R3, R0, UR11, R3, 0x2, P2 ;  /* 0x0000000b00037c11 */ /* 0x000fe200090f1403 */
[----:B------:R-:W0:Y:S04]  /*0210*/  @P0 LDC R5, c[0x0][0x390] ;  /* 0x0000e400ff050b82 */ /* 0x000e280000000800 */
[----:B0-----:R0:W-:Y:S06]  /*0220*/  @P0 STG.E desc[UR8][R2.64], R5 ;  /* 0x0000000502000986 */ /* 0x0011ec000c101908 */
[----:B------:R-:W-:Y:S05]  /*0230*/  @!P1 EXIT ;  /* 0x000000000000994d */ /* 0x000fea0003800000 */
[----:B0-----:R-:W0:Y:S02]  /*0240*/  LDC R5, c[0x0][0x390] ;  /* 0x0000e400ff057b82 */ /* 0x001e240000000800 */
[----:B0-----:R-:W-:Y:S01]  /*0250*/  STG.E desc[UR8][R2.64+0x400], R5 ;  /* 0x0004000502007986 */ /* 0x001fe2000c101908 */
[----:B------:R-:W-:Y:S05]  /*0260*/  EXIT ;  /* 0x000000000000794d */ /* 0x000fea0003800000 */
.L_x_600:
        /* <DEDUP_REMOVED lines=9> */
.L_x_623:


//--------------------- .text._ZN3cub18CUB_300001_SM_10006detail11EmptyKernelIvEEvv --------------------------
	.section	.text._ZN3cub18CUB_300001_SM_10006detail11EmptyKernelIvEEvv,"ax",@progbits
	.align	128
        .global         _ZN3cub18CUB_300001_SM_10006detail11EmptyKernelIvEEvv
        .type           _ZN3cub18CUB_300001_SM_10006detail11EmptyKernelIvEEvv,@function
        .size           _ZN3cub18CUB_300001_SM_10006detail11EmptyKernelIvEEvv,(.L_x_624 - _ZN3cub18CUB_300001_SM_10006detail11EmptyKernelIvEEvv)
        .other          _ZN3cub18CUB_300001_SM_10006detail11EmptyKernelIvEEvv,@"STO_CUDA_ENTRY STV_DEFAULT"
_ZN3cub18CUB_300001_SM_10006detail11EmptyKernelIvEEvv:
.text._ZN3cub18CUB_300001_SM_10006detail11EmptyKernelIvEEvv:
[----:B------:R-:W-:Y:S01]  /*0000*/  LDC R1, c[0x0][0x37c] ;  /* 0x0000df00ff017b82 */ /* 0x000fe20000000800 */
[----:B------:R-:W-:Y:S05]  /*0010*/  EXIT ;  /* 0x000000000000794d */ /* 0x000fea0003800000 */
.L_x_601:
        /* <DEDUP_REMOVED lines=14> */
.L_x_624:


//--------------------- .nv.shared._ZN3cub18CUB_300001_SM_10006detail10radix_sort29DeviceRadixSortOnesweepKernelINS1_5radix10policy_hubIfNS0_8NullTypeEyE10Policy1000ELNS0_9SortOrderE0EfS6_yiiNS1_21identity_decomposer_tEEEvPT5_SC_PT3_PKSD_PT1_PKSH_PT2_PKSL_T4_iiT6_ --------------------------
	.section	.nv.shared._ZN3cub18CUB_300001_SM_10006detail10radix_sort29DeviceRadixSortOnesweepKernelINS1_5radix10policy_hubIfNS0_8NullTypeEyE10Policy1000ELNS0_9SortOrderE0EfS6_yiiNS1_21identity_decomposer_tEEEvPT5_SC_PT3_PKSD_PT1_PKSH_PT2_PKSL_T4_iiT6_,"aw",@nobits
	.sectionflags	@""
	.align	128
.nv.shared._ZN3cub18CUB_300001_SM_10006detail10radix_sort29DeviceRadixSortOnesweepKernelINS1_5radix10policy_hubIfNS0_8NullTypeEyE10Policy1000ELNS0_9SortOrderE0EfS6_yiiNS1_21identity_decomposer_tEEEvPT5_SC_PT3_PKSD_PT1_PKSH_PT2_PKSL_T4_iiT6_:
	.zero		30720


//--------------------- .nv.shared.reserved.0     --------------------------
	.section	.nv.shared.reserved.0,"aw",@nobits
	.weak		__nv_reservedSMEM_offset_0_alias
	.size		__nv_reservedSMEM_offset_0_alias, 0, 64
	.other		__nv_reservedSMEM_offset_0_alias,@"STO_CUDA_RESERVED_SHARED STV_DEFAULT"
__nv_reservedSMEM_offset_0_alias:
	.zero		0
	.zero		64


//--------------------- .nv.global                --------------------------
	.section	.nv.global,"aw",@nobits
.nv.global:
	.type		_ZN34_INTERNAL_6bfdb5dd_4_k_cu_54babb5d6thrust24THRUST_300001_SM_1000_NS12placeholders2_8E,@object
	.size		_ZN34_INTERNAL_6bfdb5dd_4_k_cu_54babb5d6thrust24THRUST_300001_SM_1000_NS12placeholders2_8E,(_ZN34_INTERNAL_6bfdb5dd_4_k_cu_54babb5d4cuda3std3__436_GLOBAL__N__6bfdb5dd_4_k_cu_54babb5d6ignoreE - _ZN34_INTERNAL_6bfdb5dd_4_k_cu_54babb5d6thrust24THRUST_300001_SM_1000_NS12placeholders2_8E)
_ZN34_INTERNAL_6bfdb5dd_4_k_cu_54babb5d6thrust24THRUST_300001_SM_1000_NS12placeholders2_8E:
	.zero		1
	.type		_ZN34_INTERNAL_6bfdb5dd_4_k_cu_54babb5d4cuda3std3__436_GLOBAL__N__6bfdb5dd_4_k_cu_54babb5d6ignoreE,@object
	.size		_ZN34_INTERNAL_6bfdb5dd_4_k_cu_54babb5d4cuda3std3__436_GLOBAL__N__6bfdb5dd_4_k_cu_54babb5d6ignoreE,(_ZN34_INTERNAL_6bfdb5dd_4_k_cu_54babb5d4cuda3std6ranges3__45__cpo4dataE - _ZN34_INTERNAL_6bfdb5dd_4_k_cu_54babb5d4cuda3std3__436_GLOBAL__N__6bfdb5dd_4_k_cu_54babb5d6ignoreE)
_ZN34_INTERNAL_6bfdb5dd_4_k_cu_54babb5d4cuda3std3__436_GLOBAL__N__6bfdb5dd_4_k_cu_54babb5d6ignoreE:
	.zero		1
	.type		_ZN34_INTERNAL_6bfdb5dd_4_k_cu_54babb5d4cuda3std6ranges3__45__cpo4dataE,@object
	.size		_ZN34_INTERNAL_6bfdb5dd_4_k_cu_54babb5d4cuda3std6ranges3__45__cpo4dataE,(_ZN34_INTERNAL_6bfdb5dd_4_k_cu_54babb5d6thrust24THRUST_300001_SM_1000_NS6system3cpp3parE - _ZN34_INTERNAL_6bfdb5dd_4_k_cu_54babb5d4cuda3std6ranges3__45__cpo4dataE)
_ZN34_INTERNAL_6bfdb5dd_4_k_cu_54babb5d4cuda3std6ranges3__45__cpo4dataE:
	.zero		1
	.type		_ZN34_INTERNAL_6bfdb5dd_4_k_cu_54babb5d6thrust24THRUST_300001_SM_1000_NS6system3cpp3parE,@object
	.size		_ZN34_INTERNAL_6bfdb5dd_4_k_cu_54babb5d6thrust24THRUST_300001_SM_1000_NS6system3cpp3parE,(_ZN34_INTERNAL_6bfdb5dd_4_k_cu_54babb5d4cuda3std3__45__cpo5beginE - _ZN34_INTERNAL_6bfdb5dd_4_k_cu_54babb5d6thrust24THRUST_300001_SM_1000_NS6system3cpp3parE)
_ZN34_INTERNAL_6bfdb5dd_4_k_cu_54babb5d6thrust24THRUST_300001_SM_1000_NS6system3cpp3parE:
	.zero		1
	.type		_ZN34_INTERNAL_6bfdb5dd_4_k_cu_54babb5d4cuda3std3__45__cpo5beginE,@object
	.size		_ZN34_INTERNAL_6bfdb5dd_4_k_cu_54babb5d4cuda3std3__45__cpo5beginE,(_ZN34_INTERNAL_6bfdb5dd_4_k_cu_54babb5d4cuda3std6ranges3__45__cpo5beginE - _ZN34_INTERNAL_6bfdb5dd_4_k_cu_54babb5d4cuda3std3__45__cpo5beginE)
_ZN34_INTERNAL_6bfdb5dd_4_k_cu_54babb5d4cuda3std3__45__cpo5beginE:
	.zero		1
	.type		_ZN34_INTERNAL_6bfdb5dd_4_k_cu_54babb5d4cuda3std6ranges3__45__cpo5beginE,@object
	.size		_ZN34_INTERNAL_6bfdb5dd_4_k_cu_54babb5d4cuda3std6ranges3__45__cpo5beginE,(_ZN34_INTERNAL_6bfdb5dd_4_k_cu_54babb5d6thrust24THRUST_300001_SM_1000_NS6deviceE - _ZN34_INTERNAL_6bfdb5dd_4_k_cu_54babb5d4cuda3std6ranges3__45__cpo5beginE)
_ZN34_INTERNAL_6bfdb5dd_4_k_cu_54babb5d4cuda3std6ranges3__45__cpo5beginE:
	.zero		1
	.type		_ZN34_INTERNAL_6bfdb5dd_4_k_cu_54babb5d6thrust24THRUST_300001_SM_1000_NS6deviceE,@object
	.size		_ZN34_INTERNAL_6bfdb5dd_4_k_cu_54babb5d6thrust24THRUST_300001_SM_1000_NS6deviceE,(_ZN34_INTERNAL_6bfdb5dd_4_k_cu_54babb5d4cuda3std3__47nulloptE - _ZN34_INTERNAL_6bfdb5dd_4_k_cu_54babb5d6thrust24THRUST_300001_SM_1000_NS6deviceE)
_ZN34_INTERNAL_6bfdb5dd_4_k_cu_54babb5d6thrust24THRUST_300001_SM_1000_NS6deviceE:
	.zero		1
	.type		_ZN34_INTERNAL_6bfdb5dd_4_k_cu_54babb5d4cuda3std3__47nulloptE,@object
	.size		_ZN34_INTERNAL_6bfdb5dd_4_k_cu_54babb5d4cuda3std3__47nulloptE,(_ZN34_INTERNAL_6bfdb5dd_4_k_cu_54babb5d4cuda3std6ranges3__45__cpo8distanceE - _ZN34_INTERNAL_6bfdb5dd_4_k_cu_54babb5d4cuda3std3__47nulloptE)
_ZN34_INTERNAL_6bfdb5dd_4_k_cu_54babb5d4cuda3std3__47nulloptE:
	.zero		1
	.type		_ZN34_INTERNAL_6bfdb5dd_4_k_cu_54babb5d4cuda3std6ranges3__45__cpo8distanceE,@object
	.size		_ZN34_INTERNAL_6bfdb5dd_4_k_cu_54babb5d4cuda3std6ranges3__45__cpo8distanceE,(_ZN34_INTERNAL_6bfdb5dd_4_k_cu_54babb5d6thrust24THRUST_300001_SM_1000_NS12placeholders2_4E - _ZN34_INTERNAL_6bfdb5dd_4_k_cu_54babb5d4cuda3std6ranges3__45__cpo8distanceE)
_ZN34_INTERNAL_6bfdb5dd_4_k_cu_54babb5d4cuda3std6ranges3__45__cpo8distanceE:
	.zero		1
	.type		_ZN34_INTERNAL_6bfdb5dd_4_k_cu_54babb5d6thrust24THRUST_300001_SM_1000_NS12placeholders2_4E,@object
	.size		_ZN34_INTERNAL_6bfdb5dd_4_k_cu_54babb5d6thrust24THRUST_300001_SM_1000_NS12placeholders2_4E,(_ZN34_INTERNAL_6bfdb5dd_4_k_cu_54babb5d4cuda3std3__45__cpo6rbeginE - _ZN34_INTERNAL_6bfdb5dd_4_k_cu_54babb5d6thrust24THRUST_300001_SM_1000_NS12placeholders2_4E)
_ZN34_INTERNAL_6bfdb5dd_4_k_cu_54babb5d6thrust24THRUST_300001_SM_1000_NS12placeholders2_4E:
	.zero		1
	.type		_ZN34_INTERNAL_6bfdb5dd_4_k_cu_54babb5d4cuda3std3__45__cpo6rbeginE,@object
	.size		_ZN34_INTERNAL_6bfdb5dd_4_k_cu_54babb5d4cuda3std3__45__cpo6rbeginE,(_ZN34_INTERNAL_6bfdb5dd_4_k_cu_54babb5d4cuda3std6ranges3__45__cpo7advanceE - _ZN34_INTERNAL_6bfdb5dd_4_k_cu_54babb5d4cuda3std3__45__cpo6rbeginE)
_ZN34_INTERNAL_6bfdb5dd_4_k_cu_54babb5d4cuda3std3__45__cpo6rbeginE:
	.zero		1
	.type		_ZN34_INTERNAL_6bfdb5dd_4_k_cu_54babb5d4cuda3std6ranges3__45__cpo7advanceE,@object
	.size		_ZN34_INTERNAL_6bfdb5dd_4_k_cu_54babb5d4cuda3std6ranges3__45__cpo7advanceE,(_ZN34_INTERNAL_6bfdb5dd_4_k_cu_54babb5d6thrust24THRUST_300001_SM_1000_NS12placeholders3_10E - _ZN34_INTERNAL_6bfdb5dd_4_k_cu_54babb5d4cuda3std6ranges3__45__cpo7advanceE)
_ZN34_INTERNAL_6bfdb5dd_4_k_cu_54babb5d4cuda3std6ranges3__45__cpo7advanceE:
	.zero		1
	.type		_ZN34_INTERNAL_6bfdb5dd_4_k_cu_54babb5d6thrust24THRUST_300001_SM_1000_NS12placeholders3_10E,@object
	.size		_ZN34_INTERNAL_6bfdb5dd_4_k_cu_54babb5d6thrust24THRUST_300001_SM_1000_NS12placeholders3_10E,(_ZN34_INTERNAL_6bfdb5dd_4_k_cu_54babb5d4cuda3std3__48in_placeE - _ZN34_INTERNAL_6bfdb5dd_4_k_cu_54babb5d6thrust24THRUST_300001_SM_1000_NS12placeholders3_10E)
_ZN34_INTERNAL_6bfdb5dd_4_k_cu_54babb5d6thrust24THRUST_300001_SM_1000_NS12placeholders3_10E:
	.zero		1
	.type		_ZN34_INTERNAL_6bfdb5dd_4_k_cu_54babb5d4cuda3std3__48in_placeE,@object
	.size		_ZN34_INTERNAL_6bfdb5dd_4_k_cu_54babb5d4cuda3std3__48in_placeE,(_ZN34_INTERNAL_6bfdb5dd_4_k_cu_54babb5d4cuda3std6ranges3__45__cpo4sizeE - _ZN34_INTERNAL_6bfdb5dd_4_k_cu_54babb5d4cuda3std3__48in_placeE)
_ZN34_INTERNAL_6bfdb5dd_4_k_cu_54babb5d4cuda3std3__48in_placeE:
	.zero		1
	.type		_ZN34_INTERNAL_6bfdb5dd_4_k_cu_54babb5d4cuda3std6ranges3__45__cpo4sizeE,@object
	.size		_ZN34_INTERNAL_6bfdb5dd_4_k_cu_54babb5d4cuda3std6ranges3__45__cpo4sizeE,(_ZN34_INTERNAL_6bfdb5dd_4_k_cu_54babb5d6thrust24THRUST_300001_SM_1000_NS12placeholders2_2E - _ZN34_INTERNAL_6bfdb5dd_4_k_cu_54babb5d4cuda3std6ranges3__45__cpo4sizeE)
_ZN34_INTERNAL_6bfdb5dd_4_k_cu_54babb5d4cuda3std6ranges3__45__cpo4sizeE:
	.zero		1
	.type		_ZN34_INTERNAL_6bfdb5dd_4_k_cu_54babb5d6thrust24THRUST_300001_SM_1000_NS12placeholders2_2E,@object
	.size		_ZN34_INTERNAL_6bfdb5dd_4_k_cu_54babb5d6thrust24THRUST_300001_SM_1000_NS12placeholders2_2E,(_ZN34_INTERNAL_6bfdb5dd_4_k_cu_54babb5d4cuda3std3__45__cpo6cbeginE - _ZN34_INTERNAL_6bfdb5dd_4_k_cu_54babb5d6thrust24THRUST_300001_SM_1000_NS12placeholders2_2E)
_ZN34_INTERNAL_6bfdb5dd_4_k_cu_54babb5d6thrust24THRUST_300001_SM_1000_NS12placeholders2_2E:
	.zero		1
	.type		_ZN34_INTERNAL_6bfdb5dd_4_k_cu_54babb5d4cuda3std3__45__cpo6cbeginE,@object
	.size		_ZN34_INTERNAL_6bfdb5dd_4_k_cu_54babb5d4cuda3std3__45__cpo6cbeginE,(_ZN34_INTERNAL_6bfdb5dd_4_k_cu_54babb5d4cuda3std6ranges3__45__cpo6cbeginE - _ZN34_INTERNAL_6bfdb5dd_4_k_cu_54babb5d4cuda3std3__45__cpo6cbeginE)
_ZN34_INTERNAL_6bfdb5dd_4_k_cu_54babb5d4cuda3std3__45__cpo6cbeginE:
	.zero		1
	.type		_ZN34_INTERNAL_6bfdb5dd_4_k_cu_54babb5d4cuda3std6ranges3__45__cpo6cbeginE,@object
	.size		_ZN34_INTERNAL_6bfdb5dd_4_k_cu_54babb5d4cuda3std6ranges3__45__cpo6cbeginE,(_ZN34_INTERNAL_6bfdb5dd_4_k_cu_54babb5d6thrust24THRUST_300001_SM_1000_NS12placeholders2_6E - _ZN34_INTERNAL_6bfdb5dd_4_k_cu_54babb5d4cuda3std6ranges3__45__cpo6cbeginE)
_ZN34_INTERNAL_6bfdb5dd_4_k_cu_54babb5d4cuda3std6ranges3__45__cpo6cbeginE:
	.zero		1
	.type		_ZN34_INTERNAL_6bfdb5dd_4_k_cu_54babb5d6thrust24THRUST_300001_SM_1000_NS12placeholders2_6E,@object
	.size		_ZN34_INTERNAL_6bfdb5dd_4_k_cu_54babb5d6thrust24THRUST_300001_SM_1000_NS12placeholders2_6E,(_ZN34_INTERNAL_6bfdb5dd_4_k_cu_54babb5d4cuda3std3__45__cpo7crbeginE - _ZN34_INTERNAL_6bfdb5dd_4_k_cu_54babb5d6thrust24THRUST_300001_SM_1000_NS12placeholders2_6E)
_ZN34_INTERNAL_6bfdb5dd_4_k_cu_54babb5d6thrust24THRUST_300001_SM_1000_NS12placeholders2_6E:
	.zero		1
	.type		_ZN34_INTERNAL_6bfdb5dd_4_k_cu_54babb5d4cuda3std3__45__cpo7crbeginE,@object
	.size		_ZN34_INTERNAL_6bfdb5dd_4_k_cu_54babb5d4cuda3std3__45__cpo7crbeginE,(_ZN34_INTERNAL_6bfdb5dd_4_k_cu_54babb5d4cuda3std6ranges3__45__cpo4nextE - _ZN34_INTERNAL_6bfdb5dd_4_k_cu_54babb5d4cuda3std3__45__cpo7crbeginE)
_ZN34_INTERNAL_6bfdb5dd_4_k_cu_54babb5d4cuda3std3__45__cpo7crbeginE:
	.zero		1
	.type		_ZN34_INTERNAL_6bfdb5dd_4_k_cu_54babb5d4cuda3std6ranges3__45__cpo4nextE,@object
	.size		_ZN34_INTERNAL_6bfdb5dd_4_k_cu_54babb5d4cuda3std6ranges3__45__cpo4nextE,(_ZN34_INTERNAL_6bfdb5dd_4_k_cu_54babb5d4cuda3std6ranges3__45__cpo4swapE - _ZN34_INTERNAL_6bfdb5dd_4_k_cu_54babb5d4cuda3std6ranges3__45__cpo4nextE)
_ZN34_INTERNAL_6bfdb5dd_4_k_cu_54babb5d4cuda3std6ranges3__45__cpo4nextE:
	.zero		1
	.type		_ZN34_INTERNAL_6bfdb5dd_4_k_cu_54babb5d4cuda3std6ranges3__45__cpo4swapE,@object
	.size		_ZN34_INTERNAL_6bfdb5dd_4_k_cu_54babb5d4cuda3std6ranges3__45__cpo4swapE,(_ZN34_INTERNAL_6bfdb5dd_4_k_cu_54babb5d6thrust24THRUST_300001_SM_1000_NS8cuda_cub10par_nosyncE - _ZN34_INTERNAL_6bfdb5dd_4_k_cu_54babb5d4cuda3std6ranges3__45__cpo4swapE)
_ZN34_INTERNAL_6bfdb5dd_4_k_cu_54babb5d4cuda3std6ranges3__45__cpo4swapE:
	.zero		1
	.type		_ZN34_INTERNAL_6bfdb5dd_4_k_cu_54babb5d6thrust24THRUST_300001_SM_1000_NS8cuda_cub10par_nosyncE,@object
	.size		_ZN34_INTERNAL_6bfdb5dd_4_k_cu_54babb5d6thrust24THRUST_300001_SM_1000_NS8cuda_cub10par_nosyncE,(_ZN34_INTERNAL_6bfdb5dd_4_k_cu_54babb5d6thrust24THRUST_300001_SM_1000_NS3seqE - _ZN34_INTERNAL_6bfdb5dd_4_k_cu_54babb5d6thrust24THRUST_300001_SM_1000_NS8cuda_cub10par_nosyncE)
_ZN34_INTERNAL_6bfdb5dd_4_k_cu_54babb5d6thrust24THRUST_300001_SM_1000_NS8cuda_cub10par_nosyncE:
	.zero		1
	.type		_ZN34_INTERNAL_6bfdb5dd_4_k_cu_54babb5d6thrust24THRUST_300001_SM_1000_NS3seqE,@object
	.size		_ZN34_INTERNAL_6bfdb5dd_4_k_cu_54babb5d6thrust24THRUST_300001_SM_1000_NS3seqE,(_ZN34_INTERNAL_6bfdb5dd_4_k_cu_54babb5d4cuda3std3__420unreachable_sentinelE - _ZN34_INTERNAL_6bfdb5dd_4_k_cu_54babb5d6thrust24THRUST_300001_SM_1000_NS3seqE)
_ZN34_INTERNAL_6bfdb5dd_4_k_cu_54babb5d6thrust24THRUST_300001_SM_1000_NS3seqE:
	.zero		1
	.type		_ZN34_INTERNAL_6bfdb5dd_4_k_cu_54babb5d4cuda3std3__420unreachable_sentinelE,@object
	.size		_ZN34_INTERNAL_6bfdb5dd_4_k_cu_54babb5d4cuda3std3__420unreachable_sentinelE,(_ZN34_INTERNAL_6bfdb5dd_4_k_cu_54babb5d4cuda3std6ranges3__45__cpo5ssizeE - _ZN34_INTERNAL_6bfdb5dd_4_k_cu_54babb5d4cuda3std3__420unreachable_sentinelE)
_ZN34_INTERNAL_6bfdb5dd_4_k_cu_54babb5d4cuda3std3__420unreachable_sentinelE:
	.zero		1
	.type		_ZN34_INTERNAL_6bfdb5dd_4_k_cu_54babb5d4cuda3std6ranges3__45__cpo5ssizeE,@object
	.size		_ZN34_INTERNAL_6bfdb5dd_4_k_cu_54babb5d4cuda3std6ranges3__45__cpo5ssizeE,(_ZN34_INTERNAL_6bfdb5dd_4_k_cu_54babb5d6thrust24THRUST_300001_SM_1000_NS12placeholders2_3E - _ZN34_INTERNAL_6bfdb5dd_4_k_cu_54babb5d4cuda3std6ranges3__45__cpo5ssizeE)
_ZN34_INTERNAL_6bfdb5dd_4_k_cu_54babb5d4cuda3std6ranges3__45__cpo5ssizeE:
	.zero		1
	.type		_ZN34_INTERNAL_6bfdb5dd_4_k_cu_54babb5d6thrust24THRUST_300001_SM_1000_NS12placeholders2_3E,@object
	.size		_ZN34_INTERNAL_6bfdb5dd_4_k_cu_54babb5d6thrust24THRUST_300001_SM_1000_NS12placeholders2_3E,(_ZN34_INTERNAL_6bfdb5dd_4_k_cu_54babb5d4cuda3std3__45__cpo4cendE - _ZN34_INTERNAL_6bfdb5dd_4_k_cu_54babb5d6thrust24THRUST_300001_SM_1000_NS12placeholders2_3E)
_ZN34_INTERNAL_6bfdb5dd_4_k_cu_54babb5d6thrust24THRUST_300001_SM_1000_NS12placeholders2_3E:
	.zero		1
	.type		_ZN34_INTERNAL_6bfdb5dd_4_k_cu_54babb5d4cuda3std3__45__cpo4cendE,@object
	.size		_ZN34_INTERNAL_6bfdb5dd_4_k_cu_54babb5d4cuda3std3__45__cpo4cendE,(_ZN34_INTERNAL_6bfdb5dd_4_k_cu_54babb5d4cuda3std6ranges3__45__cpo4cendE - _ZN34_INTERNAL_6bfdb5dd_4_k_cu_54babb5d4cuda3std3__45__cpo4cendE)
_ZN34_INTERNAL_6bfdb5dd_4_k_cu_54babb5d4cuda3std3__45__cpo4cendE:
	.zero		1
	.type		_ZN34_INTERNAL_6bfdb5dd_4_k_cu_54babb5d4cuda3std6ranges3__45__cpo4cendE,@object
	.size		_ZN34_INTERNAL_6bfdb5dd_4_k_cu_54babb5d4cuda3std6ranges3__45__cpo4cendE,(_ZN34_INTERNAL_6bfdb5dd_4_k_cu_54babb5d6thrust24THRUST_300001_SM_1000_NS12placeholders2_7E - _ZN34_INTERNAL_6bfdb5dd_4_k_cu_54babb5d4cuda3std6ranges3__45__cpo4cendE)
_ZN34_INTERNAL_6bfdb5dd_4_k_cu_54babb5d4cuda3std6ranges3__45__cpo4cendE:
	.zero		1
	.type		_ZN34_INTERNAL_6bfdb5dd_4_k_cu_54babb5d6thrust24THRUST_300001_SM_1000_NS12placeholders2_7E,@object
	.size		_ZN34_INTERNAL_6bfdb5dd_4_k_cu_54babb5d6thrust24THRUST_300001_SM_1000_NS12placeholders2_7E,(_ZN34_INTERNAL_6bfdb5dd_4_k_cu_54babb5d4cuda3std3__45__cpo5crendE - _ZN34_INTERNAL_6bfdb5dd_4_k_cu_54babb5d6thrust24THRUST_300001_SM_1000_NS12placeholders2_7E)
_ZN34_INTERNAL_6bfdb5dd_4_k_cu_54babb5d6thrust24THRUST_300001_SM_1000_NS12placeholders2_7E:
	.zero		1
	.type		_ZN34_INTERNAL_6bfdb5dd_4_k_cu_54babb5d4cuda3std3__45__cpo5crendE,@object
	.size		_ZN34_INTERNAL_6bfdb5dd_4_k_cu_54babb5d4cuda3std3__45__cpo5crendE,(_ZN34_INTERNAL_6bfdb5dd_4_k_cu_54babb5d4cuda3std6ranges3__45__cpo4prevE - _ZN34_INTERNAL_6bfdb5dd_4_k_cu_54babb5d4cuda3std3__45__cpo5crendE)
_ZN34_INTERNAL_6bfdb5dd_4_k_cu_54babb5d4cuda3std3__45__cpo5crendE:
	.zero		1
	.type		_ZN34_INTERNAL_6bfdb5dd_4_k_cu_54babb5d4cuda3std6ranges3__45__cpo4prevE,@object
	.size		_ZN34_INTERNAL_6bfdb5dd_4_k_cu_54babb5d4cuda3std6ranges3__45__cpo4prevE,(_ZN34_INTERNAL_6bfdb5dd_4_k_cu_54babb5d4cuda3std6ranges3__45__cpo9iter_moveE - _ZN34_INTERNAL_6bfdb5dd_4_k_cu_54babb5d4cuda3std6ranges3__45__cpo4prevE)
_ZN34_INTERNAL_6bfdb5dd_4_k_cu_54babb5d4cuda3std6ranges3__45__cpo4prevE:
	.zero		1
	.type		_ZN34_INTERNAL_6bfdb5dd_4_k_cu_54babb5d4cuda3std6ranges3__45__cpo9iter_moveE,@object
	.size		_ZN34_INTERNAL_6bfdb5dd_4_k_cu_54babb5d4cuda3std6ranges3__45__cpo9iter_moveE,(_ZN34_INTERNAL_6bfdb5dd_4_k_cu_54babb5d6thrust24THRUST_300001_SM_1000_NS6system6detail10sequential3seqE - _ZN34_INTERNAL_6bfdb5dd_4_k_cu_54babb5d4cuda3std6ranges3__45__cpo9iter_moveE)
_ZN34_INTERNAL_6bfdb5dd_4_k_cu_54babb5d4cuda3std6ranges3__45__cpo9iter_moveE:
	.zero		1
	.type		_ZN34_INTERNAL_6bfdb5dd_4_k_cu_54babb5d6thrust24THRUST_300001_SM_1000_NS6system6detail10sequential3seqE,@object
	.size		_ZN34_INTERNAL_6bfdb5dd_4_k_cu_54babb5d6thrust24THRUST_300001_SM_1000_NS6system6detail10sequential3seqE,(_ZN34_INTERNAL_6bfdb5dd_4_k_cu_54babb5d6thrust24THRUST_300001_SM_1000_NS12placeholders2_9E - _ZN34_INTERNAL_6bfdb5dd_4_k_cu_54babb5d6thrust24THRUST_300001_SM_1000_NS6system6detail10sequential3seqE)
_ZN34_INTERNAL_6bfdb5dd_4_k_cu_54babb5d6thrust24THRUST_300001_SM_1000_NS6system6detail10sequential3seqE:
	.zero		1
	.type		_ZN34_INTERNAL_6bfdb5dd_4_k_cu_54babb5d6thrust24THRUST_300001_SM_1000_NS12placeholders2_9E,@object
	.size		_ZN34_INTERNAL_6bfdb5dd_4_k_cu_54babb5d6thrust24THRUST_300001_SM_1000_NS12placeholders2_9E,(_ZN34_INTERNAL_6bfdb5dd_4_k_cu_54babb5d4cuda3std3__419piecewise_constructE - _ZN34_INTERNAL_6bfdb5dd_4_k_cu_54babb5d6thrust24THRUST_300001_SM_1000_NS12placeholders2_9E)
_ZN34_INTERNAL_6bfdb5dd_4_k_cu_54babb5d6thrust24THRUST_300001_SM_1000_NS12placeholders2_9E:
	.zero		1
	.type		_ZN34_INTERNAL_6bfdb5dd_4_k_cu_54babb5d4cuda3std3__419piecewise_constructE,@object
	.size		_ZN34_INTERNAL_6bfdb5dd_4_k_cu_54babb5d4cuda3std3__419piecewise_constructE,(_ZN34_INTERNAL_6bfdb5dd_4_k_cu_54babb5d4cuda3std6ranges3__45__cpo5cdataE - _ZN34_INTERNAL_6bfdb5dd_4_k_cu_54babb5d4cuda3std3__419piecewise_constructE)
_ZN34_INTERNAL_6bfdb5dd_4_k_cu_54babb5d4cuda3std3__419piecewise_constructE:
	.zero		1
	.type		_ZN34_INTERNAL_6bfdb5dd_4_k_cu_54babb5d4cuda3std6ranges3__45__cpo5cdataE,@object
	.size		_ZN34_INTERNAL_6bfdb5dd_4_k_cu_54babb5d4cuda3std6ranges3__45__cpo5cdataE,(_ZN34_INTERNAL_6bfdb5dd_4_k_cu_54babb5d6thrust24THRUST_300001_SM_1000_NS12placeholders2_1E - _ZN34_INTERNAL_6bfdb5dd_4_k_cu_54babb5d4cuda3std6ranges3__45__cpo5cdataE)
_ZN34_INTERNAL_6bfdb5dd_4_k_cu_54babb5d4cuda3std6ranges3__45__cpo5cdataE:
	.zero		1
	.type		_ZN34_INTERNAL_6bfdb5dd_4_k_cu_54babb5d6thrust24THRUST_300001_SM_1000_NS12placeholders2_1E,@object
	.size		_ZN34_INTERNAL_6bfdb5dd_4_k_cu_54babb5d6thrust24THRUST_300001_SM_1000_NS12placeholders2_1E,(_ZN34_INTERNAL_6bfdb5dd_4_k_cu_54babb5d4cuda3std3__45__cpo3endE - _ZN34_INTERNAL_6bfdb5dd_4_k_cu_54babb5d6thrust24THRUST_300001_SM_1000_NS12placeholders2_1E)
_ZN34_INTERNAL_6bfdb5dd_4_k_cu_54babb5d6thrust24THRUST_300001_SM_1000_NS12placeholders2_1E:
	.zero		1
	.type		_ZN34_INTERNAL_6bfdb5dd_4_k_cu_54babb5d4cuda3std3__45__cpo3endE,@object
	.size		_ZN34_INTERNAL_6bfdb5dd_4_k_cu_54babb5d4cuda3std3__45__cpo3endE,(_ZN34_INTERNAL_6bfdb5dd_4_k_cu_54babb5d4cuda3std6ranges3__45__cpo3endE - _ZN34_INTERNAL_6bfdb5dd_4_k_cu_54babb5d4cuda3std3__45__cpo3endE)
_ZN34_INTERNAL_6bfdb5dd_4_k_cu_54babb5d4cuda3std3__45__cpo3endE:
	.zero		1
	.type		_ZN34_INTERNAL_6bfdb5dd_4_k_cu_54babb5d4cuda3std6ranges3__45__cpo3endE,@object
	.size		_ZN34_INTERNAL_6bfdb5dd_4_k_cu_54babb5d4cuda3std6ranges3__45__cpo3endE,(_ZN34_INTERNAL_6bfdb5dd_4_k_cu_54babb5d6thrust24THRUST_300001_SM_1000_NS12placeholders2_5E - _ZN34_INTERNAL_6bfdb5dd_4_k_cu_54babb5d4cuda3std6ranges3__45__cpo3endE)
_ZN34_INTERNAL_6bfdb5dd_4_k_cu_54babb5d4cuda3std6ranges3__45__cpo3endE:
	.zero		1
	.type		_ZN34_INTERNAL_6bfdb5dd_4_k_cu_54babb5d6thrust24THRUST_300001_SM_1000_NS12placeholders2_5E,@object
	.size		_ZN34_INTERNAL_6bfdb5dd_4_k_cu_54babb5d6thrust24THRUST_300001_SM_1000_NS12placeholders2_5E,(_ZN34_INTERNAL_6bfdb5dd_4_k_cu_54babb5d4cuda3std3__45__cpo4rendE - _ZN34_INTERNAL_6bfdb5dd_4_k_cu_54babb5d6thrust24THRUST_300001_SM_1000_NS12placeholders2_5E)
_ZN34_INTERNAL_6bfdb5dd_4_k_cu_54babb5d6thrust24THRUST_300001_SM_1000_NS12placeholders2_5E:
	.zero		1
	.type		_ZN34_INTERNAL_6bfdb5dd_4_k_cu_54babb5d4cuda3std3__45__cpo4rendE,@object
	.size		_ZN34_INTERNAL_6bfdb5dd_4_k_cu_54babb5d4cuda3std3__45__cpo4rendE,(_ZN34_INTERNAL_6bfdb5dd_4_k_cu_54babb5d4cuda3std6ranges3__45__cpo9iter_swapE - _ZN34_INTERNAL_6bfdb5dd_4_k_cu_54babb5d4cuda3std3__45__cpo4rendE)
_ZN34_INTERNAL_6bfdb5dd_4_k_cu_54babb5d4cuda3std3__45__cpo4rendE:
	.zero		1
	.type		_ZN34_INTERNAL_6bfdb5dd_4_k_cu_54babb5d4cuda3std6ranges3__45__cpo9iter_swapE,@object
	.size		_ZN34_INTERNAL_6bfdb5dd_4_k_cu_54babb5d4cuda3std6ranges3__45__cpo9iter_swapE,(_ZN34_INTERNAL_6bfdb5dd_4_k_cu_54babb5d4cuda3std3__48unexpectE - _ZN34_INTERNAL_6bfdb5dd_4_k_cu_54babb5d4cuda3std6ranges3__45__cpo9iter_swapE)
_ZN34_INTERNAL_6bfdb5dd_4_k_cu_54babb5d4cuda3std6ranges3__45__cpo9iter_swapE:
	.zero		1
	.type		_ZN34_INTERNAL_6bfdb5dd_4_k_cu_54babb5d4cuda3std3__48unexpectE,@object
	.size		_ZN34_INTERNAL_6bfdb5dd_4_k_cu_54babb5d4cuda3std3__48unexpectE,(_ZN34_INTERNAL_6bfdb5dd_4_k_cu_54babb5d6thrust24THRUST_300001_SM_1000_NS8cuda_cub3parE - _ZN34_INTERNAL_6bfdb5dd_4_k_cu_54babb5d4cuda3std3__48unexpectE)
_ZN34_INTERNAL_6bfdb5dd_4_k_cu_54babb5d4cuda3std3__48unexpectE:
	.zero		1
	.type		_ZN34_INTERNAL_6bfdb5dd_4_k_cu_54babb5d6thrust24THRUST_300001_SM_1000_NS8cuda_cub3parE,@object
	.size		_ZN34_INTERNAL_6bfdb5dd_4_k_cu_54babb5d6thrust24THRUST_300001_SM_1000_NS8cuda_cub3parE,(.L_29 - _ZN34_INTERNAL_6bfdb5dd_4_k_cu_54babb5d6thrust24THRUST_300001_SM_1000_NS8cuda_cub3parE)
_ZN34_INTERNAL_6bfdb5dd_4_k_cu_54babb5d6thrust24THRUST_300001_SM_1000_NS8cuda_cub3parE:
	.zero		1
.L_29:


//--------------------- .nv.shared._ZN3cub18CUB_300001_SM_10006detail10radix_sort33DeviceRadixSortExclusiveSumKernelINS1_5radix10policy_hubIfNS0_8NullTypeEyE10Policy1000EyEEvPT0_ --------------------------
	.section	.nv.shared._ZN3cub18CUB_300001_SM_10006detail10radix_sort33DeviceRadixSortExclusiveSumKernelINS1_5radix10policy_hubIfNS0_8NullTypeEyE10Policy1000EyEEvPT0_,"aw",@nobits
	.sectionflags	@""
	.align	128
.nv.shared._ZN3cub18CUB_300001_SM_10006detail10radix_sort33DeviceRadixSortExclusiveSumKernelINS1_5radix10policy_hubIfNS0_8NullTypeEyE10Policy1000EyEEvPT0_:
	.zero		3456


//--------------------- .nv.shared._ZN3cub18CUB_300001_SM_10006detail10radix_sort30DeviceRadixSortHistogramKernelINS1_5radix10policy_hubIfNS0_8NullTypeEyE10Policy1000ELNS0_9SortOrderE0EfyNS1_21identity_decomposer_tEEEvPT2_PKT1_SB_iiT3_ --------------------------
	.section	.nv.shared._ZN3cub18CUB_300001_SM_10006detail10radix_sort30DeviceRadixSortHistogramKernelINS1_5radix10policy_hubIfNS0_8NullTypeEyE10Policy1000ELNS0_9SortOrderE0EfyNS1_21identity_decomposer_tEEEvPT2_PKT1_SB_iiT3_,"aw",@nobits
	.sectionflags	@""
	.align	128
.nv.shared._ZN3cub18CUB_300001_SM_10006detail10radix_sort30DeviceRadixSortHistogramKernelINS1_5radix10policy_hubIfNS0_8NullTypeEyE10Policy1000ELNS0_9SortOrderE0EfyNS1_21identity_decomposer_tEEEvPT2_PKT1_SB_iiT3_:
	.zero		5120


//--------------------- .nv.shared._ZN3cub18CUB_300001_SM_10006detail10radix_sort31DeviceRadixSortSingleTileKernelINS1_5radix10policy_hubIfNS0_8NullTypeEyE10Policy1000ELNS0_9SortOrderE0EfS6_yNS1_21identity_decomposer_tEEEvPKT1_PSB_PKT2_PSF_T3_iiT4_ --------------------------
	.section	.nv.shared._ZN3cub18CUB_300001_SM_10006detail10radix_sort31DeviceRadixSortSingleTileKernelINS1_5radix10policy_hubIfNS0_8NullTypeEyE10Policy1000ELNS0_9SortOrderE0EfS6_yNS1_21identity_decomposer_tEEEvPKT1_PSB_PKT2_PSF_T3_iiT4_,"aw",@nobits
	.sectionflags	@""
	.align	128
.nv.shared._ZN3cub18CUB_300001_SM_10006detail10radix_sort31DeviceRadixSortSingleTileKernelINS1_5radix10policy_hubIfNS0_8NullTypeEyE10Policy1000ELNS0_9SortOrderE0EfS6_yNS1_21identity_decomposer_tEEEvPKT1_PSB_PKT2_PSF_T3_iiT4_:
	.zero		34944


//--------------------- .nv.shared._ZN3cub18CUB_300001_SM_10006detail6reduce28DeviceReduceSingleTileKernelINS2_10policy_hubIfyN4cuda3std3__44plusIfEEE10Policy1000EPfSC_iS9_ffNS7_10__identityEEEvT0_T1_T2_T3_T4_T6_ --------------------------
	.section	.nv.shared._ZN3cub18CUB_300001_SM_10006detail6reduce28DeviceReduceSingleTileKernelINS2_10policy_hubIfyN4cuda3std3__44plusIfEEE10Policy1000EPfSC_iS9_ffNS7_10__identityEEEvT0_T1_T2_T3_T4_T6_,"aw",@nobits
	.sectionflags	@""
	.align	128
.nv.shared._ZN3cub18CUB_300001_SM_10006detail6reduce28DeviceReduceSingleTileKernelINS2_10policy_hubIfyN4cuda3std3__44plusIfEEE10Policy1000EPfSC_iS9_ffNS7_10__identityEEEvT0_T1_T2_T3_T4_T6_:
	.zero		1152


//--------------------- .nv.shared._ZN3cub18CUB_300001_SM_10006detail6reduce18DeviceReduceKernelINS2_10policy_hubIfyN4cuda3std3__44plusIfEEE10Policy1000EN6thrust24THRUST_300001_SM_1000_NS6detail15normal_iteratorINSD_10device_ptrIfEEEEyS9_fNS7_10__identityEEEvT0_PT3_T1_NS0_13GridEvenShareISN_EET2_T4_ --------------------------
	.section	.nv.shared._ZN3cub18CUB_300001_SM_10006detail6reduce18DeviceReduceKernelINS2_10policy_hubIfyN4cuda3std3__44plusIfEEE10Policy1000EN6thrust24THRUST_300001_SM_1000_NS6detail15normal_iteratorINSD_10device_ptrIfEEEEyS9_fNS7_10__identityEEEvT0_PT3_T1_NS0_13GridEvenShareISN_EET2_T4_,"aw",@nobits
	.sectionflags	@""
	.align	128
.nv.shared._ZN3cub18CUB_300001_SM_10006detail6reduce18DeviceReduceKernelINS2_10policy_hubIfyN4cuda3std3__44plusIfEEE10Policy1000EN6thrust24THRUST_300001_SM_1000_NS6detail15normal_iteratorINSD_10device_ptrIfEEEEyS9_fNS7_10__identityEEEvT0_PT3_T1_NS0_13GridEvenShareISN_EET2_T4_:
	.zero		1152


//--------------------- .nv.shared._ZN3cub18CUB_300001_SM_10006detail6reduce28DeviceReduceSingleTileKernelINS2_10policy_hubIfyN4cuda3std3__44plusIfEEE10Policy1000EN6thrust24THRUST_300001_SM_1000_NS6detail15normal_iteratorINSD_10device_ptrIfEEEEPfyS9_ffNS7_10__identityEEEvT0_T1_T2_T3_T4_T6_ --------------------------
	.section	.nv.shared._ZN3cub18CUB_300001_SM_10006detail6reduce28DeviceReduceSingleTileKernelINS2_10policy_hubIfyN4cuda3std3__44plusIfEEE10Policy1000EN6thrust24THRUST_300001_SM_1000_NS6detail15normal_iteratorINSD_10device_ptrIfEEEEPfyS9_ffNS7_10__identityEEEvT0_T1_T2_T3_T4_T6_,"aw",@nobits
	.sectionflags	@""
	.align	128
.nv.shared._ZN3cub18CUB_300001_SM_10006detail6reduce28DeviceReduceSingleTileKernelINS2_10policy_hubIfyN4cuda3std3__44plusIfEEE10Policy1000EN6thrust24THRUST_300001_SM_1000_NS6detail15normal_iteratorINSD_10device_ptrIfEEEEPfyS9_ffNS7_10__identityEEEvT0_T1_T2_T3_T4_T6_:
	.zero		1152


//--------------------- .nv.shared._ZN3cub18CUB_300001_SM_10006detail6reduce28DeviceReduceSingleTileKernelINS2_10policy_hubIfjN4cuda3std3__44plusIfEEE10Policy1000EPfSC_iS9_ffNS7_10__identityEEEvT0_T1_T2_T3_T4_T6_ --------------------------
	.section	.nv.shared._ZN3cub18CUB_300001_SM_10006detail6reduce28DeviceReduceSingleTileKernelINS2_10policy_hubIfjN4cuda3std3__44plusIfEEE10Policy1000EPfSC_iS9_ffNS7_10__identityEEEvT0_T1_T2_T3_T4_T6_,"aw",@nobits
	.sectionflags	@""
	.align	128
.nv.shared._ZN3cub18CUB_300001_SM_10006detail6reduce28DeviceReduceSingleTileKernelINS2_10policy_hubIfjN4cuda3std3__44plusIfEEE10Policy1000EPfSC_iS9_ffNS7_10__identityEEEvT0_T1_T2_T3_T4_T6_:
	.zero		1152


//--------------------- .nv.shared._ZN3cub18CUB_300001_SM_10006detail6reduce18DeviceReduceKernelINS2_10policy_hubIfjN4cuda3std3__44plusIfEEE10Policy1000EN6thrust24THRUST_300001_SM_1000_NS6detail15normal_iteratorINSD_10device_ptrIfEEEEjS9_fNS7_10__identityEEEvT0_PT3_T1_NS0_13GridEvenShareISN_EET2_T4_ --------------------------
	.section	.nv.shared._ZN3cub18CUB_300001_SM_10006detail6reduce18DeviceReduceKernelINS2_10policy_hubIfjN4cuda3std3__44plusIfEEE10Policy1000EN6thrust24THRUST_300001_SM_1000_NS6detail15normal_iteratorINSD_10device_ptrIfEEEEjS9_fNS7_10__identityEEEvT0_PT3_T1_NS0_13GridEvenShareISN_EET2_T4_,"aw",@nobits
	.sectionflags	@""
	.align	128
.nv.shared._ZN3cub18CUB_300001_SM_10006detail6reduce18DeviceReduceKernelINS2_10policy_hubIfjN4cuda3std3__44plusIfEEE10Policy1000EN6thrust24THRUST_300001_SM_1000_NS6detail15normal_iteratorINSD_10device_ptrIfEEEEjS9_fNS7_10__identityEEEvT0_PT3_T1_NS0_13GridEvenShareISN_EET2_T4_:
	.zero		1152


//--------------------- .nv.shared._ZN3cub18CUB_300001_SM_10006detail6reduce28DeviceReduceSingleTileKernelINS2_10policy_hubIfjN4cuda3std3__44plusIfEEE10Policy1000EN6thrust24THRUST_300001_SM_1000_NS6detail15normal_iteratorINSD_10device_ptrIfEEEEPfjS9_ffNS7_10__identityEEEvT0_T1_T2_T3_T4_T6_ --------------------------
	.section	.nv.shared._ZN3cub18CUB_300001_SM_10006detail6reduce28DeviceReduceSingleTileKernelINS2_10policy_hubIfjN4cuda3std3__44plusIfEEE10Policy1000EN6thrust24THRUST_300001_SM_1000_NS6detail15normal_iteratorINSD_10device_ptrIfEEEEPfjS9_ffNS7_10__identityEEEvT0_T1_T2_T3_T4_T6_,"aw",@nobits
	.sectionflags	@""
	.align	128
.nv.shared._ZN3cub18CUB_300001_SM_10006detail6reduce28DeviceReduceSingleTileKernelINS2_10policy_hubIfjN4cuda3std3__44plusIfEEE10Policy1000EN6thrust24THRUST_300001_SM_1000_NS6detail15normal_iteratorINSD_10device_ptrIfEEEEPfjS9_ffNS7_10__identityEEEvT0_T1_T2_T3_T4_T6_:
	.zero		1152


//--------------------- .nv.shared._ZN3cub18CUB_300001_SM_10006detail9transform16transform_kernelINS2_10policy_hubILb0EN4cuda3std3__45tupleIJN6thrust24THRUST_300001_SM_1000_NS6detail15normal_iteratorINSA_10device_ptrIfEEEESF_EEEE10policy1000ElNS7_4plusIfEESF_JPfSL_EEEvT0_iT1_T2_DpNS2_10kernel_argIT3_EE --------------------------
	.section	.nv.shared._ZN3cub18CUB_300001_SM_10006detail9transform16transform_kernelINS2_10policy_hubILb0EN4cuda3std3__45tupleIJN6thrust24THRUST_300001_SM_1000_NS6detail15normal_iteratorINSA_10device_ptrIfEEEESF_EEEE10policy1000ElNS7_4plusIfEESF_JPfSL_EEEvT0_iT1_T2_DpNS2_10kernel_argIT3_EE,"aw",@nobits
	.sectionflags	@""
	.align	128
.nv.shared._ZN3cub18CUB_300001_SM_10006detail9transform16transform_kernelINS2_10policy_hubILb0EN4cuda3std3__45tupleIJN6thrust24THRUST_300001_SM_1000_NS6detail15normal_iteratorINSA_10device_ptrIfEEEESF_EEEE10policy1000ElNS7_4plusIfEESF_JPfSL_EEEvT0_iT1_T2_DpNS2_10kernel_argIT3_EE:
	.zero		1152


//--------------------- .nv.shared._ZN3cub18CUB_300001_SM_10006detail9transform16transform_kernelINS2_10policy_hubILb0EN4cuda3std3__45tupleIJN6thrust24THRUST_300001_SM_1000_NS6detail15normal_iteratorINSA_10device_ptrIfEEEESF_EEEE10policy1000EiNS7_4plusIfEESF_JPfSL_EEEvT0_iT1_T2_DpNS2_10kernel_argIT3_EE --------------------------
	.section	.nv.shared._ZN3cub18CUB_300001_SM_10006detail9transform16transform_kernelINS2_10policy_hubILb0EN4cuda3std3__45tupleIJN6thrust24THRUST_300001_SM_1000_NS6detail15normal_iteratorINSA_10device_ptrIfEEEESF_EEEE10policy1000EiNS7_4plusIfEESF_JPfSL_EEEvT0_iT1_T2_DpNS2_10kernel_argIT3_EE,"aw",@nobits
	.sectionflags	@""
	.align	128
.nv.shared._ZN3cub18CUB_300001_SM_10006detail9transform16transform_kernelINS2_10policy_hubILb0EN4cuda3std3__45tupleIJN6thrust24THRUST_300001_SM_1000_NS6detail15normal_iteratorINSA_10device_ptrIfEEEESF_EEEE10policy1000EiNS7_4plusIfEESF_JPfSL_EEEvT0_iT1_T2_DpNS2_10kernel_argIT3_EE:
	.zero		1152


//--------------------- .nv.shared._ZN3cub18CUB_300001_SM_10006detail9transform16transform_kernelINS2_10policy_hubILb0EN4cuda3std3__45tupleIJN6thrust24THRUST_300001_SM_1000_NS6detail15normal_iteratorINSA_10device_ptrIfEEEESF_EEEE10policy1000ElNS7_10multipliesIfEESF_JPfSL_EEEvT0_iT1_T2_DpNS2_10kernel_argIT3_EE --------------------------
	.section	.nv.shared._ZN3cub18CUB_300001_SM_10006detail9transform16transform_kernelINS2_10policy_hubILb0EN4cuda3std3__45tupleIJN6thrust24THRUST_300001_SM_1000_NS6detail15normal_iteratorINSA_10device_ptrIfEEEESF_EEEE10policy1000ElNS7_10multipliesIfEESF_JPfSL_EEEvT0_iT1_T2_DpNS2_10kernel_argIT3_EE,"aw",@nobits
	.sectionflags	@""
	.align	128
.nv.shared._ZN3cub18CUB_300001_SM_10006detail9transform16transform_kernelINS2_10policy_hubILb0EN4cuda3std3__45tupleIJN6thrust24THRUST_300001_SM_1000_NS6detail15normal_iteratorINSA_10device_ptrIfEEEESF_EEEE10policy1000ElNS7_10multipliesIfEESF_JPfSL_EEEvT0_iT1_T2_DpNS2_10kernel_argIT3_EE:
	.zero		1152


//--------------------- .nv.shared._ZN3cub18CUB_300001_SM_10006detail9transform16transform_kernelINS2_10policy_hubILb0EN4cuda3std3__45tupleIJN6thrust24THRUST_300001_SM_1000_NS6detail15normal_iteratorINSA_10device_ptrIfEEEESF_EEEE10policy1000EiNS7_10multipliesIfEESF_JPfSL_EEEvT0_iT1_T2_DpNS2_10kernel_argIT3_EE --------------------------
	.section	.nv.shared._ZN3cub18CUB_300001_SM_10006detail9transform16transform_kernelINS2_10policy_hubILb0EN4cuda3std3__45tupleIJN6thrust24THRUST_300001_SM_1000_NS6detail15normal_iteratorINSA_10device_ptrIfEEEESF_EEEE10policy1000EiNS7_10multipliesIfEESF_JPfSL_EEEvT0_iT1_T2_DpNS2_10kernel_argIT3_EE,"aw",@nobits
	.sectionflags	@""
	.align	128
.nv.shared._ZN3cub18CUB_300001_SM_10006detail9transform16transform_kernelINS2_10policy_hubILb0EN4cuda3std3__45tupleIJN6thrust24THRUST_300001_SM_1000_NS6detail15normal_iteratorINSA_10device_ptrIfEEEESF_EEEE10policy1000EiNS7_10multipliesIfEESF_JPfSL_EEEvT0_iT1_T2_DpNS2_10kernel_argIT3_EE:
	.zero		1152


//--------------------- .nv.shared._ZN3cub18CUB_300001_SM_10006detail9transform16transform_kernelINS2_10policy_hubILb1EN4cuda3std3__45tupleIJN6thrust24THRUST_300001_SM_1000_NS6detail15normal_iteratorINSA_10device_ptrIfEEEESF_EEEE10policy1000El13saxpy_functorSF_JPfSK_EEEvT0_iT1_T2_DpNS2_10kernel_argIT3_EE --------------------------
	.section	.nv.shared._ZN3cub18CUB_300001_SM_10006detail9transform16transform_kernelINS2_10policy_hubILb1EN4cuda3std3__45tupleIJN6thrust24THRUST_300001_SM_1000_NS6detail15normal_iteratorINSA_10device_ptrIfEEEESF_EEEE10policy1000El13saxpy_functorSF_JPfSK_EEEvT0_iT1_T2_DpNS2_10kernel_argIT3_EE,"aw",@nobits
	.sectionflags	@""
	.align	128
	.zero		1024


//--------------------- .nv.shared._ZN3cub18CUB_300001_SM_10006detail9transform16transform_kernelINS2_10policy_hubILb1EN4cuda3std3__45tupleIJN6thrust24THRUST_300001_SM_1000_NS6detail15normal_iteratorINSA_10device_ptrIfEEEESF_EEEE10policy1000Ei13saxpy_functorSF_JPfSK_EEEvT0_iT1_T2_DpNS2_10kernel_argIT3_EE --------------------------
	.section	.nv.shared._ZN3cub18CUB_300001_SM_10006detail9transform16transform_kernelINS2_10policy_hubILb1EN4cuda3std3__45tupleIJN6thrust24THRUST_300001_SM_1000_NS6detail15normal_iteratorINSA_10device_ptrIfEEEESF_EEEE10policy1000Ei13saxpy_functorSF_JPfSK_EEEvT0_iT1_T2_DpNS2_10kernel_argIT3_EE,"aw",@nobits
	.sectionflags	@""
	.align	128
	.zero		1024


//--------------------- .nv.shared._ZN3cub18CUB_300001_SM_10006detail8for_each13static_kernelINS2_12policy_hub_t12policy_500_tElN6thrust24THRUST_300001_SM_1000_NS8cuda_cub6__fill7functorINS7_6detail15normal_iteratorINS7_10device_ptrIfEEEEfEEEEvT0_T1_ --------------------------
	.section	.nv.shared._ZN3cub18CUB_300001_SM_10006detail8for_each13static_kernelINS2_12policy_hub_t12policy_500_tElN6thrust24THRUST_300001_SM_1000_NS8cuda_cub6__fill7functorINS7_6detail15normal_iteratorINS7_10device_ptrIfEEEEfEEEEvT0_T1_,"aw",@nobits
	.sectionflags	@""
	.align	128
	.zero		1024


//--------------------- .nv.shared._ZN3cub18CUB_300001_SM_10006detail8for_each13static_kernelINS2_12policy_hub_t12policy_500_tEmN6thrust24THRUST_300001_SM_1000_NS8cuda_cub20__uninitialized_fill7functorINS7_10device_ptrIfEEfEEEEvT0_T1_ --------------------------
	.section	.nv.shared._ZN3cub18CUB_300001_SM_10006detail8for_each13static_kernelINS2_12policy_hub_t12policy_500_tEmN6thrust24THRUST_300001_SM_1000_NS8cuda_cub20__uninitialized_fill7functorINS7_10device_ptrIfEEfEEEEvT0_T1_,"aw",@nobits
	.sectionflags	@""
	.align	128
	.zero		1024


//--------------------- .nv.shared._ZN3cub18CUB_300001_SM_10006detail11EmptyKernelIvEEvv --------------------------
	.section	.nv.shared._ZN3cub18CUB_300001_SM_10006detail11EmptyKernelIvEEvv,"aw",@nobits
	.sectionflags	@""
	.align	128
	.zero		1024


//--------------------- .nv.constant0._ZN3cub18CUB_300001_SM_10006detail10radix_sort29DeviceRadixSortOnesweepKernelINS1_5radix10policy_hubIfNS0_8NullTypeEyE10Policy1000ELNS0_9SortOrderE0EfS6_yiiNS1_21identity_decomposer_tEEEvPT5_SC_PT3_PKSD_PT1_PKSH_PT2_PKSL_T4_iiT6_ --------------------------
	.section	.nv.constant0._ZN3cub18CUB_300001_SM_10006detail10radix_sort29DeviceRadixSortOnesweepKernelINS1_5radix10policy_hubIfNS0_8NullTypeEyE10Policy1000ELNS0_9SortOrderE0EfS6_yiiNS1_21identity_decomposer_tEEEvPT5_SC_PT3_PKSD_PT1_PKSH_PT2_PKSL_T4_iiT6_,"a",@progbits
	.sectionflags	@""
	.align	4
.nv.constant0._ZN3cub18CUB_300001_SM_10006detail10radix_sort29DeviceRadixSortOnesweepKernelINS1_5radix10policy_hubIfNS0_8NullTypeEyE10Policy1000ELNS0_9SortOrderE0EfS6_yiiNS1_21identity_decomposer_tEEEvPT5_SC_PT3_PKSD_PT1_PKSH_PT2_PKSL_T4_iiT6_:
	.zero		973


//--------------------- .nv.constant0._ZN3cub18CUB_300001_SM_10006detail10radix_sort33DeviceRadixSortExclusiveSumKernelINS1_5radix10policy_hubIfNS0_8NullTypeEyE10Policy1000EyEEvPT0_ --------------------------
	.section	.nv.constant0._ZN3cub18CUB_300001_SM_10006detail10radix_sort33DeviceRadixSortExclusiveSumKernelINS1_5radix10policy_hubIfNS0_8NullTypeEyE10Policy1000EyEEvPT0_,"a",@progbits
	.sectionflags	@""
	.align	4
.nv.constant0._ZN3cub18CUB_300001_SM_10006detail10radix_sort33DeviceRadixSortExclusiveSumKernelINS1_5radix10policy_hubIfNS0_8NullTypeEyE10Policy1000EyEEvPT0_:
	.zero		904


//--------------------- .nv.constant0._ZN3cub18CUB_300001_SM_10006detail10radix_sort30DeviceRadixSortHistogramKernelINS1_5radix10policy_hubIfNS0_8NullTypeEyE10Policy1000ELNS0_9SortOrderE0EfyNS1_21identity_decomposer_tEEEvPT2_PKT1_SB_iiT3_ --------------------------
	.section	.nv.constant0._ZN3cub18CUB_300001_SM_10006detail10radix_sort30DeviceRadixSortHistogramKernelINS1_5radix10policy_hubIfNS0_8NullTypeEyE10Policy1000ELNS0_9SortOrderE0EfyNS1_21identity_decomposer_tEEEvPT2_PKT1_SB_iiT3_,"a",@progbits
	.sectionflags	@""
	.align	4
.nv.constant0._ZN3cub18CUB_300001_SM_10006detail10radix_sort30DeviceRadixSortHistogramKernelINS1_5radix10policy_hubIfNS0_8NullTypeEyE10Policy1000ELNS0_9SortOrderE0EfyNS1_21identity_decomposer_tEEEvPT2_PKT1_SB_iiT3_:
	.zero		929


//--------------------- .nv.constant0._ZN3cub18CUB_300001_SM_10006detail10radix_sort31DeviceRadixSortSingleTileKernelINS1_5radix10policy_hubIfNS0_8NullTypeEyE10Policy1000ELNS0_9SortOrderE0EfS6_yNS1_21identity_decomposer_tEEEvPKT1_PSB_PKT2_PSF_T3_iiT4_ --------------------------
	.section	.nv.constant0._ZN3cub18CUB_300001_SM_10006detail10radix_sort31DeviceRadixSortSingleTileKernelINS1_5radix10policy_hubIfNS0_8NullTypeEyE10Policy1000ELNS0_9SortOrderE0EfS6_yNS1_21identity_decomposer_tEEEvPKT1_PSB_PKT2_PSF_T3_iiT4_,"a",@progbits
	.sectionflags	@""
	.align	4
.nv.constant0._ZN3cub18CUB_300001_SM_10006detail10radix_sort31DeviceRadixSortSingleTileKernelINS1_5radix10policy_hubIfNS0_8NullTypeEyE10Policy1000ELNS0_9SortOrderE0EfS6_yNS1_21identity_decomposer_tEEEvPKT1_PSB_PKT2_PSF_T3_iiT4_:
	.zero		945


//--------------------- .nv.constant0._ZN3cub18CUB_300001_SM_10006detail6reduce28DeviceReduceSingleTileKernelINS2_10policy_hubIfyN4cuda3std3__44plusIfEEE10Policy1000EPfSC_iS9_ffNS7_10__identityEEEvT0_T1_T2_T3_T4_T6_ --------------------------
	.section	.nv.constant0._ZN3cub18CUB_300001_SM_10006detail6reduce28DeviceReduceSingleTileKernelINS2_10policy_hubIfyN4cuda3std3__44plusIfEEE10Policy1000EPfSC_iS9_ffNS7_10__identityEEEvT0_T1_T2_T3_T4_T6_,"a",@progbits
	.sectionflags	@""
	.align	4
.nv.constant0._ZN3cub18CUB_300001_SM_10006detail6reduce28DeviceReduceSingleTileKernelINS2_10policy_hubIfyN4cuda3std3__44plusIfEEE10Policy1000EPfSC_iS9_ffNS7_10__identityEEEvT0_T1_T2_T3_T4_T6_:
	.zero		925


//--------------------- .nv.constant0._ZN3cub18CUB_300001_SM_10006detail6reduce18DeviceReduceKernelINS2_10policy_hubIfyN4cuda3std3__44plusIfEEE10Policy1000EN6thrust24THRUST_300001_SM_1000_NS6detail15normal_iteratorINSD_10device_ptrIfEEEEyS9_fNS7_10__identityEEEvT0_PT3_T1_NS0_13GridEvenShareISN_EET2_T4_ --------------------------
	.section	.nv.constant0._ZN3cub18CUB_300001_SM_10006detail6reduce18DeviceReduceKernelINS2_10policy_hubIfyN4cuda3std3__44plusIfEEE10Policy1000EN6thrust24THRUST_300001_SM_1000_NS6detail15normal_iteratorINSD_10device_ptrIfEEEEyS9_fNS7_10__identityEEEvT0_PT3_T1_NS0_13GridEvenShareISN_EET2_T4_,"a",@progbits
	.sectionflags	@""
	.align	4
.nv.constant0._ZN3cub18CUB_300001_SM_10006detail6reduce18DeviceReduceKernelINS2_10policy_hubIfyN4cuda3std3__44plusIfEEE10Policy1000EN6thrust24THRUST_300001_SM_1000_NS6detail15normal_iteratorINSD_10device_ptrIfEEEEyS9_fNS7_10__identityEEEvT0_PT3_T1_NS0_13GridEvenShareISN_EET2_T4_:
	.zero		994


//--------------------- .nv.constant0._ZN3cub18CUB_300001_SM_10006detail6reduce28DeviceReduceSingleTileKernelINS2_10policy_hubIfyN4cuda3std3__44plusIfEEE10Policy1000EN6thrust24THRUST_300001_SM_1000_NS6detail15normal_iteratorINSD_10device_ptrIfEEEEPfyS9_ffNS7_10__identityEEEvT0_T1_T2_T3_T4_T6_ --------------------------
	.section	.nv.constant0._ZN3cub18CUB_300001_SM_10006detail6reduce28DeviceReduceSingleTileKernelINS2_10policy_hubIfyN4cuda3std3__44plusIfEEE10Policy1000EN6thrust24THRUST_300001_SM_1000_NS6detail15normal_iteratorINSD_10device_ptrIfEEEEPfyS9_ffNS7_10__identityEEEvT0_T1_T2_T3_T4_T6_,"a",@progbits
	.sectionflags	@""
	.align	4
.nv.constant0._ZN3cub18CUB_300001_SM_10006detail6reduce28DeviceReduceSingleTileKernelINS2_10policy_hubIfyN4cuda3std3__44plusIfEEE10Policy1000EN6thrust24THRUST_300001_SM_1000_NS6detail15normal_iteratorINSD_10device_ptrIfEEEEPfyS9_ffNS7_10__identityEEEvT0_T1_T2_T3_T4_T6_:
	.zero		929


//--------------------- .nv.constant0._ZN3cub18CUB_300001_SM_10006detail6reduce28DeviceReduceSingleTileKernelINS2_10policy_hubIfjN4cuda3std3__44plusIfEEE10Policy1000EPfSC_iS9_ffNS7_10__identityEEEvT0_T1_T2_T3_T4_T6_ --------------------------
	.section	.nv.constant0._ZN3cub18CUB_300001_SM_10006detail6reduce28DeviceReduceSingleTileKernelINS2_10policy_hubIfjN4cuda3std3__44plusIfEEE10Policy1000EPfSC_iS9_ffNS7_10__identityEEEvT0_T1_T2_T3_T4_T6_,"a",@progbits
	.sectionflags	@""
	.align	4
.nv.constant0._ZN3cub18CUB_300001_SM_10006detail6reduce28DeviceReduceSingleTileKernelINS2_10policy_hubIfjN4cuda3std3__44plusIfEEE10Policy1000EPfSC_iS9_ffNS7_10__identityEEEvT0_T1_T2_T3_T4_T6_:
	.zero		925


//--------------------- .nv.constant0._ZN3cub18CUB_300001_SM_10006detail6reduce18DeviceReduceKernelINS2_10policy_hubIfjN4cuda3std3__44plusIfEEE10Policy1000EN6thrust24THRUST_300001_SM_1000_NS6detail15normal_iteratorINSD_10device_ptrIfEEEEjS9_fNS7_10__identityEEEvT0_PT3_T1_NS0_13GridEvenShareISN_EET2_T4_ --------------------------
	.section	.nv.constant0._ZN3cub18CUB_300001_SM_10006detail6reduce18DeviceReduceKernelINS2_10policy_hubIfjN4cuda3std3__44plusIfEEE10Policy1000EN6thrust24THRUST_300001_SM_1000_NS6detail15normal_iteratorINSD_10device_ptrIfEEEEjS9_fNS7_10__identityEEEvT0_PT3_T1_NS0_13GridEvenShareISN_EET2_T4_,"a",@progbits
	.sectionflags	@""
	.align	4
.nv.constant0._ZN3cub18CUB_300001_SM_10006detail6reduce18DeviceReduceKernelINS2_10policy_hubIfjN4cuda3std3__44plusIfEEE10Policy1000EN6thrust24THRUST_300001_SM_1000_NS6detail15normal_iteratorINSD_10device_ptrIfEEEEjS9_fNS7_10__identityEEEvT0_PT3_T1_NS0_13GridEvenShareISN_EET2_T4_:
	.zero		958


//--------------------- .nv.constant0._ZN3cub18CUB_300001_SM_10006detail6reduce28DeviceReduceSingleTileKernelINS2_10policy_hubIfjN4cuda3std3__44plusIfEEE10Policy1000EN6thrust24THRUST_300001_SM_1000_NS6detail15normal_iteratorINSD_10device_ptrIfEEEEPfjS9_ffNS7_10__identityEEEvT0_T1_T2_T3_T4_T6_ --------------------------
	.section	.nv.constant0._ZN3cub18CUB_300001_SM_10006detail6reduce28DeviceReduceSingleTileKernelINS2_10policy_hubIfjN4cuda3std3__44plusIfEEE10Policy1000EN6thrust24THRUST_300001_SM_1000_NS6detail15normal_iteratorINSD_10device_ptrIfEEEEPfjS9_ffNS7_10__identityEEEvT0_T1_T2_T3_T4_T6_,"a",@progbits
	.sectionflags	@""
	.align	4
.nv.constant0._ZN3cub18CUB_300001_SM_10006detail6reduce28DeviceReduceSingleTileKernelINS2_10policy_hubIfjN4cuda3std3__44plusIfEEE10Policy1000EN6thrust24THRUST_300001_SM_1000_NS6detail15normal_iteratorINSD_10device_ptrIfEEEEPfjS9_ffNS7_10__identityEEEvT0_T1_T2_T3_T4_T6_:
	.zero		925


//--------------------- .nv.constant0._ZN3cub18CUB_300001_SM_10006detail9transform16transform_kernelINS2_10policy_hubILb0EN4cuda3std3__45tupleIJN6thrust24THRUST_300001_SM_1000_NS6detail15normal_iteratorINSA_10device_ptrIfEEEESF_EEEE10policy1000ElNS7_4plusIfEESF_JPfSL_EEEvT0_iT1_T2_DpNS2_10kernel_argIT3_EE --------------------------
	.section	.nv.constant0._ZN3cub18CUB_300001_SM_10006detail9transform16transform_kernelINS2_10policy_hubILb0EN4cuda3std3__45tupleIJN6thrust24THRUST_300001_SM_1000_NS6detail15normal_iteratorINSA_10device_ptrIfEEEESF_EEEE10policy1000ElNS7_4plusIfEESF_JPfSL_EEEvT0_iT1_T2_DpNS2_10kernel_argIT3_EE,"a",@progbits
	.sectionflags	@""
	.align	4
.nv.constant0._ZN3cub18CUB_300001_SM_10006detail9transform16transform_kernelINS2_10policy_hubILb0EN4cuda3std3__45tupleIJN6thrust24THRUST_300001_SM_1000_NS6detail15normal_iteratorINSA_10device_ptrIfEEEESF_EEEE10policy1000ElNS7_4plusIfEESF_JPfSL_EEEvT0_iT1_T2_DpNS2_10kernel_argIT3_EE:
	.zero		952


//--------------------- .nv.constant0._ZN3cub18CUB_300001_SM_10006detail9transform16transform_kernelINS2_10policy_hubILb0EN4cuda3std3__45tupleIJN6thrust24THRUST_300001_SM_1000_NS6detail15normal_iteratorINSA_10device_ptrIfEEEESF_EEEE10policy1000EiNS7_4plusIfEESF_JPfSL_EEEvT0_iT1_T2_DpNS2_10kernel_argIT3_EE --------------------------
	.section	.nv.constant0._ZN3cub18CUB_300001_SM_10006detail9transform16transform_kernelINS2_10policy_hubILb0EN4cuda3std3__45tupleIJN6thrust24THRUST_300001_SM_1000_NS6detail15normal_iteratorINSA_10device_ptrIfEEEESF_EEEE10policy1000EiNS7_4plusIfEESF_JPfSL_EEEvT0_iT1_T2_DpNS2_10kernel_argIT3_EE,"a",@progbits
	.sectionflags	@""
	.align	4
.nv.constant0._ZN3cub18CUB_300001_SM_10006detail9transform16transform_kernelINS2_10policy_hubILb0EN4cuda3std3__45tupleIJN6thrust24THRUST_300001_SM_1000_NS6detail15normal_iteratorINSA_10device_ptrIfEEEESF_EEEE10policy1000EiNS7_4plusIfEESF_JPfSL_EEEvT0_iT1_T2_DpNS2_10kernel_argIT3_EE:
	.zero		952


//--------------------- .nv.constant0._ZN3cub18CUB_300001_SM_10006detail9transform16transform_kernelINS2_10policy_hubILb0EN4cuda3std3__45tupleIJN6thrust24THRUST_300001_SM_1000_NS6detail15normal_iteratorINSA_10device_ptrIfEEEESF_EEEE10policy1000ElNS7_10multipliesIfEESF_JPfSL_EEEvT0_iT1_T2_DpNS2_10kernel_argIT3_EE --------------------------
	.section	.nv.constant0._ZN3cub18CUB_300001_SM_10006detail9transform16transform_kernelINS2_10policy_hubILb0EN4cuda3std3__45tupleIJN6thrust24THRUST_300001_SM_1000_NS6detail15normal_iteratorINSA_10device_ptrIfEEEESF_EEEE10policy1000ElNS7_10multipliesIfEESF_JPfSL_EEEvT0_iT1_T2_DpNS2_10kernel_argIT3_EE,"a",@progbits
	.sectionflags	@""
	.align	4
.nv.constant0._ZN3cub18CUB_300001_SM_10006detail9transform16transform_kernelINS2_10policy_hubILb0EN4cuda3std3__45tupleIJN6thrust24THRUST_300001_SM_1000_NS6detail15normal_iteratorINSA_10device_ptrIfEEEESF_EEEE10policy1000ElNS7_10multipliesIfEESF_JPfSL_EEEvT0_iT1_T2_DpNS2_10kernel_argIT3_EE:
	.zero		952


//--------------------- .nv.constant0._ZN3cub18CUB_300001_SM_10006detail9transform16transform_kernelINS2_10policy_hubILb0EN4cuda3std3__45tupleIJN6thrust24THRUST_300001_SM_1000_NS6detail15normal_iteratorINSA_10device_ptrIfEEEESF_EEEE10policy1000EiNS7_10multipliesIfEESF_JPfSL_EEEvT0_iT1_T2_DpNS2_10kernel_argIT3_EE --------------------------
	.section	.nv.constant0._ZN3cub18CUB_300001_SM_10006detail9transform16transform_kernelINS2_10policy_hubILb0EN4cuda3std3__45tupleIJN6thrust24THRUST_300001_SM_1000_NS6detail15normal_iteratorINSA_10device_ptrIfEEEESF_EEEE10policy1000EiNS7_10multipliesIfEESF_JPfSL_EEEvT0_iT1_T2_DpNS2_10kernel_argIT3_EE,"a",@progbits
	.sectionflags	@""
	.align	4
.nv.constant0._ZN3cub18CUB_300001_SM_10006detail9transform16transform_kernelINS2_10policy_hubILb0EN4cuda3std3__45tupleIJN6thrust24THRUST_300001_SM_1000_NS6detail15normal_iteratorINSA_10device_ptrIfEEEESF_EEEE10policy1000EiNS7_10multipliesIfEESF_JPfSL_EEEvT0_iT1_T2_DpNS2_10kernel_argIT3_EE:
	.zero		952


//--------------------- .nv.constant0._ZN3cub18CUB_300001_SM_10006detail9transform16transform_kernelINS2_10policy_hubILb1EN4cuda3std3__45tupleIJN6thrust24THRUST_300001_SM_1000_NS6detail15normal_iteratorINSA_10device_ptrIfEEEESF_EEEE10policy1000El13saxpy_functorSF_JPfSK_EEEvT0_iT1_T2_DpNS2_10kernel_argIT3_EE --------------------------
	.section	.nv.constant0._ZN3cub18CUB_300001_SM_10006detail9transform16transform_kernelINS2_10policy_hubILb1EN4cuda3std3__45tupleIJN6thrust24THRUST_300001_SM_1000_NS6detail15normal_iteratorINSA_10device_ptrIfEEEESF_EEEE10policy1000El13saxpy_functorSF_JPfSK_EEEvT0_iT1_T2_DpNS2_10kernel_argIT3_EE,"a",@progbits
	.sectionflags	@""
	.align	4
.nv.constant0._ZN3cub18CUB_300001_SM_10006detail9transform16transform_kernelINS2_10policy_hubILb1EN4cuda3std3__45tupleIJN6thrust24THRUST_300001_SM_1000_NS6detail15normal_iteratorINSA_10device_ptrIfEEEESF_EEEE10policy1000El13saxpy_functorSF_JPfSK_EEEvT0_iT1_T2_DpNS2_10kernel_argIT3_EE:
	.zero		952


//--------------------- .nv.constant0._ZN3cub18CUB_300001_SM_10006detail9transform16transform_kernelINS2_10policy_hubILb1EN4cuda3std3__45tupleIJN6thrust24THRUST_300001_SM_1000_NS6detail15normal_iteratorINSA_10device_ptrIfEEEESF_EEEE10policy1000Ei13saxpy_functorSF_JPfSK_EEEvT0_iT1_T2_DpNS2_10kernel_argIT3_EE --------------------------
	.section	.nv.constant0._ZN3cub18CUB_300001_SM_10006detail9transform16transform_kernelINS2_10policy_hubILb1EN4cuda3std3__45tupleIJN6thrust24THRUST_300001_SM_1000_NS6detail15normal_iteratorINSA_10device_ptrIfEEEESF_EEEE10policy1000Ei13saxpy_functorSF_JPfSK_EEEvT0_iT1_T2_DpNS2_10kernel_argIT3_EE,"a",@progbits
	.sectionflags	@""
	.align	4
.nv.constant0._ZN3cub18CUB_300001_SM_10006detail9transform16transform_kernelINS2_10policy_hubILb1EN4cuda3std3__45tupleIJN6thrust24THRUST_300001_SM_1000_NS6detail15normal_iteratorINSA_10device_ptrIfEEEESF_EEEE10policy1000Ei13saxpy_functorSF_JPfSK_EEEvT0_iT1_T2_DpNS2_10kernel_argIT3_EE:
	.zero		952


//--------------------- .nv.constant0._ZN3cub18CUB_300001_SM_10006detail8for_each13static_kernelINS2_12policy_hub_t12policy_500_tElN6thrust24THRUST_300001_SM_1000_NS8cuda_cub6__fill7functorINS7_6detail15normal_iteratorINS7_10device_ptrIfEEEEfEEEEvT0_T1_ --------------------------
	.section	.nv.constant0._ZN3cub18CUB_300001_SM_10006detail8for_each13static_kernelINS2_12policy_hub_t12policy_500_tElN6thrust24THRUST_300001_SM_1000_NS8cuda_cub6__fill7functorINS7_6detail15normal_iteratorINS7_10device_ptrIfEEEEfEEEEvT0_T1_,"a",@progbits
	.sectionflags	@""
	.align	4
.nv.constant0._ZN3cub18CUB_300001_SM_10006detail8for_each13static_kernelINS2_12policy_hub_t12policy_500_tElN6thrust24THRUST_300001_SM_1000_NS8cuda_cub6__fill7functorINS7_6detail15normal_iteratorINS7_10device_ptrIfEEEEfEEEEvT0_T1_:
	.zero		920


//--------------------- .nv.constant0._ZN3cub18CUB_300001_SM_10006detail8for_each13static_kernelINS2_12policy_hub_t12policy_500_tEmN6thrust24THRUST_300001_SM_1000_NS8cuda_cub20__uninitialized_fill7functorINS7_10device_ptrIfEEfEEEEvT0_T1_ --------------------------
	.section	.nv.constant0._ZN3cub18CUB_300001_SM_10006detail8for_each13static_kernelINS2_12policy_hub_t12policy_500_tEmN6thrust24THRUST_300001_SM_1000_NS8cuda_cub20__uninitialized_fill7functorINS7_10device_ptrIfEEfEEEEvT0_T1_,"a",@progbits
	.sectionflags	@""
	.align	4
.nv.constant0._ZN3cub18CUB_300001_SM_10006detail8for_each13static_kernelINS2_12policy_hub_t12policy_500_tEmN6thrust24THRUST_300001_SM_1000_NS8cuda_cub20__uninitialized_fill7functorINS7_10device_ptrIfEEfEEEEvT0_T1_:
	.zero		920


//--------------------- .nv.constant0._ZN3cub18CUB_300001_SM_10006detail11EmptyKernelIvEEvv --------------------------
	.section	.nv.constant0._ZN3cub18CUB_300001_SM_10006detail11EmptyKernelIvEEvv,"a",@progbits
	.sectionflags	@""
	.align	4
.nv.constant0._ZN3cub18CUB_300001_SM_10006detail11EmptyKernelIvEEvv:
	.zero		896


//--------------------- SYMBOLS --------------------------

	.type		.nv.reservedSmem.offset0,@object
	.size		.nv.reservedSmem.offset0,0x4
	.type		.nv.reservedSmem.cap,@object
	.size		.nv.reservedSmem.cap,0x4
